	.target	sm_90a

	.elftype	@"ET_EXEC"


//--------------------- .note.nv.tkinfo           --------------------------
	.section	.note.nv.tkinfo,"",@"SHT_NOTE"
	.sectionflags	@"SHF_NOTE_NV_TKINFO"
	.tkinfo
        /*0018*/ 	.word	0x00000002
        /*0030*/ 	.string	""
        /*0030*/ 	.string	"ptxas"
        /*0030*/ 	.string	"Cuda compilation tools, release 13.0, V13.0.88"
        /*0030*/ 	.string	"Build cuda_13.0.r13.0/compiler.36424714_0"
        /*0030*/ 	.string	"-arch sm_90a -m 64 "



//--------------------- .note.nv.cuinfo           --------------------------
	.section	.note.nv.cuinfo,"",@"SHT_NOTE"
	.sectionflags	@"SHF_NOTE_NV_CUINFO"
        /*0018*/ 	.short	0x0002
        /*001a*/ 	.short	0x005a
        /*001c*/ 	.short	0x0082
	.zero		2


//--------------------- .nv.info                  --------------------------
	.section	.nv.info,"",@"SHT_CUDA_INFO"
	.align	4


	//----- nvinfo : EIATTR_REGCOUNT
	.align		4
        /*0000*/ 	.byte	0x04, 0x2f
        /*0002*/ 	.short	(.L_29 - .L_28)
	.align		4
.L_28:
        /*0004*/ 	.word	index@(_ZN2at6native31matrix_to_m16n8k16_Bint4_layoutILi2EEEvNS_27GenericPackedTensorAccessorIhLm2ENS_17RestrictPtrTraitsEiEENS2_IiLm4ES3_iEE)
        /*0008*/ 	.word	0x00000015


	//----- nvinfo : EIATTR_FRAME_SIZE
	.align		4
.L_29:
        /*000c*/ 	.byte	0x04, 0x11
        /*000e*/ 	.short	(.L_31 - .L_30)
	.align		4
.L_30:
        /*0010*/ 	.word	index@(_ZN2at6native31matrix_to_m16n8k16_Bint4_layoutILi2EEEvNS_27GenericPackedTensorAccessorIhLm2ENS_17RestrictPtrTraitsEiEENS2_IiLm4ES3_iEE)
        /*0014*/ 	.word	0x00000000


	//----- nvinfo : EIATTR_REGCOUNT
	.align		4
.L_31:
        /*0018*/ 	.byte	0x04, 0x2f
        /*001a*/ 	.short	(.L_33 - .L_32)
	.align		4
.L_32:
        /*001c*/ 	.word	index@(_ZN2at6native31matrix_to_m16n8k16_Bint4_layoutILi4EEEvNS_27GenericPackedTensorAccessorIhLm2ENS_17RestrictPtrTraitsEiEENS2_IiLm4ES3_iEE)
        /*0020*/ 	.word	0x0000001b


	//----- nvinfo : EIATTR_FRAME_SIZE
	.align		4
.L_33:
        /*0024*/ 	.byte	0x04, 0x11
        /*0026*/ 	.short	(.L_35 - .L_34)
	.align		4
.L_34:
        /*0028*/ 	.word	index@(_ZN2at6native31matrix_to_m16n8k16_Bint4_layoutILi4EEEvNS_27GenericPackedTensorAccessorIhLm2ENS_17RestrictPtrTraitsEiEENS2_IiLm4ES3_iEE)
        /*002c*/ 	.word	0x00000000


	//----- nvinfo : EIATTR_REGCOUNT
	.align		4
.L_35:
        /*0030*/ 	.byte	0x04, 0x2f
        /*0032*/ 	.short	(.L_37 - .L_36)
	.align		4
.L_36:
        /*0034*/ 	.word	index@(_ZN2at6native31matrix_to_m16n8k16_Bint4_layoutILi8EEEvNS_27GenericPackedTensorAccessorIhLm2ENS_17RestrictPtrTraitsEiEENS2_IiLm4ES3_iEE)
        /*0038*/ 	.word	0x0000001c


	//----- nvinfo : EIATTR_FRAME_SIZE
	.align		4
.L_37:
        /*003c*/ 	.byte	0x04, 0x11
        /*003e*/ 	.short	(.L_39 - .L_38)
	.align		4
.L_38:
        /*0040*/ 	.word	index@(_ZN2at6native31matrix_to_m16n8k16_Bint4_layoutILi8EEEvNS_27GenericPackedTensorAccessorIhLm2ENS_17RestrictPtrTraitsEiEENS2_IiLm4ES3_iEE)
        /*0044*/ 	.word	0x00000000


	//----- nvinfo : EIATTR_REGCOUNT
	.align		4
.L_39:
        /*0048*/ 	.byte	0x04, 0x2f
        /*004a*/ 	.short	(.L_41 - .L_40)
	.align		4
.L_40:
        /*004c*/ 	.word	index@(_ZN2at6native30tinygemm_m16n8k16_chunk_kernelINS0_10ALayout_RMILNS0_14KReductionTypeE0EEENS0_15BLayout_TC_int4ILi2ELi32EEES4_Li8ELi8EEEvPKvS8_S8_Pviiiiii)
        /*0050*/ 	.word	0x0000003f


	//----- nvinfo : EIATTR_FRAME_SIZE
	.align		4
.L_41:
        /*0054*/ 	.byte	0x04, 0x11
        /*0056*/ 	.short	(.L_43 - .L_42)
	.align		4
.L_42:
        /*0058*/ 	.word	index@(_ZN2at6native30tinygemm_m16n8k16_chunk_kernelINS0_10ALayout_RMILNS0_14KReductionTypeE0EEENS0_15BLayout_TC_int4ILi2ELi32EEES4_Li8ELi8EEEvPKvS8_S8_Pviiiiii)
        /*005c*/ 	.word	0x00000000


	//----- nvinfo : EIATTR_REGCOUNT
	.align		4
.L_43:
        /*0060*/ 	.byte	0x04, 0x2f
        /*0062*/ 	.short	(.L_45 - .L_44)
	.align		4
.L_44:
        /*0064*/ 	.word	index@(_ZN2at6native30tinygemm_m16n8k16_chunk_kernelINS0_10ALayout_RMILNS0_14KReductionTypeE0EEENS0_15BLayout_TC_int4ILi4ELi32EEES4_Li8ELi8EEEvPKvS8_S8_Pviiiiii)
        /*0068*/ 	.word	0x00000040


	//----- nvinfo : EIATTR_FRAME_SIZE
	.align		4
.L_45:
        /*006c*/ 	.byte	0x04, 0x11
        /*006e*/ 	.short	(.L_47 - .L_46)
	.align		4
.L_46:
        /*0070*/ 	.word	index@(_ZN2at6native30tinygemm_m16n8k16_chunk_kernelINS0_10ALayout_RMILNS0_14KReductionTypeE0EEENS0_15BLayout_TC_int4ILi4ELi32EEES4_Li8ELi8EEEvPKvS8_S8_Pviiiiii)
        /*0074*/ 	.word	0x00000000


	//----- nvinfo : EIATTR_REGCOUNT
	.align		4
.L_47:
        /*0078*/ 	.byte	0x04, 0x2f
        /*007a*/ 	.short	(.L_49 - .L_48)
	.align		4
.L_48:
        /*007c*/ 	.word	index@(_ZN2at6native30tinygemm_m16n8k16_chunk_kernelINS0_10ALayout_RMILNS0_14KReductionTypeE0EEENS0_15BLayout_TC_int4ILi8ELi32EEES4_Li8ELi8EEEvPKvS8_S8_Pviiiiii)
        /*0080*/ 	.word	0x00000040


	//----- nvinfo : EIATTR_FRAME_SIZE
	.align		4
.L_49:
        /*0084*/ 	.byte	0x04, 0x11
        /*0086*/ 	.short	(.L_51 - .L_50)
	.align		4
.L_50:
        /*0088*/ 	.word	index@(_ZN2at6native30tinygemm_m16n8k16_chunk_kernelINS0_10ALayout_RMILNS0_14KReductionTypeE0EEENS0_15BLayout_TC_int4ILi8ELi32EEES4_Li8ELi8EEEvPKvS8_S8_Pviiiiii)
        /*008c*/ 	.word	0x00000000


	//----- nvinfo : EIATTR_REGCOUNT
	.align		4
.L_51:
        /*0090*/ 	.byte	0x04, 0x2f
        /*0092*/ 	.short	(.L_53 - .L_52)
	.align		4
.L_52:
        /*0094*/ 	.word	index@(_ZN2at6native30tinygemm_m16n8k16_chunk_kernelINS0_10ALayout_RMILNS0_14KReductionTypeE0EEENS0_15BLayout_TC_int4ILi2ELi64EEES4_Li8ELi8EEEvPKvS8_S8_Pviiiiii)
        /*0098*/ 	.word	0x00000040


	//----- nvinfo : EIATTR_FRAME_SIZE
	.align		4
.L_53:
        /*009c*/ 	.byte	0x04, 0x11
        /*009e*/ 	.short	(.L_55 - .L_54)
	.align		4
.L_54:
        /*00a0*/ 	.word	index@(_ZN2at6native30tinygemm_m16n8k16_chunk_kernelINS0_10ALayout_RMILNS0_14KReductionTypeE0EEENS0_15BLayout_TC_int4ILi2ELi64EEES4_Li8ELi8EEEvPKvS8_S8_Pviiiiii)
        /*00a4*/ 	.word	0x00000000


	//----- nvinfo : EIATTR_REGCOUNT
	.align		4
.L_55:
        /*00a8*/ 	.byte	0x04, 0x2f
        /*00aa*/ 	.short	(.L_57 - .L_56)
	.align		4
.L_56:
        /*00ac*/ 	.word	index@(_ZN2at6native30tinygemm_m16n8k16_chunk_kernelINS0_10ALayout_RMILNS0_14KReductionTypeE0EEENS0_15BLayout_TC_int4ILi4ELi64EEES4_Li8ELi8EEEvPKvS8_S8_Pviiiiii)
        /*00b0*/ 	.word	0x0000003f


	//----- nvinfo : EIATTR_FRAME_SIZE
	.align		4
.L_57:
        /*00b4*/ 	.byte	0x04, 0x11
        /*00b6*/ 	.short	(.L_59 - .L_58)
	.align		4
.L_58:
        /*00b8*/ 	.word	index@(_ZN2at6native30tinygemm_m16n8k16_chunk_kernelINS0_10ALayout_RMILNS0_14KReductionTypeE0EEENS0_15BLayout_TC_int4ILi4ELi64EEES4_Li8ELi8EEEvPKvS8_S8_Pviiiiii)
        /*00bc*/ 	.word	0x00000000


	//----- nvinfo : EIATTR_REGCOUNT
	.align		4
.L_59:
        /*00c0*/ 	.byte	0x04, 0x2f
        /*00c2*/ 	.short	(.L_61 - .L_60)
	.align		4
.L_60:
        /*00c4*/ 	.word	index@(_ZN2at6native30tinygemm_m16n8k16_chunk_kernelINS0_10ALayout_RMILNS0_14KReductionTypeE0EEENS0_15BLayout_TC_int4ILi8ELi64EEES4_Li8ELi8EEEvPKvS8_S8_Pviiiiii)
        /*00c8*/ 	.word	0x00000040


	//----- nvinfo : EIATTR_FRAME_SIZE
	.align		4
.L_61:
        /*00cc*/ 	.byte	0x04, 0x11
        /*00ce*/ 	.short	(.L_63 - .L_62)
	.align		4
.L_62:
        /*00d0*/ 	.word	index@(_ZN2at6native30tinygemm_m16n8k16_chunk_kernelINS0_10ALayout_RMILNS0_14KReductionTypeE0EEENS0_15BLayout_TC_int4ILi8ELi64EEES4_Li8ELi8EEEvPKvS8_S8_Pviiiiii)
        /*00d4*/ 	.word	0x00000000


	//----- nvinfo : EIATTR_REGCOUNT
	.align		4
.L_63:
        /*00d8*/ 	.byte	0x04, 0x2f
        /*00da*/ 	.short	(.L_65 - .L_64)
	.align		4
.L_64:
        /*00dc*/ 	.word	index@(_ZN2at6native30tinygemm_m16n8k16_chunk_kernelINS0_10ALayout_RMILNS0_14KReductionTypeE0EEENS0_15BLayout_TC_int4ILi2ELi128EEES4_Li8ELi8EEEvPKvS8_S8_Pviiiiii)
        /*00e0*/ 	.word	0x0000003e


	//----- nvinfo : EIATTR_FRAME_SIZE
	.align		4
.L_65:
        /*00e4*/ 	.byte	0x04, 0x11
        /*00e6*/ 	.short	(.L_67 - .L_66)
	.align		4
.L_66:
        /*00e8*/ 	.word	index@(_ZN2at6native30tinygemm_m16n8k16_chunk_kernelINS0_10ALayout_RMILNS0_14KReductionTypeE0EEENS0_15BLayout_TC_int4ILi2ELi128EEES4_Li8ELi8EEEvPKvS8_S8_Pviiiiii)
        /*00ec*/ 	.word	0x00000000


	//----- nvinfo : EIATTR_REGCOUNT
	.align		4
.L_67:
        /*00f0*/ 	.byte	0x04, 0x2f
        /*00f2*/ 	.short	(.L_69 - .L_68)
	.align		4
.L_68:
        /*00f4*/ 	.word	index@(_ZN2at6native30tinygemm_m16n8k16_chunk_kernelINS0_10ALayout_RMILNS0_14KReductionTypeE0EEENS0_15BLayout_TC_int4ILi4ELi128EEES4_Li8ELi8EEEvPKvS8_S8_Pviiiiii)
        /*00f8*/ 	.word	0x0000003f


	//----- nvinfo : EIATTR_FRAME_SIZE
	.align		4
.L_69:
        /*00fc*/ 	.byte	0x04, 0x11
        /*00fe*/ 	.short	(.L_71 - .L_70)
	.align		4
.L_70:
        /*0100*/ 	.word	index@(_ZN2at6native30tinygemm_m16n8k16_chunk_kernelINS0_10ALayout_RMILNS0_14KReductionTypeE0EEENS0_15BLayout_TC_int4ILi4ELi128EEES4_Li8ELi8EEEvPKvS8_S8_Pviiiiii)
        /*0104*/ 	.word	0x00000000


	//----- nvinfo : EIATTR_REGCOUNT
	.align		4
.L_71:
        /*0108*/ 	.byte	0x04, 0x2f
        /*010a*/ 	.short	(.L_73 - .L_72)
	.align		4
.L_72:
        /*010c*/ 	.word	index@(_ZN2at6native30tinygemm_m16n8k16_chunk_kernelINS0_10ALayout_RMILNS0_14KReductionTypeE0EEENS0_15BLayout_TC_int4ILi8ELi128EEES4_Li8ELi8EEEvPKvS8_S8_Pviiiiii)
        /*0110*/ 	.word	0x00000040


	//----- nvinfo : EIATTR_FRAME_SIZE
	.align		4
.L_73:
        /*0114*/ 	.byte	0x04, 0x11
        /*0116*/ 	.short	(.L_75 - .L_74)
	.align		4
.L_74:
        /*0118*/ 	.word	index@(_ZN2at6native30tinygemm_m16n8k16_chunk_kernelINS0_10ALayout_RMILNS0_14KReductionTypeE0EEENS0_15BLayout_TC_int4ILi8ELi128EEES4_Li8ELi8EEEvPKvS8_S8_Pviiiiii)
        /*011c*/ 	.word	0x00000000


	//----- nvinfo : EIATTR_REGCOUNT
	.align		4
.L_75:
        /*0120*/ 	.byte	0x04, 0x2f
        /*0122*/ 	.short	(.L_77 - .L_76)
	.align		4
.L_76:
        /*0124*/ 	.word	index@(_ZN2at6native30tinygemm_m16n8k16_chunk_kernelINS0_10ALayout_RMILNS0_14KReductionTypeE0EEENS0_15BLayout_TC_int4ILi2ELi256EEES4_Li8ELi8EEEvPKvS8_S8_Pviiiiii)
        /*0128*/ 	.word	0x0000003e


	//----- nvinfo : EIATTR_FRAME_SIZE
	.align		4
.L_77:
        /*012c*/ 	.byte	0x04, 0x11
        /*012e*/ 	.short	(.L_79 - .L_78)
	.align		4
.L_78:
        /*0130*/ 	.word	index@(_ZN2at6native30tinygemm_m16n8k16_chunk_kernelINS0_10ALayout_RMILNS0_14KReductionTypeE0EEENS0_15BLayout_TC_int4ILi2ELi256EEES4_Li8ELi8EEEvPKvS8_S8_Pviiiiii)
        /*0134*/ 	.word	0x00000000


	//----- nvinfo : EIATTR_REGCOUNT
	.align		4
.L_79:
        /*0138*/ 	.byte	0x04, 0x2f
        /*013a*/ 	.short	(.L_81 - .L_80)
	.align		4
.L_80:
        /*013c*/ 	.word	index@(_ZN2at6native30tinygemm_m16n8k16_chunk_kernelINS0_10ALayout_RMILNS0_14KReductionTypeE0EEENS0_15BLayout_TC_int4ILi4ELi256EEES4_Li8ELi8EEEvPKvS8_S8_Pviiiiii)
        /*0140*/ 	.word	0x0000003f


	//----- nvinfo : EIATTR_FRAME_SIZE
	.align		4
.L_81:
        /*0144*/ 	.byte	0x04, 0x11
        /*0146*/ 	.short	(.L_83 - .L_82)
	.align		4
.L_82:
        /*0148*/ 	.word	index@(_ZN2at6native30tinygemm_m16n8k16_chunk_kernelINS0_10ALayout_RMILNS0_14KReductionTypeE0EEENS0_15BLayout_TC_int4ILi4ELi256EEES4_Li8ELi8EEEvPKvS8_S8_Pviiiiii)
        /*014c*/ 	.word	0x00000000


	//----- nvinfo : EIATTR_REGCOUNT
	.align		4
.L_83:
        /*0150*/ 	.byte	0x04, 0x2f
        /*0152*/ 	.short	(.L_85 - .L_84)
	.align		4
.L_84:
        /*0154*/ 	.word	index@(_ZN2at6native30tinygemm_m16n8k16_chunk_kernelINS0_10ALayout_RMILNS0_14KReductionTypeE0EEENS0_15BLayout_TC_int4ILi8ELi256EEES4_Li8ELi8EEEvPKvS8_S8_Pviiiiii)
        /*0158*/ 	.word	0x00000040


	//----- nvinfo : EIATTR_FRAME_SIZE
	.align		4
.L_85:
        /*015c*/ 	.byte	0x04, 0x11
        /*015e*/ 	.short	(.L_87 - .L_86)
	.align		4
.L_86:
        /*0160*/ 	.word	index@(_ZN2at6native30tinygemm_m16n8k16_chunk_kernelINS0_10ALayout_RMILNS0_14KReductionTypeE0EEENS0_15BLayout_TC_int4ILi8ELi256EEES4_Li8ELi8EEEvPKvS8_S8_Pviiiiii)
        /*0164*/ 	.word	0x00000000


	//----- nvinfo : EIATTR_MIN_STACK_SIZE
	.align		4
.L_87:
        /*0168*/ 	.byte	0x04, 0x12
        /*016a*/ 	.short	(.L_89 - .L_88)
	.align		4
.L_88:
        /*016c*/ 	.word	index@(_ZN2at6native30tinygemm_m16n8k16_chunk_kernelINS0_10ALayout_RMILNS0_14KReductionTypeE0EEENS0_15BLayout_TC_int4ILi8ELi256EEES4_Li8ELi8EEEvPKvS8_S8_Pviiiiii)
        /*0170*/ 	.word	0x00000000


	//----- nvinfo : EIATTR_MIN_STACK_SIZE
	.align		4
.L_89:
        /*0174*/ 	.byte	0x04, 0x12
        /*0176*/ 	.short	(.L_91 - .L_90)
	.align		4
.L_90:
        /*0178*/ 	.word	index@(_ZN2at6native30tinygemm_m16n8k16_chunk_kernelINS0_10ALayout_RMILNS0_14KReductionTypeE0EEENS0_15BLayout_TC_int4ILi4ELi256EEES4_Li8ELi8EEEvPKvS8_S8_Pviiiiii)
        /*017c*/ 	.word	0x00000000


	//----- nvinfo : EIATTR_MIN_STACK_SIZE
	.align		4
.L_91:
        /*0180*/ 	.byte	0x04, 0x12
        /*0182*/ 	.short	(.L_93 - .L_92)
	.align		4
.L_92:
        /*0184*/ 	.word	index@(_ZN2at6native30tinygemm_m16n8k16_chunk_kernelINS0_10ALayout_RMILNS0_14KReductionTypeE0EEENS0_15BLayout_TC_int4ILi2ELi256EEES4_Li8ELi8EEEvPKvS8_S8_Pviiiiii)
        /*0188*/ 	.word	0x00000000


	//----- nvinfo : EIATTR_MIN_STACK_SIZE
	.align		4
.L_93:
        /*018c*/ 	.byte	0x04, 0x12
        /*018e*/ 	.short	(.L_95 - .L_94)
	.align		4
.L_94:
        /*0190*/ 	.word	index@(_ZN2at6native30tinygemm_m16n8k16_chunk_kernelINS0_10ALayout_RMILNS0_14KReductionTypeE0EEENS0_15BLayout_TC_int4ILi8ELi128EEES4_Li8ELi8EEEvPKvS8_S8_Pviiiiii)
        /*0194*/ 	.word	0x00000000


	//----- nvinfo : EIATTR_MIN_STACK_SIZE
	.align		4
.L_95:
        /*0198*/ 	.byte	0x04, 0x12
        /*019a*/ 	.short	(.L_97 - .L_96)
	.align		4
.L_96:
        /*019c*/ 	.word	index@(_ZN2at6native30tinygemm_m16n8k16_chunk_kernelINS0_10ALayout_RMILNS0_14KReductionTypeE0EEENS0_15BLayout_TC_int4ILi4ELi128EEES4_Li8ELi8EEEvPKvS8_S8_Pviiiiii)
        /*01a0*/ 	.word	0x00000000


	//----- nvinfo : EIATTR_MIN_STACK_SIZE
	.align		4
.L_97:
        /*01a4*/ 	.byte	0x04, 0x12
        /*01a6*/ 	.short	(.L_99 - .L_98)
	.align		4
.L_98:
        /*01a8*/ 	.word	index@(_ZN2at6native30tinygemm_m16n8k16_chunk_kernelINS0_10ALayout_RMILNS0_14KReductionTypeE0EEENS0_15BLayout_TC_int4ILi2ELi128EEES4_Li8ELi8EEEvPKvS8_S8_Pviiiiii)
        /*01ac*/ 	.word	0x00000000


	//----- nvinfo : EIATTR_MIN_STACK_SIZE
	.align		4
.L_99:
        /*01b0*/ 	.byte	0x04, 0x12
        /*01b2*/ 	.short	(.L_101 - .L_100)
	.align		4
.L_100:
        /*01b4*/ 	.word	index@(_ZN2at6native30tinygemm_m16n8k16_chunk_kernelINS0_10ALayout_RMILNS0_14KReductionTypeE0EEENS0_15BLayout_TC_int4ILi8ELi64EEES4_Li8ELi8EEEvPKvS8_S8_Pviiiiii)
        /*01b8*/ 	.word	0x00000000


	//----- nvinfo : EIATTR_MIN_STACK_SIZE
	.align		4
.L_101:
        /*01bc*/ 	.byte	0x04, 0x12
        /*01be*/ 	.short	(.L_103 - .L_102)
	.align		4
.L_102:
        /*01c0*/ 	.word	index@(_ZN2at6native30tinygemm_m16n8k16_chunk_kernelINS0_10ALayout_RMILNS0_14KReductionTypeE0EEENS0_15BLayout_TC_int4ILi4ELi64EEES4_Li8ELi8EEEvPKvS8_S8_Pviiiiii)
        /*01c4*/ 	.word	0x00000000


	//----- nvinfo : EIATTR_MIN_STACK_SIZE
	.align		4
.L_103:
        /*01c8*/ 	.byte	0x04, 0x12
        /*01ca*/ 	.short	(.L_105 - .L_104)
	.align		4
.L_104:
        /*01cc*/ 	.word	index@(_ZN2at6native30tinygemm_m16n8k16_chunk_kernelINS0_10ALayout_RMILNS0_14KReductionTypeE0EEENS0_15BLayout_TC_int4ILi2ELi64EEES4_Li8ELi8EEEvPKvS8_S8_Pviiiiii)
        /*01d0*/ 	.word	0x00000000


	//----- nvinfo : EIATTR_MIN_STACK_SIZE
	.align		4
.L_105:
        /*01d4*/ 	.byte	0x04, 0x12
        /*01d6*/ 	.short	(.L_107 - .L_106)
	.align		4
.L_106:
        /*01d8*/ 	.word	index@(_ZN2at6native30tinygemm_m16n8k16_chunk_kernelINS0_10ALayout_RMILNS0_14KReductionTypeE0EEENS0_15BLayout_TC_int4ILi8ELi32EEES4_Li8ELi8EEEvPKvS8_S8_Pviiiiii)
        /*01dc*/ 	.word	0x00000000


	//----- nvinfo : EIATTR_MIN_STACK_SIZE
	.align		4
.L_107:
        /*01e0*/ 	.byte	0x04, 0x12
        /*01e2*/ 	.short	(.L_109 - .L_108)
	.align		4
.L_108:
        /*01e4*/ 	.word	index@(_ZN2at6native30tinygemm_m16n8k16_chunk_kernelINS0_10ALayout_RMILNS0_14KReductionTypeE0EEENS0_15BLayout_TC_int4ILi4ELi32EEES4_Li8ELi8EEEvPKvS8_S8_Pviiiiii)
        /*01e8*/ 	.word	0x00000000


	//----- nvinfo : EIATTR_MIN_STACK_SIZE
	.align		4
.L_109:
        /*01ec*/ 	.byte	0x04, 0x12
        /*01ee*/ 	.short	(.L_111 - .L_110)
	.align		4
.L_110:
        /*01f0*/ 	.word	index@(_ZN2at6native30tinygemm_m16n8k16_chunk_kernelINS0_10ALayout_RMILNS0_14KReductionTypeE0EEENS0_15BLayout_TC_int4ILi2ELi32EEES4_Li8ELi8EEEvPKvS8_S8_Pviiiiii)
        /*01f4*/ 	.word	0x00000000


	//----- nvinfo : EIATTR_MIN_STACK_SIZE
	.align		4
.L_111:
        /*01f8*/ 	.byte	0x04, 0x12
        /*01fa*/ 	.short	(.L_113 - .L_112)
	.align		4
.L_112:
        /*01fc*/ 	.word	index@(_ZN2at6native31matrix_to_m16n8k16_Bint4_layoutILi8EEEvNS_27GenericPackedTensorAccessorIhLm2ENS_17RestrictPtrTraitsEiEENS2_IiLm4ES3_iEE)
        /*0200*/ 	.word	0x00000000


	//----- nvinfo : EIATTR_MIN_STACK_SIZE
	.align		4
.L_113:
        /*0204*/ 	.byte	0x04, 0x12
        /*0206*/ 	.short	(.L_115 - .L_114)
	.align		4
.L_114:
        /*0208*/ 	.word	index@(_ZN2at6native31matrix_to_m16n8k16_Bint4_layoutILi4EEEvNS_27GenericPackedTensorAccessorIhLm2ENS_17RestrictPtrTraitsEiEENS2_IiLm4ES3_iEE)
        /*020c*/ 	.word	0x00000000


	//----- nvinfo : EIATTR_MIN_STACK_SIZE
	.align		4
.L_115:
        /*0210*/ 	.byte	0x04, 0x12
        /*0212*/ 	.short	(.L_117 - .L_116)
	.align		4
.L_116:
        /*0214*/ 	.word	index@(_ZN2at6native31matrix_to_m16n8k16_Bint4_layoutILi2EEEvNS_27GenericPackedTensorAccessorIhLm2ENS_17RestrictPtrTraitsEiEENS2_IiLm4ES3_iEE)
        /*0218*/ 	.word	0x00000000
.L_117:


//--------------------- .nv.compat                --------------------------
	.section	.nv.compat,"",@"SHT_CUDA_COMPAT_INFO"
	.align	4
        /*0000*/ 	.byte	0x02, 0x09, 0x01, 0x00, 0x02, 0x02, 0x01, 0x00, 0x02, 0x05, 0x05, 0x00, 0x03, 0x07, 0x01, 0x01
        /*0010*/ 	.byte	0x02, 0x03, 0x00, 0x00, 0x02, 0x06, 0x01, 0x00, 0x04, 0x0b, 0x08, 0x00, 0x00, 0x00, 0x00, 0x00
        /*0020*/ 	.byte	0x00, 0x00, 0x00, 0x00


//--------------------- .nv.info._ZN2at6native30tinygemm_m16n8k16_chunk_kernelINS0_10ALayout_RMILNS0_14KReductionTypeE0EEENS0_15BLayout_TC_int4ILi8ELi256EEES4_Li8ELi8EEEvPKvS8_S8_Pviiiiii --------------------------
	.section	.nv.info._ZN2at6native30tinygemm_m16n8k16_chunk_kernelINS0_10ALayout_RMILNS0_14KReductionTypeE0EEENS0_15BLayout_TC_int4ILi8ELi256EEES4_Li8ELi8EEEvPKvS8_S8_Pviiiiii,"",@"SHT_CUDA_INFO"
	.sectionflags	@""
	.align	4


	//----- nvinfo : EIATTR_CUDA_API_VERSION
	.align		4
        /*0000*/ 	.byte	0x04, 0x37
        /*0002*/ 	.short	(.L_119 - .L_118)
.L_118:
        /*0004*/ 	.word	0x00000082


	//----- nvinfo : EIATTR_KPARAM_INFO
	.align		4
.L_119:
        /*0008*/ 	.byte	0x04, 0x17
        /*000a*/ 	.short	(.L_121 - .L_120)
.L_120:
        /*000c*/ 	.word	0x00000000
        /*0010*/ 	.short	0x0009
        /*0012*/ 	.short	0x0034
        /*0014*/ 	.byte	0x00, 0xf0, 0x11, 0x00


	//----- nvinfo : EIATTR_KPARAM_INFO
	.align		4
.L_121:
        /*0018*/ 	.byte	0x04, 0x17
        /*001a*/ 	.short	(.L_123 - .L_122)
.L_122:
        /*001c*/ 	.word	0x00000000
        /*0020*/ 	.short	0x0008
        /*0022*/ 	.short	0x0030
        /*0024*/ 	.byte	0x00, 0xf0, 0x11, 0x00


	//----- nvinfo : EIATTR_KPARAM_INFO
	.align		4
.L_123:
        /*0028*/ 	.byte	0x04, 0x17
        /*002a*/ 	.short	(.L_125 - .L_124)
.L_124:
        /*002c*/ 	.word	0x00000000
        /*0030*/ 	.short	0x0007
        /*0032*/ 	.short	0x002c
        /*0034*/ 	.byte	0x00, 0xf0, 0x11, 0x00


	//----- nvinfo : EIATTR_KPARAM_INFO
	.align		4
.L_125:
        /*0038*/ 	.byte	0x04, 0x17
        /*003a*/ 	.short	(.L_127 - .L_126)
.L_126:
        /*003c*/ 	.word	0x00000000
        /*0040*/ 	.short	0x0006
        /*0042*/ 	.short	0x0028
        /*0044*/ 	.byte	0x00, 0xf0, 0x11, 0x00


	//----- nvinfo : EIATTR_KPARAM_INFO
	.align		4
.L_127:
        /*0048*/ 	.byte	0x04, 0x17
        /*004a*/ 	.short	(.L_129 - .L_128)
.L_128:
        /*004c*/ 	.word	0x00000000
        /*0050*/ 	.short	0x0005
        /*0052*/ 	.short	0x0024
        /*0054*/ 	.byte	0x00, 0xf0, 0x11, 0x00


	//----- nvinfo : EIATTR_KPARAM_INFO
	.align		4
.L_129:
        /*0058*/ 	.byte	0x04, 0x17
        /*005a*/ 	.short	(.L_131 - .L_130)
.L_130:
        /*005c*/ 	.word	0x00000000
        /*0060*/ 	.short	0x0004
        /*0062*/ 	.short	0x0020
        /*0064*/ 	.byte	0x00, 0xf0, 0x11, 0x00


	//----- nvinfo : EIATTR_KPARAM_INFO
	.align		4
.L_131:
        /*0068*/ 	.byte	0x04, 0x17
        /*006a*/ 	.short	(.L_133 - .L_132)
.L_132:
        /*006c*/ 	.word	0x00000000
        /*0070*/ 	.short	0x0003
        /*0072*/ 	.short	0x0018
        /*0074*/ 	.byte	0x00, 0xf0, 0x21, 0x00


	//----- nvinfo : EIATTR_KPARAM_INFO
	.align		4
.L_133:
        /*0078*/ 	.byte	0x04, 0x17
        /*007a*/ 	.short	(.L_135 - .L_134)
.L_134:
        /*007c*/ 	.word	0x00000000
        /*0080*/ 	.short	0x0002
        /*0082*/ 	.short	0x0010
        /*0084*/ 	.byte	0x00, 0xf0, 0x21, 0x00


	//----- nvinfo : EIATTR_KPARAM_INFO
	.align		4
.L_135:
        /*0088*/ 	.byte	0x04, 0x17
        /*008a*/ 	.short	(.L_137 - .L_136)
.L_136:
        /*008c*/ 	.word	0x00000000
        /*0090*/ 	.short	0x0001
        /*0092*/ 	.short	0x0008
        /*0094*/ 	.byte	0x00, 0xf0, 0x21, 0x00


	//----- nvinfo : EIATTR_KPARAM_INFO
	.align		4
.L_137:
        /*0098*/ 	.byte	0x04, 0x17
        /*009a*/ 	.short	(.L_139 - .L_138)
.L_138:
        /*009c*/ 	.word	0x00000000
        /*00a0*/ 	.short	0x0000
        /*00a2*/ 	.short	0x0000
        /*00a4*/ 	.byte	0x00, 0xf0, 0x21, 0x00


	//----- nvinfo : EIATTR_SPARSE_MMA_MASK
	.align		4
.L_139:
        /*00a8*/ 	.byte	0x03, 0x50
        /*00aa*/ 	.short	0x0000


	//----- nvinfo : EIATTR_MAXREG_COUNT
	.align		4
        /*00ac*/ 	.byte	0x03, 0x1b
        /*00ae*/ 	.short	0x00ff


	//----- nvinfo : EIATTR_NUM_BARRIERS
	.align		4
        /*00b0*/ 	.byte	0x02, 0x4c
        /*00b2*/ 	.byte	0x01
	.zero		1


	//----- nvinfo : EIATTR_MERCURY_ISA_VERSION
	.align		4
        /*00b4*/ 	.byte	0x03, 0x5f
        /*00b6*/ 	.short	0x0101


	//----- nvinfo : EIATTR_EXIT_INSTR_OFFSETS
	.align		4
        /*00b8*/ 	.byte	0x04, 0x1c
        /*00ba*/ 	.short	(.L_141 - .L_140)


	//   ....[0]....
.L_140:
        /*00bc*/ 	.word	0x00001b00


	//   ....[1]....
        /*00c0*/ 	.word	0x00001f00


	//   ....[2]....
        /*00c4*/ 	.word	0x00001f50


	//----- nvinfo : EIATTR_MAX_THREADS
	.align		4
.L_141:
        /*00c8*/ 	.byte	0x04, 0x05
        /*00ca*/ 	.short	(.L_143 - .L_142)
.L_142:
        /*00cc*/ 	.word	0x00000100
        /*00d0*/ 	.word	0x00000001
        /*00d4*/ 	.word	0x00000001


	//----- nvinfo : EIATTR_CRS_STACK_SIZE
	.align		4
.L_143:
        /*00d8*/ 	.byte	0x04, 0x1e
        /*00da*/ 	.short	(.L_145 - .L_144)
.L_144:
        /*00dc*/ 	.word	0x00000000


	//----- nvinfo : EIATTR_CBANK_PARAM_SIZE
	.align		4
.L_145:
        /*00e0*/ 	.byte	0x03, 0x19
        /*00e2*/ 	.short	0x0038


	//----- nvinfo : EIATTR_PARAM_CBANK
	.align		4
        /*00e4*/ 	.byte	0x04, 0x0a
        /*00e6*/ 	.short	(.L_147 - .L_146)
	.align		4
.L_146:
        /*00e8*/ 	.word	index@(.nv.constant0._ZN2at6native30tinygemm_m16n8k16_chunk_kernelINS0_10ALayout_RMILNS0_14KReductionTypeE0EEENS0_15BLayout_TC_int4ILi8ELi256EEES4_Li8ELi8EEEvPKvS8_S8_Pviiiiii)
        /*00ec*/ 	.short	0x0210
        /*00ee*/ 	.short	0x0038


	//----- nvinfo : EIATTR_SW_WAR
	.align		4
.L_147:
        /*00f0*/ 	.byte	0x04, 0x36
        /*00f2*/ 	.short	(.L_149 - .L_148)
.L_148:
        /*00f4*/ 	.word	0x00000008
.L_149:


//--------------------- .nv.info._ZN2at6native30tinygemm_m16n8k16_chunk_kernelINS0_10ALayout_RMILNS0_14KReductionTypeE0EEENS0_15BLayout_TC_int4ILi4ELi256EEES4_Li8ELi8EEEvPKvS8_S8_Pviiiiii --------------------------
	.section	.nv.info._ZN2at6native30tinygemm_m16n8k16_chunk_kernelINS0_10ALayout_RMILNS0_14KReductionTypeE0EEENS0_15BLayout_TC_int4ILi4ELi256EEES4_Li8ELi8EEEvPKvS8_S8_Pviiiiii,"",@"SHT_CUDA_INFO"
	.sectionflags	@""
	.align	4


	//----- nvinfo : EIATTR_CUDA_API_VERSION
	.align		4
        /*0000*/ 	.byte	0x04, 0x37
        /*0002*/ 	.short	(.L_151 - .L_150)
.L_150:
        /*0004*/ 	.word	0x00000082


	//----- nvinfo : EIATTR_KPARAM_INFO
	.align		4
.L_151:
        /*0008*/ 	.byte	0x04, 0x17
        /*000a*/ 	.short	(.L_153 - .L_152)
.L_152:
        /*000c*/ 	.word	0x00000000
        /*0010*/ 	.short	0x0009
        /*0012*/ 	.short	0x0034
        /*0014*/ 	.byte	0x00, 0xf0, 0x11, 0x00


	//----- nvinfo : EIATTR_KPARAM_INFO
	.align		4
.L_153:
        /*0018*/ 	.byte	0x04, 0x17
        /*001a*/ 	.short	(.L_155 - .L_154)
.L_154:
        /*001c*/ 	.word	0x00000000
        /*0020*/ 	.short	0x0008
        /*0022*/ 	.short	0x0030
        /*0024*/ 	.byte	0x00, 0xf0, 0x11, 0x00


	//----- nvinfo : EIATTR_KPARAM_INFO
	.align		4
.L_155:
        /*0028*/ 	.byte	0x04, 0x17
        /*002a*/ 	.short	(.L_157 - .L_156)
.L_156:
        /*002c*/ 	.word	0x00000000
        /*0030*/ 	.short	0x0007
        /*0032*/ 	.short	0x002c
        /*0034*/ 	.byte	0x00, 0xf0, 0x11, 0x00


	//----- nvinfo : EIATTR_KPARAM_INFO
	.align		4
.L_157:
        /*0038*/ 	.byte	0x04, 0x17
        /*003a*/ 	.short	(.L_159 - .L_158)
.L_158:
        /*003c*/ 	.word	0x00000000
        /*0040*/ 	.short	0x0006
        /*0042*/ 	.short	0x0028
        /*0044*/ 	.byte	0x00, 0xf0, 0x11, 0x00


	//----- nvinfo : EIATTR_KPARAM_INFO
	.align		4
.L_159:
        /*0048*/ 	.byte	0x04, 0x17
        /*004a*/ 	.short	(.L_161 - .L_160)
.L_160:
        /*004c*/ 	.word	0x00000000
        /*0050*/ 	.short	0x0005
        /*0052*/ 	.short	0x0024
        /*0054*/ 	.byte	0x00, 0xf0, 0x11, 0x00


	//----- nvinfo : EIATTR_KPARAM_INFO
	.align		4
.L_161:
        /*0058*/ 	.byte	0x04, 0x17
        /*005a*/ 	.short	(.L_163 - .L_162)
.L_162:
        /*005c*/ 	.word	0x00000000
        /*0060*/ 	.short	0x0004
        /*0062*/ 	.short	0x0020
        /*0064*/ 	.byte	0x00, 0xf0, 0x11, 0x00


	//----- nvinfo : EIATTR_KPARAM_INFO
	.align		4
.L_163:
        /*0068*/ 	.byte	0x04, 0x17
        /*006a*/ 	.short	(.L_165 - .L_164)
.L_164:
        /*006c*/ 	.word	0x00000000
        /*0070*/ 	.short	0x0003
        /*0072*/ 	.short	0x0018
        /*0074*/ 	.byte	0x00, 0xf0, 0x21, 0x00


	//----- nvinfo : EIATTR_KPARAM_INFO
	.align		4
.L_165:
        /*0078*/ 	.byte	0x04, 0x17
        /*007a*/ 	.short	(.L_167 - .L_166)
.L_166:
        /*007c*/ 	.word	0x00000000
        /*0080*/ 	.short	0x0002
        /*0082*/ 	.short	0x0010
        /*0084*/ 	.byte	0x00, 0xf0, 0x21, 0x00


	//----- nvinfo : EIATTR_KPARAM_INFO
	.align		4
.L_167:
        /*0088*/ 	.byte	0x04, 0x17
        /*008a*/ 	.short	(.L_169 - .L_168)
.L_168:
        /*008c*/ 	.word	0x00000000
        /*0090*/ 	.short	0x0001
        /*0092*/ 	.short	0x0008
        /*0094*/ 	.byte	0x00, 0xf0, 0x21, 0x00


	//----- nvinfo : EIATTR_KPARAM_INFO
	.align		4
.L_169:
        /*0098*/ 	.byte	0x04, 0x17
        /*009a*/ 	.short	(.L_171 - .L_170)
.L_170:
        /*009c*/ 	.word	0x00000000
        /*00a0*/ 	.short	0x0000
        /*00a2*/ 	.short	0x0000
        /*00a4*/ 	.byte	0x00, 0xf0, 0x21, 0x00


	//----- nvinfo : EIATTR_SPARSE_MMA_MASK
	.align		4
.L_171:
        /*00a8*/ 	.byte	0x03, 0x50
        /*00aa*/ 	.short	0x0000


	//----- nvinfo : EIATTR_MAXREG_COUNT
	.align		4
        /*00ac*/ 	.byte	0x03, 0x1b
        /*00ae*/ 	.short	0x00ff


	//----- nvinfo : EIATTR_NUM_BARRIERS
	.align		4
        /*00b0*/ 	.byte	0x02, 0x4c
        /*00b2*/ 	.byte	0x01
	.zero		1


	//----- nvinfo : EIATTR_MERCURY_ISA_VERSION
	.align		4
        /*00b4*/ 	.byte	0x03, 0x5f
        /*00b6*/ 	.short	0x0101


	//----- nvinfo : EIATTR_EXIT_INSTR_OFFSETS
	.align		4
        /*00b8*/ 	.byte	0x04, 0x1c
        /*00ba*/ 	.short	(.L_173 - .L_172)


	//   ....[0]....
.L_172:
        /*00bc*/ 	.word	0x00001690


	//   ....[1]....
        /*00c0*/ 	.word	0x00001a90


	//   ....[2]....
        /*00c4*/ 	.word	0x00001ae0


	//----- nvinfo : EIATTR_MAX_THREADS
	.align		4
.L_173:
        /*00c8*/ 	.byte	0x04, 0x05
        /*00ca*/ 	.short	(.L_175 - .L_174)
.L_174:
        /*00cc*/ 	.word	0x00000100
        /*00d0*/ 	.word	0x00000001
        /*00d4*/ 	.word	0x00000001


	//----- nvinfo : EIATTR_CRS_STACK_SIZE
	.align		4
.L_175:
        /*00d8*/ 	.byte	0x04, 0x1e
        /*00da*/ 	.short	(.L_177 - .L_176)
.L_176:
        /*00dc*/ 	.word	0x00000000


	//----- nvinfo : EIATTR_CBANK_PARAM_SIZE
	.align		4
.L_177:
        /*00e0*/ 	.byte	0x03, 0x19
        /*00e2*/ 	.short	0x0038


	//----- nvinfo : EIATTR_PARAM_CBANK
	.align		4
        /*00e4*/ 	.byte	0x04, 0x0a
        /*00e6*/ 	.short	(.L_179 - .L_178)
	.align		4
.L_178:
        /*00e8*/ 	.word	index@(.nv.constant0._ZN2at6native30tinygemm_m16n8k16_chunk_kernelINS0_10ALayout_RMILNS0_14KReductionTypeE0EEENS0_15BLayout_TC_int4ILi4ELi256EEES4_Li8ELi8EEEvPKvS8_S8_Pviiiiii)
        /*00ec*/ 	.short	0x0210
        /*00ee*/ 	.short	0x0038


	//----- nvinfo : EIATTR_SW_WAR
	.align		4
.L_179:
        /*00f0*/ 	.byte	0x04, 0x36
        /*00f2*/ 	.short	(.L_181 - .L_180)
.L_180:
        /*00f4*/ 	.word	0x00000008
.L_181:


//--------------------- .nv.info._ZN2at6native30tinygemm_m16n8k16_chunk_kernelINS0_10ALayout_RMILNS0_14KReductionTypeE0EEENS0_15BLayout_TC_int4ILi2ELi256EEES4_Li8ELi8EEEvPKvS8_S8_Pviiiiii --------------------------
	.section	.nv.info._ZN2at6native30tinygemm_m16n8k16_chunk_kernelINS0_10ALayout_RMILNS0_14KReductionTypeE0EEENS0_15BLayout_TC_int4ILi2ELi256EEES4_Li8ELi8EEEvPKvS8_S8_Pviiiiii,"",@"SHT_CUDA_INFO"
	.sectionflags	@""
	.align	4


	//----- nvinfo : EIATTR_CUDA_API_VERSION
	.align		4
        /*0000*/ 	.byte	0x04, 0x37
        /*0002*/ 	.short	(.L_183 - .L_182)
.L_182:
        /*0004*/ 	.word	0x00000082


	//----- nvinfo : EIATTR_KPARAM_INFO
	.align		4
.L_183:
        /*0008*/ 	.byte	0x04, 0x17
        /*000a*/ 	.short	(.L_185 - .L_184)
.L_184:
        /*000c*/ 	.word	0x00000000
        /*0010*/ 	.short	0x0009
        /*0012*/ 	.short	0x0034
        /*0014*/ 	.byte	0x00, 0xf0, 0x11, 0x00


	//----- nvinfo : EIATTR_KPARAM_INFO
	.align		4
.L_185:
        /*0018*/ 	.byte	0x04, 0x17
        /*001a*/ 	.short	(.L_187 - .L_186)
.L_186:
        /*001c*/ 	.word	0x00000000
        /*0020*/ 	.short	0x0008
        /*0022*/ 	.short	0x0030
        /*0024*/ 	.byte	0x00, 0xf0, 0x11, 0x00


	//----- nvinfo : EIATTR_KPARAM_INFO
	.align		4
.L_187:
        /*0028*/ 	.byte	0x04, 0x17
        /*002a*/ 	.short	(.L_189 - .L_188)
.L_188:
        /*002c*/ 	.word	0x00000000
        /*0030*/ 	.short	0x0007
        /*0032*/ 	.short	0x002c
        /*0034*/ 	.byte	0x00, 0xf0, 0x11, 0x00


	//----- nvinfo : EIATTR_KPARAM_INFO
	.align		4
.L_189:
        /*0038*/ 	.byte	0x04, 0x17
        /*003a*/ 	.short	(.L_191 - .L_190)
.L_190:
        /*003c*/ 	.word	0x00000000
        /*0040*/ 	.short	0x0006
        /*0042*/ 	.short	0x0028
        /*0044*/ 	.byte	0x00, 0xf0, 0x11, 0x00


	//----- nvinfo : EIATTR_KPARAM_INFO
	.align		4
.L_191:
        /*0048*/ 	.byte	0x04, 0x17
        /*004a*/ 	.short	(.L_193 - .L_192)
.L_192:
        /*004c*/ 	.word	0x00000000
        /*0050*/ 	.short	0x0005
        /*0052*/ 	.short	0x0024
        /*0054*/ 	.byte	0x00, 0xf0, 0x11, 0x00


	//----- nvinfo : EIATTR_KPARAM_INFO
	.align		4
.L_193:
        /*0058*/ 	.byte	0x04, 0x17
        /*005a*/ 	.short	(.L_195 - .L_194)
.L_194:
        /*005c*/ 	.word	0x00000000
        /*0060*/ 	.short	0x0004
        /*0062*/ 	.short	0x0020
        /*0064*/ 	.byte	0x00, 0xf0, 0x11, 0x00


	//----- nvinfo : EIATTR_KPARAM_INFO
	.align		4
.L_195:
        /*0068*/ 	.byte	0x04, 0x17
        /*006a*/ 	.short	(.L_197 - .L_196)
.L_196:
        /*006c*/ 	.word	0x00000000
        /*0070*/ 	.short	0x0003
        /*0072*/ 	.short	0x0018
        /*0074*/ 	.byte	0x00, 0xf0, 0x21, 0x00


	//----- nvinfo : EIATTR_KPARAM_INFO
	.align		4
.L_197:
        /*0078*/ 	.byte	0x04, 0x17
        /*007a*/ 	.short	(.L_199 - .L_198)
.L_198:
        /*007c*/ 	.word	0x00000000
        /*0080*/ 	.short	0x0002
        /*0082*/ 	.short	0x0010
        /*0084*/ 	.byte	0x00, 0xf0, 0x21, 0x00


	//----- nvinfo : EIATTR_KPARAM_INFO
	.align		4
.L_199:
        /*0088*/ 	.byte	0x04, 0x17
        /*008a*/ 	.short	(.L_201 - .L_200)
.L_200:
        /*008c*/ 	.word	0x00000000
        /*0090*/ 	.short	0x0001
        /*0092*/ 	.short	0x0008
        /*0094*/ 	.byte	0x00, 0xf0, 0x21, 0x00


	//----- nvinfo : EIATTR_KPARAM_INFO
	.align		4
.L_201:
        /*0098*/ 	.byte	0x04, 0x17
        /*009a*/ 	.short	(.L_203 - .L_202)
.L_202:
        /*009c*/ 	.word	0x00000000
        /*00a0*/ 	.short	0x0000
        /*00a2*/ 	.short	0x0000
        /*00a4*/ 	.byte	0x00, 0xf0, 0x21, 0x00


	//----- nvinfo : EIATTR_SPARSE_MMA_MASK
	.align		4
.L_203:
        /*00a8*/ 	.byte	0x03, 0x50
        /*00aa*/ 	.short	0x0000


	//----- nvinfo : EIATTR_MAXREG_COUNT
	.align		4
        /*00ac*/ 	.byte	0x03, 0x1b
        /*00ae*/ 	.short	0x00ff


	//----- nvinfo : EIATTR_NUM_BARRIERS
	.align		4
        /*00b0*/ 	.byte	0x02, 0x4c
        /*00b2*/ 	.byte	0x01
	.zero		1


	//----- nvinfo : EIATTR_MERCURY_ISA_VERSION
	.align		4
        /*00b4*/ 	.byte	0x03, 0x5f
        /*00b6*/ 	.short	0x0101


	//----- nvinfo : EIATTR_EXIT_INSTR_OFFSETS
	.align		4
        /*00b8*/ 	.byte	0x04, 0x1c
        /*00ba*/ 	.short	(.L_205 - .L_204)


	//   ....[0]....
.L_204:
        /*00bc*/ 	.word	0x00001450


	//   ....[1]....
        /*00c0*/ 	.word	0x00001850


	//   ....[2]....
        /*00c4*/ 	.word	0x000018a0


	//----- nvinfo : EIATTR_MAX_THREADS
	.align		4
.L_205:
        /*00c8*/ 	.byte	0x04, 0x05
        /*00ca*/ 	.short	(.L_207 - .L_206)
.L_206:
        /*00cc*/ 	.word	0x00000100
        /*00d0*/ 	.word	0x00000001
        /*00d4*/ 	.word	0x00000001


	//----- nvinfo : EIATTR_CRS_STACK_SIZE
	.align		4
.L_207:
        /*00d8*/ 	.byte	0x04, 0x1e
        /*00da*/ 	.short	(.L_209 - .L_208)
.L_208:
        /*00dc*/ 	.word	0x00000000


	//----- nvinfo : EIATTR_CBANK_PARAM_SIZE
	.align		4
.L_209:
        /*00e0*/ 	.byte	0x03, 0x19
        /*00e2*/ 	.short	0x0038


	//----- nvinfo : EIATTR_PARAM_CBANK
	.align		4
        /*00e4*/ 	.byte	0x04, 0x0a
        /*00e6*/ 	.short	(.L_211 - .L_210)
	.align		4
.L_210:
        /*00e8*/ 	.word	index@(.nv.constant0._ZN2at6native30tinygemm_m16n8k16_chunk_kernelINS0_10ALayout_RMILNS0_14KReductionTypeE0EEENS0_15BLayout_TC_int4ILi2ELi256EEES4_Li8ELi8EEEvPKvS8_S8_Pviiiiii)
        /*00ec*/ 	.short	0x0210
        /*00ee*/ 	.short	0x0038


	//----- nvinfo : EIATTR_SW_WAR
	.align		4
.L_211:
        /*00f0*/ 	.byte	0x04, 0x36
        /*00f2*/ 	.short	(.L_213 - .L_212)
.L_212:
        /*00f4*/ 	.word	0x00000008
.L_213:


//--------------------- .nv.info._ZN2at6native30tinygemm_m16n8k16_chunk_kernelINS0_10ALayout_RMILNS0_14KReductionTypeE0EEENS0_15BLayout_TC_int4ILi8ELi128EEES4_Li8ELi8EEEvPKvS8_S8_Pviiiiii --------------------------
	.section	.nv.info._ZN2at6native30tinygemm_m16n8k16_chunk_kernelINS0_10ALayout_RMILNS0_14KReductionTypeE0EEENS0_15BLayout_TC_int4ILi8ELi128EEES4_Li8ELi8EEEvPKvS8_S8_Pviiiiii,"",@"SHT_CUDA_INFO"
	.sectionflags	@""
	.align	4


	//----- nvinfo : EIATTR_CUDA_API_VERSION
	.align		4
        /*0000*/ 	.byte	0x04, 0x37
        /*0002*/ 	.short	(.L_215 - .L_214)
.L_214:
        /*0004*/ 	.word	0x00000082


	//----- nvinfo : EIATTR_KPARAM_INFO
	.align		4
.L_215:
        /*0008*/ 	.byte	0x04, 0x17
        /*000a*/ 	.short	(.L_217 - .L_216)
.L_216:
        /*000c*/ 	.word	0x00000000
        /*0010*/ 	.short	0x0009
        /*0012*/ 	.short	0x0034
        /*0014*/ 	.byte	0x00, 0xf0, 0x11, 0x00


	//----- nvinfo : EIATTR_KPARAM_INFO
	.align		4
.L_217:
        /*0018*/ 	.byte	0x04, 0x17
        /*001a*/ 	.short	(.L_219 - .L_218)
.L_218:
        /*001c*/ 	.word	0x00000000
        /*0020*/ 	.short	0x0008
        /*0022*/ 	.short	0x0030
        /*0024*/ 	.byte	0x00, 0xf0, 0x11, 0x00


	//----- nvinfo : EIATTR_KPARAM_INFO
	.align		4
.L_219:
        /*0028*/ 	.byte	0x04, 0x17
        /*002a*/ 	.short	(.L_221 - .L_220)
.L_220:
        /*002c*/ 	.word	0x00000000
        /*0030*/ 	.short	0x0007
        /*0032*/ 	.short	0x002c
        /*0034*/ 	.byte	0x00, 0xf0, 0x11, 0x00


	//----- nvinfo : EIATTR_KPARAM_INFO
	.align		4
.L_221:
        /*0038*/ 	.byte	0x04, 0x17
        /*003a*/ 	.short	(.L_223 - .L_222)
.L_222:
        /*003c*/ 	.word	0x00000000
        /*0040*/ 	.short	0x0006
        /*0042*/ 	.short	0x0028
        /*0044*/ 	.byte	0x00, 0xf0, 0x11, 0x00


	//----- nvinfo : EIATTR_KPARAM_INFO
	.align		4
.L_223:
        /*0048*/ 	.byte	0x04, 0x17
        /*004a*/ 	.short	(.L_225 - .L_224)
.L_224:
        /*004c*/ 	.word	0x00000000
        /*0050*/ 	.short	0x0005
        /*0052*/ 	.short	0x0024
        /*0054*/ 	.byte	0x00, 0xf0, 0x11, 0x00


	//----- nvinfo : EIATTR_KPARAM_INFO
	.align		4
.L_225:
        /*0058*/ 	.byte	0x04, 0x17
        /*005a*/ 	.short	(.L_227 - .L_226)
.L_226:
        /*005c*/ 	.word	0x00000000
        /*0060*/ 	.short	0x0004
        /*0062*/ 	.short	0x0020
        /*0064*/ 	.byte	0x00, 0xf0, 0x11, 0x00


	//----- nvinfo : EIATTR_KPARAM_INFO
	.align		4
.L_227:
        /*0068*/ 	.byte	0x04, 0x17
        /*006a*/ 	.short	(.L_229 - .L_228)
.L_228:
        /*006c*/ 	.word	0x00000000
        /*0070*/ 	.short	0x0003
        /*0072*/ 	.short	0x0018
        /*0074*/ 	.byte	0x00, 0xf0, 0x21, 0x00


	//----- nvinfo : EIATTR_KPARAM_INFO
	.align		4
.L_229:
        /*0078*/ 	.byte	0x04, 0x17
        /*007a*/ 	.short	(.L_231 - .L_230)
.L_230:
        /*007c*/ 	.word	0x00000000
        /*0080*/ 	.short	0x0002
        /*0082*/ 	.short	0x0010
        /*0084*/ 	.byte	0x00, 0xf0, 0x21, 0x00


	//----- nvinfo : EIATTR_KPARAM_INFO
	.align		4
.L_231:
        /*0088*/ 	.byte	0x04, 0x17
        /*008a*/ 	.short	(.L_233 - .L_232)
.L_232:
        /*008c*/ 	.word	0x00000000
        /*0090*/ 	.short	0x0001
        /*0092*/ 	.short	0x0008
        /*0094*/ 	.byte	0x00, 0xf0, 0x21, 0x00


	//----- nvinfo : EIATTR_KPARAM_INFO
	.align		4
.L_233:
        /*0098*/ 	.byte	0x04, 0x17
        /*009a*/ 	.short	(.L_235 - .L_234)
.L_234:
        /*009c*/ 	.word	0x00000000
        /*00a0*/ 	.short	0x0000
        /*00a2*/ 	.short	0x0000
        /*00a4*/ 	.byte	0x00, 0xf0, 0x21, 0x00


	//----- nvinfo : EIATTR_SPARSE_MMA_MASK
	.align		4
.L_235:
        /*00a8*/ 	.byte	0x03, 0x50
        /*00aa*/ 	.short	0x0000


	//----- nvinfo : EIATTR_MAXREG_COUNT
	.align		4
        /*00ac*/ 	.byte	0x03, 0x1b
        /*00ae*/ 	.short	0x00ff


	//----- nvinfo : EIATTR_NUM_BARRIERS
	.align		4
        /*00b0*/ 	.byte	0x02, 0x4c
        /*00b2*/ 	.byte	0x01
	.zero		1


	//----- nvinfo : EIATTR_MERCURY_ISA_VERSION
	.align		4
        /*00b4*/ 	.byte	0x03, 0x5f
        /*00b6*/ 	.short	0x0101


	//----- nvinfo : EIATTR_EXIT_INSTR_OFFSETS
	.align		4
        /*00b8*/ 	.byte	0x04, 0x1c
        /*00ba*/ 	.short	(.L_237 - .L_236)


	//   ....[0]....
.L_236:
        /*00bc*/ 	.word	0x00001ad0


	//   ....[1]....
        /*00c0*/ 	.word	0x00001ed0


	//   ....[2]....
        /*00c4*/ 	.word	0x00001f20


	//----- nvinfo : EIATTR_MAX_THREADS
	.align		4
.L_237:
        /*00c8*/ 	.byte	0x04, 0x05
        /*00ca*/ 	.short	(.L_239 - .L_238)
.L_238:
        /*00cc*/ 	.word	0x00000100
        /*00d0*/ 	.word	0x00000001
        /*00d4*/ 	.word	0x00000001


	//----- nvinfo : EIATTR_CRS_STACK_SIZE
	.align		4
.L_239:
        /*00d8*/ 	.byte	0x04, 0x1e
        /*00da*/ 	.short	(.L_241 - .L_240)
.L_240:
        /*00dc*/ 	.word	0x00000000


	//----- nvinfo : EIATTR_CBANK_PARAM_SIZE
	.align		4
.L_241:
        /*00e0*/ 	.byte	0x03, 0x19
        /*00e2*/ 	.short	0x0038


	//----- nvinfo : EIATTR_PARAM_CBANK
	.align		4
        /*00e4*/ 	.byte	0x04, 0x0a
        /*00e6*/ 	.short	(.L_243 - .L_242)
	.align		4
.L_242:
        /*00e8*/ 	.word	index@(.nv.constant0._ZN2at6native30tinygemm_m16n8k16_chunk_kernelINS0_10ALayout_RMILNS0_14KReductionTypeE0EEENS0_15BLayout_TC_int4ILi8ELi128EEES4_Li8ELi8EEEvPKvS8_S8_Pviiiiii)
        /*00ec*/ 	.short	0x0210
        /*00ee*/ 	.short	0x0038


	//----- nvinfo : EIATTR_SW_WAR
	.align		4
.L_243:
        /*00f0*/ 	.byte	0x04, 0x36
        /*00f2*/ 	.short	(.L_245 - .L_244)
.L_244:
        /*00f4*/ 	.word	0x00000008
.L_245:


//--------------------- .nv.info._ZN2at6native30tinygemm_m16n8k16_chunk_kernelINS0_10ALayout_RMILNS0_14KReductionTypeE0EEENS0_15BLayout_TC_int4ILi4ELi128EEES4_Li8ELi8EEEvPKvS8_S8_Pviiiiii --------------------------
	.section	.nv.info._ZN2at6native30tinygemm_m16n8k16_chunk_kernelINS0_10ALayout_RMILNS0_14KReductionTypeE0EEENS0_15BLayout_TC_int4ILi4ELi128EEES4_Li8ELi8EEEvPKvS8_S8_Pviiiiii,"",@"SHT_CUDA_INFO"
	.sectionflags	@""
	.align	4


	//----- nvinfo : EIATTR_CUDA_API_VERSION
	.align		4
        /*0000*/ 	.byte	0x04, 0x37
        /*0002*/ 	.short	(.L_247 - .L_246)
.L_246:
        /*0004*/ 	.word	0x00000082


	//----- nvinfo : EIATTR_KPARAM_INFO
	.align		4
.L_247:
        /*0008*/ 	.byte	0x04, 0x17
        /*000a*/ 	.short	(.L_249 - .L_248)
.L_248:
        /*000c*/ 	.word	0x00000000
        /*0010*/ 	.short	0x0009
        /*0012*/ 	.short	0x0034
        /*0014*/ 	.byte	0x00, 0xf0, 0x11, 0x00


	//----- nvinfo : EIATTR_KPARAM_INFO
	.align		4
.L_249:
        /*0018*/ 	.byte	0x04, 0x17
        /*001a*/ 	.short	(.L_251 - .L_250)
.L_250:
        /*001c*/ 	.word	0x00000000
        /*0020*/ 	.short	0x0008
        /*0022*/ 	.short	0x0030
        /*0024*/ 	.byte	0x00, 0xf0, 0x11, 0x00


	//----- nvinfo : EIATTR_KPARAM_INFO
	.align		4
.L_251:
        /*0028*/ 	.byte	0x04, 0x17
        /*002a*/ 	.short	(.L_253 - .L_252)
.L_252:
        /*002c*/ 	.word	0x00000000
        /*0030*/ 	.short	0x0007
        /*0032*/ 	.short	0x002c
        /*0034*/ 	.byte	0x00, 0xf0, 0x11, 0x00


	//----- nvinfo : EIATTR_KPARAM_INFO
	.align		4
.L_253:
        /*0038*/ 	.byte	0x04, 0x17
        /*003a*/ 	.short	(.L_255 - .L_254)
.L_254:
        /*003c*/ 	.word	0x00000000
        /*0040*/ 	.short	0x0006
        /*0042*/ 	.short	0x0028
        /*0044*/ 	.byte	0x00, 0xf0, 0x11, 0x00


	//----- nvinfo : EIATTR_KPARAM_INFO
	.align		4
.L_255:
        /*0048*/ 	.byte	0x04, 0x17
        /*004a*/ 	.short	(.L_257 - .L_256)
.L_256:
        /*004c*/ 	.word	0x00000000
        /*0050*/ 	.short	0x0005
        /*0052*/ 	.short	0x0024
        /*0054*/ 	.byte	0x00, 0xf0, 0x11, 0x00


	//----- nvinfo : EIATTR_KPARAM_INFO
	.align		4
.L_257:
        /*0058*/ 	.byte	0x04, 0x17
        /*005a*/ 	.short	(.L_259 - .L_258)
.L_258:
        /*005c*/ 	.word	0x00000000
        /*0060*/ 	.short	0x0004
        /*0062*/ 	.short	0x0020
        /*0064*/ 	.byte	0x00, 0xf0, 0x11, 0x00


	//----- nvinfo : EIATTR_KPARAM_INFO
	.align		4
.L_259:
        /*0068*/ 	.byte	0x04, 0x17
        /*006a*/ 	.short	(.L_261 - .L_260)
.L_260:
        /*006c*/ 	.word	0x00000000
        /*0070*/ 	.short	0x0003
        /*0072*/ 	.short	0x0018
        /*0074*/ 	.byte	0x00, 0xf0, 0x21, 0x00


	//----- nvinfo : EIATTR_KPARAM_INFO
	.align		4
.L_261:
        /*0078*/ 	.byte	0x04, 0x17
        /*007a*/ 	.short	(.L_263 - .L_262)
.L_262:
        /*007c*/ 	.word	0x00000000
        /*0080*/ 	.short	0x0002
        /*0082*/ 	.short	0x0010
        /*0084*/ 	.byte	0x00, 0xf0, 0x21, 0x00


	//----- nvinfo : EIATTR_KPARAM_INFO
	.align		4
.L_263:
        /*0088*/ 	.byte	0x04, 0x17
        /*008a*/ 	.short	(.L_265 - .L_264)
.L_264:
        /*008c*/ 	.word	0x00000000
        /*0090*/ 	.short	0x0001
        /*0092*/ 	.short	0x0008
        /*0094*/ 	.byte	0x00, 0xf0, 0x21, 0x00


	//----- nvinfo : EIATTR_KPARAM_INFO
	.align		4
.L_265:
        /*0098*/ 	.byte	0x04, 0x17
        /*009a*/ 	.short	(.L_267 - .L_266)
.L_266:
        /*009c*/ 	.word	0x00000000
        /*00a0*/ 	.short	0x0000
        /*00a2*/ 	.short	0x0000
        /*00a4*/ 	.byte	0x00, 0xf0, 0x21, 0x00


	//----- nvinfo : EIATTR_SPARSE_MMA_MASK
	.align		4
.L_267:
        /*00a8*/ 	.byte	0x03, 0x50
        /*00aa*/ 	.short	0x0000


	//----- nvinfo : EIATTR_MAXREG_COUNT
	.align		4
        /*00ac*/ 	.byte	0x03, 0x1b
        /*00ae*/ 	.short	0x00ff


	//----- nvinfo : EIATTR_NUM_BARRIERS
	.align		4
        /*00b0*/ 	.byte	0x02, 0x4c
        /*00b2*/ 	.byte	0x01
	.zero		1


	//----- nvinfo : EIATTR_MERCURY_ISA_VERSION
	.align		4
        /*00b4*/ 	.byte	0x03, 0x5f
        /*00b6*/ 	.short	0x0101


	//----- nvinfo : EIATTR_EXIT_INSTR_OFFSETS
	.align		4
        /*00b8*/ 	.byte	0x04, 0x1c
        /*00ba*/ 	.short	(.L_269 - .L_268)


	//   ....[0]....
.L_268:
        /*00bc*/ 	.word	0x00001690


	//   ....[1]....
        /*00c0*/ 	.word	0x00001a90


	//   ....[2]....
        /*00c4*/ 	.word	0x00001ae0


	//----- nvinfo : EIATTR_MAX_THREADS
	.align		4
.L_269:
        /*00c8*/ 	.byte	0x04, 0x05
        /*00ca*/ 	.short	(.L_271 - .L_270)
.L_270:
        /*00cc*/ 	.word	0x00000100
        /*00d0*/ 	.word	0x00000001
        /*00d4*/ 	.word	0x00000001


	//----- nvinfo : EIATTR_CRS_STACK_SIZE
	.align		4
.L_271:
        /*00d8*/ 	.byte	0x04, 0x1e
        /*00da*/ 	.short	(.L_273 - .L_272)
.L_272:
        /*00dc*/ 	.word	0x00000000


	//----- nvinfo : EIATTR_CBANK_PARAM_SIZE
	.align		4
.L_273:
        /*00e0*/ 	.byte	0x03, 0x19
        /*00e2*/ 	.short	0x0038


	//----- nvinfo : EIATTR_PARAM_CBANK
	.align		4
        /*00e4*/ 	.byte	0x04, 0x0a
        /*00e6*/ 	.short	(.L_275 - .L_274)
	.align		4
.L_274:
        /*00e8*/ 	.word	index@(.nv.constant0._ZN2at6native30tinygemm_m16n8k16_chunk_kernelINS0_10ALayout_RMILNS0_14KReductionTypeE0EEENS0_15BLayout_TC_int4ILi4ELi128EEES4_Li8ELi8EEEvPKvS8_S8_Pviiiiii)
        /*00ec*/ 	.short	0x0210
        /*00ee*/ 	.short	0x0038


	//----- nvinfo : EIATTR_SW_WAR
	.align		4
.L_275:
        /*00f0*/ 	.byte	0x04, 0x36
        /*00f2*/ 	.short	(.L_277 - .L_276)
.L_276:
        /*00f4*/ 	.word	0x00000008
.L_277:


//--------------------- .nv.info._ZN2at6native30tinygemm_m16n8k16_chunk_kernelINS0_10ALayout_RMILNS0_14KReductionTypeE0EEENS0_15BLayout_TC_int4ILi2ELi128EEES4_Li8ELi8EEEvPKvS8_S8_Pviiiiii --------------------------
	.section	.nv.info._ZN2at6native30tinygemm_m16n8k16_chunk_kernelINS0_10ALayout_RMILNS0_14KReductionTypeE0EEENS0_15BLayout_TC_int4ILi2ELi128EEES4_Li8ELi8EEEvPKvS8_S8_Pviiiiii,"",@"SHT_CUDA_INFO"
	.sectionflags	@""
	.align	4


	//----- nvinfo : EIATTR_CUDA_API_VERSION
	.align		4
        /*0000*/ 	.byte	0x04, 0x37
        /*0002*/ 	.short	(.L_279 - .L_278)
.L_278:
        /*0004*/ 	.word	0x00000082


	//----- nvinfo : EIATTR_KPARAM_INFO
	.align		4
.L_279:
        /*0008*/ 	.byte	0x04, 0x17
        /*000a*/ 	.short	(.L_281 - .L_280)
.L_280:
        /*000c*/ 	.word	0x00000000
        /*0010*/ 	.short	0x0009
        /*0012*/ 	.short	0x0034
        /*0014*/ 	.byte	0x00, 0xf0, 0x11, 0x00


	//----- nvinfo : EIATTR_KPARAM_INFO
	.align		4
.L_281:
        /*0018*/ 	.byte	0x04, 0x17
        /*001a*/ 	.short	(.L_283 - .L_282)
.L_282:
        /*001c*/ 	.word	0x00000000
        /*0020*/ 	.short	0x0008
        /*0022*/ 	.short	0x0030
        /*0024*/ 	.byte	0x00, 0xf0, 0x11, 0x00


	//----- nvinfo : EIATTR_KPARAM_INFO
	.align		4
.L_283:
        /*0028*/ 	.byte	0x04, 0x17
        /*002a*/ 	.short	(.L_285 - .L_284)
.L_284:
        /*002c*/ 	.word	0x00000000
        /*0030*/ 	.short	0x0007
        /*0032*/ 	.short	0x002c
        /*0034*/ 	.byte	0x00, 0xf0, 0x11, 0x00


	//----- nvinfo : EIATTR_KPARAM_INFO
	.align		4
.L_285:
        /*0038*/ 	.byte	0x04, 0x17
        /*003a*/ 	.short	(.L_287 - .L_286)
.L_286:
        /*003c*/ 	.word	0x00000000
        /*0040*/ 	.short	0x0006
        /*0042*/ 	.short	0x0028
        /*0044*/ 	.byte	0x00, 0xf0, 0x11, 0x00


	//----- nvinfo : EIATTR_KPARAM_INFO
	.align		4
.L_287:
        /*0048*/ 	.byte	0x04, 0x17
        /*004a*/ 	.short	(.L_289 - .L_288)
.L_288:
        /*004c*/ 	.word	0x00000000
        /*0050*/ 	.short	0x0005
        /*0052*/ 	.short	0x0024
        /*0054*/ 	.byte	0x00, 0xf0, 0x11, 0x00


	//----- nvinfo : EIATTR_KPARAM_INFO
	.align		4
.L_289:
        /*0058*/ 	.byte	0x04, 0x17
        /*005a*/ 	.short	(.L_291 - .L_290)
.L_290:
        /*005c*/ 	.word	0x00000000
        /*0060*/ 	.short	0x0004
        /*0062*/ 	.short	0x0020
        /*0064*/ 	.byte	0x00, 0xf0, 0x11, 0x00


	//----- nvinfo : EIATTR_KPARAM_INFO
	.align		4
.L_291:
        /*0068*/ 	.byte	0x04, 0x17
        /*006a*/ 	.short	(.L_293 - .L_292)
.L_292:
        /*006c*/ 	.word	0x00000000
        /*0070*/ 	.short	0x0003
        /*0072*/ 	.short	0x0018
        /*0074*/ 	.byte	0x00, 0xf0, 0x21, 0x00


	//----- nvinfo : EIATTR_KPARAM_INFO
	.align		4
.L_293:
        /*0078*/ 	.byte	0x04, 0x17
        /*007a*/ 	.short	(.L_295 - .L_294)
.L_294:
        /*007c*/ 	.word	0x00000000
        /*0080*/ 	.short	0x0002
        /*0082*/ 	.short	0x0010
        /*0084*/ 	.byte	0x00, 0xf0, 0x21, 0x00


	//----- nvinfo : EIATTR_KPARAM_INFO
	.align		4
.L_295:
        /*0088*/ 	.byte	0x04, 0x17
        /*008a*/ 	.short	(.L_297 - .L_296)
.L_296:
        /*008c*/ 	.word	0x00000000
        /*0090*/ 	.short	0x0001
        /*0092*/ 	.short	0x0008
        /*0094*/ 	.byte	0x00, 0xf0, 0x21, 0x00


	//----- nvinfo : EIATTR_KPARAM_INFO
	.align		4
.L_297:
        /*0098*/ 	.byte	0x04, 0x17
        /*009a*/ 	.short	(.L_299 - .L_298)
.L_298:
        /*009c*/ 	.word	0x00000000
        /*00a0*/ 	.short	0x0000
        /*00a2*/ 	.short	0x0000
        /*00a4*/ 	.byte	0x00, 0xf0, 0x21, 0x00


	//----- nvinfo : EIATTR_SPARSE_MMA_MASK
	.align		4
.L_299:
        /*00a8*/ 	.byte	0x03, 0x50
        /*00aa*/ 	.short	0x0000


	//----- nvinfo : EIATTR_MAXREG_COUNT
	.align		4
        /*00ac*/ 	.byte	0x03, 0x1b
        /*00ae*/ 	.short	0x00ff


	//----- nvinfo : EIATTR_NUM_BARRIERS
	.align		4
        /*00b0*/ 	.byte	0x02, 0x4c
        /*00b2*/ 	.byte	0x01
	.zero		1


	//----- nvinfo : EIATTR_MERCURY_ISA_VERSION
	.align		4
        /*00b4*/ 	.byte	0x03, 0x5f
        /*00b6*/ 	.short	0x0101


	//----- nvinfo : EIATTR_EXIT_INSTR_OFFSETS
	.align		4
        /*00b8*/ 	.byte	0x04, 0x1c
        /*00ba*/ 	.short	(.L_301 - .L_300)


	//   ....[0]....
.L_300:
        /*00bc*/ 	.word	0x00001450


	//   ....[1]....
        /*00c0*/ 	.word	0x00001850


	//   ....[2]....
        /*00c4*/ 	.word	0x000018a0


	//----- nvinfo : EIATTR_MAX_THREADS
	.align		4
.L_301:
        /*00c8*/ 	.byte	0x04, 0x05
        /*00ca*/ 	.short	(.L_303 - .L_302)
.L_302:
        /*00cc*/ 	.word	0x00000100
        /*00d0*/ 	.word	0x00000001
        /*00d4*/ 	.word	0x00000001


	//----- nvinfo : EIATTR_CRS_STACK_SIZE
	.align		4
.L_303:
        /*00d8*/ 	.byte	0x04, 0x1e
        /*00da*/ 	.short	(.L_305 - .L_304)
.L_304:
        /*00dc*/ 	.word	0x00000000


	//----- nvinfo : EIATTR_CBANK_PARAM_SIZE
	.align		4
.L_305:
        /*00e0*/ 	.byte	0x03, 0x19
        /*00e2*/ 	.short	0x0038


	//----- nvinfo : EIATTR_PARAM_CBANK
	.align		4
        /*00e4*/ 	.byte	0x04, 0x0a
        /*00e6*/ 	.short	(.L_307 - .L_306)
	.align		4
.L_306:
        /*00e8*/ 	.word	index@(.nv.constant0._ZN2at6native30tinygemm_m16n8k16_chunk_kernelINS0_10ALayout_RMILNS0_14KReductionTypeE0EEENS0_15BLayout_TC_int4ILi2ELi128EEES4_Li8ELi8EEEvPKvS8_S8_Pviiiiii)
        /*00ec*/ 	.short	0x0210
        /*00ee*/ 	.short	0x0038


	//----- nvinfo : EIATTR_SW_WAR
	.align		4
.L_307:
        /*00f0*/ 	.byte	0x04, 0x36
        /*00f2*/ 	.short	(.L_309 - .L_308)
.L_308:
        /*00f4*/ 	.word	0x00000008
.L_309:


//--------------------- .nv.info._ZN2at6native30tinygemm_m16n8k16_chunk_kernelINS0_10ALayout_RMILNS0_14KReductionTypeE0EEENS0_15BLayout_TC_int4ILi8ELi64EEES4_Li8ELi8EEEvPKvS8_S8_Pviiiiii --------------------------
	.section	.nv.info._ZN2at6native30tinygemm_m16n8k16_chunk_kernelINS0_10ALayout_RMILNS0_14KReductionTypeE0EEENS0_15BLayout_TC_int4ILi8ELi64EEES4_Li8ELi8EEEvPKvS8_S8_Pviiiiii,"",@"SHT_CUDA_INFO"
	.sectionflags	@""
	.align	4


	//----- nvinfo : EIATTR_CUDA_API_VERSION
	.align		4
        /*0000*/ 	.byte	0x04, 0x37
        /*0002*/ 	.short	(.L_311 - .L_310)
.L_310:
        /*0004*/ 	.word	0x00000082


	//----- nvinfo : EIATTR_KPARAM_INFO
	.align		4
.L_311:
        /*0008*/ 	.byte	0x04, 0x17
        /*000a*/ 	.short	(.L_313 - .L_312)
.L_312:
        /*000c*/ 	.word	0x00000000
        /*0010*/ 	.short	0x0009
        /*0012*/ 	.short	0x0034
        /*0014*/ 	.byte	0x00, 0xf0, 0x11, 0x00


	//----- nvinfo : EIATTR_KPARAM_INFO
	.align		4
.L_313:
        /*0018*/ 	.byte	0x04, 0x17
        /*001a*/ 	.short	(.L_315 - .L_314)
.L_314:
        /*001c*/ 	.word	0x00000000
        /*0020*/ 	.short	0x0008
        /*0022*/ 	.short	0x0030
        /*0024*/ 	.byte	0x00, 0xf0, 0x11, 0x00


	//----- nvinfo : EIATTR_KPARAM_INFO
	.align		4
.L_315:
        /*0028*/ 	.byte	0x04, 0x17
        /*002a*/ 	.short	(.L_317 - .L_316)
.L_316:
        /*002c*/ 	.word	0x00000000
        /*0030*/ 	.short	0x0007
        /*0032*/ 	.short	0x002c
        /*0034*/ 	.byte	0x00, 0xf0, 0x11, 0x00


	//----- nvinfo : EIATTR_KPARAM_INFO
	.align		4
.L_317:
        /*0038*/ 	.byte	0x04, 0x17
        /*003a*/ 	.short	(.L_319 - .L_318)
.L_318:
        /*003c*/ 	.word	0x00000000
        /*0040*/ 	.short	0x0006
        /*0042*/ 	.short	0x0028
        /*0044*/ 	.byte	0x00, 0xf0, 0x11, 0x00


	//----- nvinfo : EIATTR_KPARAM_INFO
	.align		4
.L_319:
        /*0048*/ 	.byte	0x04, 0x17
        /*004a*/ 	.short	(.L_321 - .L_320)
.L_320:
        /*004c*/ 	.word	0x00000000
        /*0050*/ 	.short	0x0005
        /*0052*/ 	.short	0x0024
        /*0054*/ 	.byte	0x00, 0xf0, 0x11, 0x00


	//----- nvinfo : EIATTR_KPARAM_INFO
	.align		4
.L_321:
        /*0058*/ 	.byte	0x04, 0x17
        /*005a*/ 	.short	(.L_323 - .L_322)
.L_322:
        /*005c*/ 	.word	0x00000000
        /*0060*/ 	.short	0x0004
        /*0062*/ 	.short	0x0020
        /*0064*/ 	.byte	0x00, 0xf0, 0x11, 0x00


	//----- nvinfo : EIATTR_KPARAM_INFO
	.align		4
.L_323:
        /*0068*/ 	.byte	0x04, 0x17
        /*006a*/ 	.short	(.L_325 - .L_324)
.L_324:
        /*006c*/ 	.word	0x00000000
        /*0070*/ 	.short	0x0003
        /*0072*/ 	.short	0x0018
        /*0074*/ 	.byte	0x00, 0xf0, 0x21, 0x00


	//----- nvinfo : EIATTR_KPARAM_INFO
	.align		4
.L_325:
        /*0078*/ 	.byte	0x04, 0x17
        /*007a*/ 	.short	(.L_327 - .L_326)
.L_326:
        /*007c*/ 	.word	0x00000000
        /*0080*/ 	.short	0x0002
        /*0082*/ 	.short	0x0010
        /*0084*/ 	.byte	0x00, 0xf0, 0x21, 0x00


	//----- nvinfo : EIATTR_KPARAM_INFO
	.align		4
.L_327:
        /*0088*/ 	.byte	0x04, 0x17
        /*008a*/ 	.short	(.L_329 - .L_328)
.L_328:
        /*008c*/ 	.word	0x00000000
        /*0090*/ 	.short	0x0001
        /*0092*/ 	.short	0x0008
        /*0094*/ 	.byte	0x00, 0xf0, 0x21, 0x00


	//----- nvinfo : EIATTR_KPARAM_INFO
	.align		4
.L_329:
        /*0098*/ 	.byte	0x04, 0x17
        /*009a*/ 	.short	(.L_331 - .L_330)
.L_330:
        /*009c*/ 	.word	0x00000000
        /*00a0*/ 	.short	0x0000
        /*00a2*/ 	.short	0x0000
        /*00a4*/ 	.byte	0x00, 0xf0, 0x21, 0x00


	//----- nvinfo : EIATTR_SPARSE_MMA_MASK
	.align		4
.L_331:
        /*00a8*/ 	.byte	0x03, 0x50
        /*00aa*/ 	.short	0x0000


	//----- nvinfo : EIATTR_MAXREG_COUNT
	.align		4
        /*00ac*/ 	.byte	0x03, 0x1b
        /*00ae*/ 	.short	0x00ff


	//----- nvinfo : EIATTR_NUM_BARRIERS
	.align		4
        /*00b0*/ 	.byte	0x02, 0x4c
        /*00b2*/ 	.byte	0x01
	.zero		1


	//----- nvinfo : EIATTR_MERCURY_ISA_VERSION
	.align		4
        /*00b4*/ 	.byte	0x03, 0x5f
        /*00b6*/ 	.short	0x0101


	//----- nvinfo : EIATTR_EXIT_INSTR_OFFSETS
	.align		4
        /*00b8*/ 	.byte	0x04, 0x1c
        /*00ba*/ 	.short	(.L_333 - .L_332)


	//   ....[0]....
.L_332:
        /*00bc*/ 	.word	0x00001bc0


	//   ....[1]....
        /*00c0*/ 	.word	0x00001fd0


	//   ....[2]....
        /*00c4*/ 	.word	0x00002020


	//----- nvinfo : EIATTR_MAX_THREADS
	.align		4
.L_333:
        /*00c8*/ 	.byte	0x04, 0x05
        /*00ca*/ 	.short	(.L_335 - .L_334)
.L_334:
        /*00cc*/ 	.word	0x00000100
        /*00d0*/ 	.word	0x00000001
        /*00d4*/ 	.word	0x00000001


	//----- nvinfo : EIATTR_CRS_STACK_SIZE
	.align		4
.L_335:
        /*00d8*/ 	.byte	0x04, 0x1e
        /*00da*/ 	.short	(.L_337 - .L_336)
.L_336:
        /*00dc*/ 	.word	0x00000000


	//----- nvinfo : EIATTR_CBANK_PARAM_SIZE
	.align		4
.L_337:
        /*00e0*/ 	.byte	0x03, 0x19
        /*00e2*/ 	.short	0x0038


	//----- nvinfo : EIATTR_PARAM_CBANK
	.align		4
        /*00e4*/ 	.byte	0x04, 0x0a
        /*00e6*/ 	.short	(.L_339 - .L_338)
	.align		4
.L_338:
        /*00e8*/ 	.word	index@(.nv.constant0._ZN2at6native30tinygemm_m16n8k16_chunk_kernelINS0_10ALayout_RMILNS0_14KReductionTypeE0EEENS0_15BLayout_TC_int4ILi8ELi64EEES4_Li8ELi8EEEvPKvS8_S8_Pviiiiii)
        /*00ec*/ 	.short	0x0210
        /*00ee*/ 	.short	0x0038


	//----- nvinfo : EIATTR_SW_WAR
	.align		4
.L_339:
        /*00f0*/ 	.byte	0x04, 0x36
        /*00f2*/ 	.short	(.L_341 - .L_340)
.L_340:
        /*00f4*/ 	.word	0x00000008
.L_341:


//--------------------- .nv.info._ZN2at6native30tinygemm_m16n8k16_chunk_kernelINS0_10ALayout_RMILNS0_14KReductionTypeE0EEENS0_15BLayout_TC_int4ILi4ELi64EEES4_Li8ELi8EEEvPKvS8_S8_Pviiiiii --------------------------
	.section	.nv.info._ZN2at6native30tinygemm_m16n8k16_chunk_kernelINS0_10ALayout_RMILNS0_14KReductionTypeE0EEENS0_15BLayout_TC_int4ILi4ELi64EEES4_Li8ELi8EEEvPKvS8_S8_Pviiiiii,"",@"SHT_CUDA_INFO"
	.sectionflags	@""
	.align	4


	//----- nvinfo : EIATTR_CUDA_API_VERSION
	.align		4
        /*0000*/ 	.byte	0x04, 0x37
        /*0002*/ 	.short	(.L_343 - .L_342)
.L_342:
        /*0004*/ 	.word	0x00000082


	//----- nvinfo : EIATTR_KPARAM_INFO
	.align		4
.L_343:
        /*0008*/ 	.byte	0x04, 0x17
        /*000a*/ 	.short	(.L_345 - .L_344)
.L_344:
        /*000c*/ 	.word	0x00000000
        /*0010*/ 	.short	0x0009
        /*0012*/ 	.short	0x0034
        /*0014*/ 	.byte	0x00, 0xf0, 0x11, 0x00


	//----- nvinfo : EIATTR_KPARAM_INFO
	.align		4
.L_345:
        /*0018*/ 	.byte	0x04, 0x17
        /*001a*/ 	.short	(.L_347 - .L_346)
.L_346:
        /*001c*/ 	.word	0x00000000
        /*0020*/ 	.short	0x0008
        /*0022*/ 	.short	0x0030
        /*0024*/ 	.byte	0x00, 0xf0, 0x11, 0x00


	//----- nvinfo : EIATTR_KPARAM_INFO
	.align		4
.L_347:
        /*0028*/ 	.byte	0x04, 0x17
        /*002a*/ 	.short	(.L_349 - .L_348)
.L_348:
        /*002c*/ 	.word	0x00000000
        /*0030*/ 	.short	0x0007
        /*0032*/ 	.short	0x002c
        /*0034*/ 	.byte	0x00, 0xf0, 0x11, 0x00


	//----- nvinfo : EIATTR_KPARAM_INFO
	.align		4
.L_349:
        /*0038*/ 	.byte	0x04, 0x17
        /*003a*/ 	.short	(.L_351 - .L_350)
.L_350:
        /*003c*/ 	.word	0x00000000
        /*0040*/ 	.short	0x0006
        /*0042*/ 	.short	0x0028
        /*0044*/ 	.byte	0x00, 0xf0, 0x11, 0x00


	//----- nvinfo : EIATTR_KPARAM_INFO
	.align		4
.L_351:
        /*0048*/ 	.byte	0x04, 0x17
        /*004a*/ 	.short	(.L_353 - .L_352)
.L_352:
        /*004c*/ 	.word	0x00000000
        /*0050*/ 	.short	0x0005
        /*0052*/ 	.short	0x0024
        /*0054*/ 	.byte	0x00, 0xf0, 0x11, 0x00


	//----- nvinfo : EIATTR_KPARAM_INFO
	.align		4
.L_353:
        /*0058*/ 	.byte	0x04, 0x17
        /*005a*/ 	.short	(.L_355 - .L_354)
.L_354:
        /*005c*/ 	.word	0x00000000
        /*0060*/ 	.short	0x0004
        /*0062*/ 	.short	0x0020
        /*0064*/ 	.byte	0x00, 0xf0, 0x11, 0x00


	//----- nvinfo : EIATTR_KPARAM_INFO
	.align		4
.L_355:
        /*0068*/ 	.byte	0x04, 0x17
        /*006a*/ 	.short	(.L_357 - .L_356)
.L_356:
        /*006c*/ 	.word	0x00000000
        /*0070*/ 	.short	0x0003
        /*0072*/ 	.short	0x0018
        /*0074*/ 	.byte	0x00, 0xf0, 0x21, 0x00


	//----- nvinfo : EIATTR_KPARAM_INFO
	.align		4
.L_357:
        /*0078*/ 	.byte	0x04, 0x17
        /*007a*/ 	.short	(.L_359 - .L_358)
.L_358:
        /*007c*/ 	.word	0x00000000
        /*0080*/ 	.short	0x0002
        /*0082*/ 	.short	0x0010
        /*0084*/ 	.byte	0x00, 0xf0, 0x21, 0x00


	//----- nvinfo : EIATTR_KPARAM_INFO
	.align		4
.L_359:
        /*0088*/ 	.byte	0x04, 0x17
        /*008a*/ 	.short	(.L_361 - .L_360)
.L_360:
        /*008c*/ 	.word	0x00000000
        /*0090*/ 	.short	0x0001
        /*0092*/ 	.short	0x0008
        /*0094*/ 	.byte	0x00, 0xf0, 0x21, 0x00


	//----- nvinfo : EIATTR_KPARAM_INFO
	.align		4
.L_361:
        /*0098*/ 	.byte	0x04, 0x17
        /*009a*/ 	.short	(.L_363 - .L_362)
.L_362:
        /*009c*/ 	.word	0x00000000
        /*00a0*/ 	.short	0x0000
        /*00a2*/ 	.short	0x0000
        /*00a4*/ 	.byte	0x00, 0xf0, 0x21, 0x00


	//----- nvinfo : EIATTR_SPARSE_MMA_MASK
	.align		4
.L_363:
        /*00a8*/ 	.byte	0x03, 0x50
        /*00aa*/ 	.short	0x0000


	//----- nvinfo : EIATTR_MAXREG_COUNT
	.align		4
        /*00ac*/ 	.byte	0x03, 0x1b
        /*00ae*/ 	.short	0x00ff


	//----- nvinfo : EIATTR_NUM_BARRIERS
	.align		4
        /*00b0*/ 	.byte	0x02, 0x4c
        /*00b2*/ 	.byte	0x01
	.zero		1


	//----- nvinfo : EIATTR_MERCURY_ISA_VERSION
	.align		4
        /*00b4*/ 	.byte	0x03, 0x5f
        /*00b6*/ 	.short	0x0101


	//----- nvinfo : EIATTR_EXIT_INSTR_OFFSETS
	.align		4
        /*00b8*/ 	.byte	0x04, 0x1c
        /*00ba*/ 	.short	(.L_365 - .L_364)


	//   ....[0]....
.L_364:
        /*00bc*/ 	.word	0x000016d0


	//   ....[1]....
        /*00c0*/ 	.word	0x00001ae0


	//   ....[2]....
        /*00c4*/ 	.word	0x00001b30


	//----- nvinfo : EIATTR_MAX_THREADS
	.align		4
.L_365:
        /*00c8*/ 	.byte	0x04, 0x05
        /*00ca*/ 	.short	(.L_367 - .L_366)
.L_366:
        /*00cc*/ 	.word	0x00000100
        /*00d0*/ 	.word	0x00000001
        /*00d4*/ 	.word	0x00000001


	//----- nvinfo : EIATTR_CRS_STACK_SIZE
	.align		4
.L_367:
        /*00d8*/ 	.byte	0x04, 0x1e
        /*00da*/ 	.short	(.L_369 - .L_368)
.L_368:
        /*00dc*/ 	.word	0x00000000


	//----- nvinfo : EIATTR_CBANK_PARAM_SIZE
	.align		4
.L_369:
        /*00e0*/ 	.byte	0x03, 0x19
        /*00e2*/ 	.short	0x0038


	//----- nvinfo : EIATTR_PARAM_CBANK
	.align		4
        /*00e4*/ 	.byte	0x04, 0x0a
        /*00e6*/ 	.short	(.L_371 - .L_370)
	.align		4
.L_370:
        /*00e8*/ 	.word	index@(.nv.constant0._ZN2at6native30tinygemm_m16n8k16_chunk_kernelINS0_10ALayout_RMILNS0_14KReductionTypeE0EEENS0_15BLayout_TC_int4ILi4ELi64EEES4_Li8ELi8EEEvPKvS8_S8_Pviiiiii)
        /*00ec*/ 	.short	0x0210
        /*00ee*/ 	.short	0x0038


	//----- nvinfo : EIATTR_SW_WAR
	.align		4
.L_371:
        /*00f0*/ 	.byte	0x04, 0x36
        /*00f2*/ 	.short	(.L_373 - .L_372)
.L_372:
        /*00f4*/ 	.word	0x00000008
.L_373:


//--------------------- .nv.info._ZN2at6native30tinygemm_m16n8k16_chunk_kernelINS0_10ALayout_RMILNS0_14KReductionTypeE0EEENS0_15BLayout_TC_int4ILi2ELi64EEES4_Li8ELi8EEEvPKvS8_S8_Pviiiiii --------------------------
	.section	.nv.info._ZN2at6native30tinygemm_m16n8k16_chunk_kernelINS0_10ALayout_RMILNS0_14KReductionTypeE0EEENS0_15BLayout_TC_int4ILi2ELi64EEES4_Li8ELi8EEEvPKvS8_S8_Pviiiiii,"",@"SHT_CUDA_INFO"
	.sectionflags	@""
	.align	4


	//----- nvinfo : EIATTR_CUDA_API_VERSION
	.align		4
        /*0000*/ 	.byte	0x04, 0x37
        /*0002*/ 	.short	(.L_375 - .L_374)
.L_374:
        /*0004*/ 	.word	0x00000082


	//----- nvinfo : EIATTR_KPARAM_INFO
	.align		4
.L_375:
        /*0008*/ 	.byte	0x04, 0x17
        /*000a*/ 	.short	(.L_377 - .L_376)
.L_376:
        /*000c*/ 	.word	0x00000000
        /*0010*/ 	.short	0x0009
        /*0012*/ 	.short	0x0034
        /*0014*/ 	.byte	0x00, 0xf0, 0x11, 0x00


	//----- nvinfo : EIATTR_KPARAM_INFO
	.align		4
.L_377:
        /*0018*/ 	.byte	0x04, 0x17
        /*001a*/ 	.short	(.L_379 - .L_378)
.L_378:
        /*001c*/ 	.word	0x00000000
        /*0020*/ 	.short	0x0008
        /*0022*/ 	.short	0x0030
        /*0024*/ 	.byte	0x00, 0xf0, 0x11, 0x00


	//----- nvinfo : EIATTR_KPARAM_INFO
	.align		4
.L_379:
        /*0028*/ 	.byte	0x04, 0x17
        /*002a*/ 	.short	(.L_381 - .L_380)
.L_380:
        /*002c*/ 	.word	0x00000000
        /*0030*/ 	.short	0x0007
        /*0032*/ 	.short	0x002c
        /*0034*/ 	.byte	0x00, 0xf0, 0x11, 0x00


	//----- nvinfo : EIATTR_KPARAM_INFO
	.align		4
.L_381:
        /*0038*/ 	.byte	0x04, 0x17
        /*003a*/ 	.short	(.L_383 - .L_382)
.L_382:
        /*003c*/ 	.word	0x00000000
        /*0040*/ 	.short	0x0006
        /*0042*/ 	.short	0x0028
        /*0044*/ 	.byte	0x00, 0xf0, 0x11, 0x00


	//----- nvinfo : EIATTR_KPARAM_INFO
	.align		4
.L_383:
        /*0048*/ 	.byte	0x04, 0x17
        /*004a*/ 	.short	(.L_385 - .L_384)
.L_384:
        /*004c*/ 	.word	0x00000000
        /*0050*/ 	.short	0x0005
        /*0052*/ 	.short	0x0024
        /*0054*/ 	.byte	0x00, 0xf0, 0x11, 0x00


	//----- nvinfo : EIATTR_KPARAM_INFO
	.align		4
.L_385:
        /*0058*/ 	.byte	0x04, 0x17
        /*005a*/ 	.short	(.L_387 - .L_386)
.L_386:
        /*005c*/ 	.word	0x00000000
        /*0060*/ 	.short	0x0004
        /*0062*/ 	.short	0x0020
        /*0064*/ 	.byte	0x00, 0xf0, 0x11, 0x00


	//----- nvinfo : EIATTR_KPARAM_INFO
	.align		4
.L_387:
        /*0068*/ 	.byte	0x04, 0x17
        /*006a*/ 	.short	(.L_389 - .L_388)
.L_388:
        /*006c*/ 	.word	0x00000000
        /*0070*/ 	.short	0x0003
        /*0072*/ 	.short	0x0018
        /*0074*/ 	.byte	0x00, 0xf0, 0x21, 0x00


	//----- nvinfo : EIATTR_KPARAM_INFO
	.align		4
.L_389:
        /*0078*/ 	.byte	0x04, 0x17
        /*007a*/ 	.short	(.L_391 - .L_390)
.L_390:
        /*007c*/ 	.word	0x00000000
        /*0080*/ 	.short	0x0002
        /*0082*/ 	.short	0x0010
        /*0084*/ 	.byte	0x00, 0xf0, 0x21, 0x00


	//----- nvinfo : EIATTR_KPARAM_INFO
	.align		4
.L_391:
        /*0088*/ 	.byte	0x04, 0x17
        /*008a*/ 	.short	(.L_393 - .L_392)
.L_392:
        /*008c*/ 	.word	0x00000000
        /*0090*/ 	.short	0x0001
        /*0092*/ 	.short	0x0008
        /*0094*/ 	.byte	0x00, 0xf0, 0x21, 0x00


	//----- nvinfo : EIATTR_KPARAM_INFO
	.align		4
.L_393:
        /*0098*/ 	.byte	0x04, 0x17
        /*009a*/ 	.short	(.L_395 - .L_394)
.L_394:
        /*009c*/ 	.word	0x00000000
        /*00a0*/ 	.short	0x0000
        /*00a2*/ 	.short	0x0000
        /*00a4*/ 	.byte	0x00, 0xf0, 0x21, 0x00


	//----- nvinfo : EIATTR_SPARSE_MMA_MASK
	.align		4
.L_395:
        /*00a8*/ 	.byte	0x03, 0x50
        /*00aa*/ 	.short	0x0000


	//----- nvinfo : EIATTR_MAXREG_COUNT
	.align		4
        /*00ac*/ 	.byte	0x03, 0x1b
        /*00ae*/ 	.short	0x00ff


	//----- nvinfo : EIATTR_NUM_BARRIERS
	.align		4
        /*00b0*/ 	.byte	0x02, 0x4c
        /*00b2*/ 	.byte	0x01
	.zero		1


	//----- nvinfo : EIATTR_MERCURY_ISA_VERSION
	.align		4
        /*00b4*/ 	.byte	0x03, 0x5f
        /*00b6*/ 	.short	0x0101


	//----- nvinfo : EIATTR_EXIT_INSTR_OFFSETS
	.align		4
        /*00b8*/ 	.byte	0x04, 0x1c
        /*00ba*/ 	.short	(.L_397 - .L_396)


	//   ....[0]....
.L_396:
        /*00bc*/ 	.word	0x000014c0


	//   ....[1]....
        /*00c0*/ 	.word	0x000018d0


	//   ....[2]....
        /*00c4*/ 	.word	0x00001920


	//----- nvinfo : EIATTR_MAX_THREADS
	.align		4
.L_397:
        /*00c8*/ 	.byte	0x04, 0x05
        /*00ca*/ 	.short	(.L_399 - .L_398)
.L_398:
        /*00cc*/ 	.word	0x00000100
        /*00d0*/ 	.word	0x00000001
        /*00d4*/ 	.word	0x00000001


	//----- nvinfo : EIATTR_CRS_STACK_SIZE
	.align		4
.L_399:
        /*00d8*/ 	.byte	0x04, 0x1e
        /*00da*/ 	.short	(.L_401 - .L_400)
.L_400:
        /*00dc*/ 	.word	0x00000000


	//----- nvinfo : EIATTR_CBANK_PARAM_SIZE
	.align		4
.L_401:
        /*00e0*/ 	.byte	0x03, 0x19
        /*00e2*/ 	.short	0x0038


	//----- nvinfo : EIATTR_PARAM_CBANK
	.align		4
        /*00e4*/ 	.byte	0x04, 0x0a
        /*00e6*/ 	.short	(.L_403 - .L_402)
	.align		4
.L_402:
        /*00e8*/ 	.word	index@(.nv.constant0._ZN2at6native30tinygemm_m16n8k16_chunk_kernelINS0_10ALayout_RMILNS0_14KReductionTypeE0EEENS0_15BLayout_TC_int4ILi2ELi64EEES4_Li8ELi8EEEvPKvS8_S8_Pviiiiii)
        /*00ec*/ 	.short	0x0210
        /*00ee*/ 	.short	0x0038


	//----- nvinfo : EIATTR_SW_WAR
	.align		4
.L_403:
        /*00f0*/ 	.byte	0x04, 0x36
        /*00f2*/ 	.short	(.L_405 - .L_404)
.L_404:
        /*00f4*/ 	.word	0x00000008
.L_405:


//--------------------- .nv.info._ZN2at6native30tinygemm_m16n8k16_chunk_kernelINS0_10ALayout_RMILNS0_14KReductionTypeE0EEENS0_15BLayout_TC_int4ILi8ELi32EEES4_Li8ELi8EEEvPKvS8_S8_Pviiiiii --------------------------
	.section	.nv.info._ZN2at6native30tinygemm_m16n8k16_chunk_kernelINS0_10ALayout_RMILNS0_14KReductionTypeE0EEENS0_15BLayout_TC_int4ILi8ELi32EEES4_Li8ELi8EEEvPKvS8_S8_Pviiiiii,"",@"SHT_CUDA_INFO"
	.sectionflags	@""
	.align	4


	//----- nvinfo : EIATTR_CUDA_API_VERSION
	.align		4
        /*0000*/ 	.byte	0x04, 0x37
        /*0002*/ 	.short	(.L_407 - .L_406)
.L_406:
        /*0004*/ 	.word	0x00000082


	//----- nvinfo : EIATTR_KPARAM_INFO
	.align		4
.L_407:
        /*0008*/ 	.byte	0x04, 0x17
        /*000a*/ 	.short	(.L_409 - .L_408)
.L_408:
        /*000c*/ 	.word	0x00000000
        /*0010*/ 	.short	0x0009
        /*0012*/ 	.short	0x0034
        /*0014*/ 	.byte	0x00, 0xf0, 0x11, 0x00


	//----- nvinfo : EIATTR_KPARAM_INFO
	.align		4
.L_409:
        /*0018*/ 	.byte	0x04, 0x17
        /*001a*/ 	.short	(.L_411 - .L_410)
.L_410:
        /*001c*/ 	.word	0x00000000
        /*0020*/ 	.short	0x0008
        /*0022*/ 	.short	0x0030
        /*0024*/ 	.byte	0x00, 0xf0, 0x11, 0x00


	//----- nvinfo : EIATTR_KPARAM_INFO
	.align		4
.L_411:
        /*0028*/ 	.byte	0x04, 0x17
        /*002a*/ 	.short	(.L_413 - .L_412)
.L_412:
        /*002c*/ 	.word	0x00000000
        /*0030*/ 	.short	0x0007
        /*0032*/ 	.short	0x002c
        /*0034*/ 	.byte	0x00, 0xf0, 0x11, 0x00


	//----- nvinfo : EIATTR_KPARAM_INFO
	.align		4
.L_413:
        /*0038*/ 	.byte	0x04, 0x17
        /*003a*/ 	.short	(.L_415 - .L_414)
.L_414:
        /*003c*/ 	.word	0x00000000
        /*0040*/ 	.short	0x0006
        /*0042*/ 	.short	0x0028
        /*0044*/ 	.byte	0x00, 0xf0, 0x11, 0x00


	//----- nvinfo : EIATTR_KPARAM_INFO
	.align		4
.L_415:
        /*0048*/ 	.byte	0x04, 0x17
        /*004a*/ 	.short	(.L_417 - .L_416)
.L_416:
        /*004c*/ 	.word	0x00000000
        /*0050*/ 	.short	0x0005
        /*0052*/ 	.short	0x0024
        /*0054*/ 	.byte	0x00, 0xf0, 0x11, 0x00


	//----- nvinfo : EIATTR_KPARAM_INFO
	.align		4
.L_417:
        /*0058*/ 	.byte	0x04, 0x17
        /*005a*/ 	.short	(.L_419 - .L_418)
.L_418:
        /*005c*/ 	.word	0x00000000
        /*0060*/ 	.short	0x0004
        /*0062*/ 	.short	0x0020
        /*0064*/ 	.byte	0x00, 0xf0, 0x11, 0x00


	//----- nvinfo : EIATTR_KPARAM_INFO
	.align		4
.L_419:
        /*0068*/ 	.byte	0x04, 0x17
        /*006a*/ 	.short	(.L_421 - .L_420)
.L_420:
        /*006c*/ 	.word	0x00000000
        /*0070*/ 	.short	0x0003
        /*0072*/ 	.short	0x0018
        /*0074*/ 	.byte	0x00, 0xf0, 0x21, 0x00


	//----- nvinfo : EIATTR_KPARAM_INFO
	.align		4
.L_421:
        /*0078*/ 	.byte	0x04, 0x17
        /*007a*/ 	.short	(.L_423 - .L_422)
.L_422:
        /*007c*/ 	.word	0x00000000
        /*0080*/ 	.short	0x0002
        /*0082*/ 	.short	0x0010
        /*0084*/ 	.byte	0x00, 0xf0, 0x21, 0x00


	//----- nvinfo : EIATTR_KPARAM_INFO
	.align		4
.L_423:
        /*0088*/ 	.byte	0x04, 0x17
        /*008a*/ 	.short	(.L_425 - .L_424)
.L_424:
        /*008c*/ 	.word	0x00000000
        /*0090*/ 	.short	0x0001
        /*0092*/ 	.short	0x0008
        /*0094*/ 	.byte	0x00, 0xf0, 0x21, 0x00


	//----- nvinfo : EIATTR_KPARAM_INFO
	.align		4
.L_425:
        /*0098*/ 	.byte	0x04, 0x17
        /*009a*/ 	.short	(.L_427 - .L_426)
.L_426:
        /*009c*/ 	.word	0x00000000
        /*00a0*/ 	.short	0x0000
        /*00a2*/ 	.short	0x0000
        /*00a4*/ 	.byte	0x00, 0xf0, 0x21, 0x00


	//----- nvinfo : EIATTR_SPARSE_MMA_MASK
	.align		4
.L_427:
        /*00a8*/ 	.byte	0x03, 0x50
        /*00aa*/ 	.short	0x0000


	//----- nvinfo : EIATTR_MAXREG_COUNT
	.align		4
        /*00ac*/ 	.byte	0x03, 0x1b
        /*00ae*/ 	.short	0x00ff


	//----- nvinfo : EIATTR_NUM_BARRIERS
	.align		4
        /*00b0*/ 	.byte	0x02, 0x4c
        /*00b2*/ 	.byte	0x01
	.zero		1


	//----- nvinfo : EIATTR_MERCURY_ISA_VERSION
	.align		4
        /*00b4*/ 	.byte	0x03, 0x5f
        /*00b6*/ 	.short	0x0101


	//----- nvinfo : EIATTR_EXIT_INSTR_OFFSETS
	.align		4
        /*00b8*/ 	.byte	0x04, 0x1c
        /*00ba*/ 	.short	(.L_429 - .L_428)


	//   ....[0]....
.L_428:
        /*00bc*/ 	.word	0x00001c00


	//   ....[1]....
        /*00c0*/ 	.word	0x00002010


	//   ....[2]....
        /*00c4*/ 	.word	0x00002060


	//----- nvinfo : EIATTR_MAX_THREADS
	.align		4
.L_429:
        /*00c8*/ 	.byte	0x04, 0x05
        /*00ca*/ 	.short	(.L_431 - .L_430)
.L_430:
        /*00cc*/ 	.word	0x00000100
        /*00d0*/ 	.word	0x00000001
        /*00d4*/ 	.word	0x00000001


	//----- nvinfo : EIATTR_CRS_STACK_SIZE
	.align		4
.L_431:
        /*00d8*/ 	.byte	0x04, 0x1e
        /*00da*/ 	.short	(.L_433 - .L_432)
.L_432:
        /*00dc*/ 	.word	0x00000000


	//----- nvinfo : EIATTR_CBANK_PARAM_SIZE
	.align		4
.L_433:
        /*00e0*/ 	.byte	0x03, 0x19
        /*00e2*/ 	.short	0x0038


	//----- nvinfo : EIATTR_PARAM_CBANK
	.align		4
        /*00e4*/ 	.byte	0x04, 0x0a
        /*00e6*/ 	.short	(.L_435 - .L_434)
	.align		4
.L_434:
        /*00e8*/ 	.word	index@(.nv.constant0._ZN2at6native30tinygemm_m16n8k16_chunk_kernelINS0_10ALayout_RMILNS0_14KReductionTypeE0EEENS0_15BLayout_TC_int4ILi8ELi32EEES4_Li8ELi8EEEvPKvS8_S8_Pviiiiii)
        /*00ec*/ 	.short	0x0210
        /*00ee*/ 	.short	0x0038


	//----- nvinfo : EIATTR_SW_WAR
	.align		4
.L_435:
        /*00f0*/ 	.byte	0x04, 0x36
        /*00f2*/ 	.short	(.L_437 - .L_436)
.L_436:
        /*00f4*/ 	.word	0x00000008
.L_437:


//--------------------- .nv.info._ZN2at6native30tinygemm_m16n8k16_chunk_kernelINS0_10ALayout_RMILNS0_14KReductionTypeE0EEENS0_15BLayout_TC_int4ILi4ELi32EEES4_Li8ELi8EEEvPKvS8_S8_Pviiiiii --------------------------
	.section	.nv.info._ZN2at6native30tinygemm_m16n8k16_chunk_kernelINS0_10ALayout_RMILNS0_14KReductionTypeE0EEENS0_15BLayout_TC_int4ILi4ELi32EEES4_Li8ELi8EEEvPKvS8_S8_Pviiiiii,"",@"SHT_CUDA_INFO"
	.sectionflags	@""
	.align	4


	//----- nvinfo : EIATTR_CUDA_API_VERSION
	.align		4
        /*0000*/ 	.byte	0x04, 0x37
        /*0002*/ 	.short	(.L_439 - .L_438)
.L_438:
        /*0004*/ 	.word	0x00000082


	//----- nvinfo : EIATTR_KPARAM_INFO
	.align		4
.L_439:
        /*0008*/ 	.byte	0x04, 0x17
        /*000a*/ 	.short	(.L_441 - .L_440)
.L_440:
        /*000c*/ 	.word	0x00000000
        /*0010*/ 	.short	0x0009
        /*0012*/ 	.short	0x0034
        /*0014*/ 	.byte	0x00, 0xf0, 0x11, 0x00


	//----- nvinfo : EIATTR_KPARAM_INFO
	.align		4
.L_441:
        /*0018*/ 	.byte	0x04, 0x17
        /*001a*/ 	.short	(.L_443 - .L_442)
.L_442:
        /*001c*/ 	.word	0x00000000
        /*0020*/ 	.short	0x0008
        /*0022*/ 	.short	0x0030
        /*0024*/ 	.byte	0x00, 0xf0, 0x11, 0x00


	//----- nvinfo : EIATTR_KPARAM_INFO
	.align		4
.L_443:
        /*0028*/ 	.byte	0x04, 0x17
        /*002a*/ 	.short	(.L_445 - .L_444)
.L_444:
        /*002c*/ 	.word	0x00000000
        /*0030*/ 	.short	0x0007
        /*0032*/ 	.short	0x002c
        /*0034*/ 	.byte	0x00, 0xf0, 0x11, 0x00


	//----- nvinfo : EIATTR_KPARAM_INFO
	.align		4
.L_445:
        /*0038*/ 	.byte	0x04, 0x17
        /*003a*/ 	.short	(.L_447 - .L_446)
.L_446:
        /*003c*/ 	.word	0x00000000
        /*0040*/ 	.short	0x0006
        /*0042*/ 	.short	0x0028
        /*0044*/ 	.byte	0x00, 0xf0, 0x11, 0x00


	//----- nvinfo : EIATTR_KPARAM_INFO
	.align		4
.L_447:
        /*0048*/ 	.byte	0x04, 0x17
        /*004a*/ 	.short	(.L_449 - .L_448)
.L_448:
        /*004c*/ 	.word	0x00000000
        /*0050*/ 	.short	0x0005
        /*0052*/ 	.short	0x0024
        /*0054*/ 	.byte	0x00, 0xf0, 0x11, 0x00


	//----- nvinfo : EIATTR_KPARAM_INFO
	.align		4
.L_449:
        /*0058*/ 	.byte	0x04, 0x17
        /*005a*/ 	.short	(.L_451 - .L_450)
.L_450:
        /*005c*/ 	.word	0x00000000
        /*0060*/ 	.short	0x0004
        /*0062*/ 	.short	0x0020
        /*0064*/ 	.byte	0x00, 0xf0, 0x11, 0x00


	//----- nvinfo : EIATTR_KPARAM_INFO
	.align		4
.L_451:
        /*0068*/ 	.byte	0x04, 0x17
        /*006a*/ 	.short	(.L_453 - .L_452)
.L_452:
        /*006c*/ 	.word	0x00000000
        /*0070*/ 	.short	0x0003
        /*0072*/ 	.short	0x0018
        /*0074*/ 	.byte	0x00, 0xf0, 0x21, 0x00


	//----- nvinfo : EIATTR_KPARAM_INFO
	.align		4
.L_453:
        /*0078*/ 	.byte	0x04, 0x17
        /*007a*/ 	.short	(.L_455 - .L_454)
.L_454:
        /*007c*/ 	.word	0x00000000
        /*0080*/ 	.short	0x0002
        /*0082*/ 	.short	0x0010
        /*0084*/ 	.byte	0x00, 0xf0, 0x21, 0x00


	//----- nvinfo : EIATTR_KPARAM_INFO
	.align		4
.L_455:
        /*0088*/ 	.byte	0x04, 0x17
        /*008a*/ 	.short	(.L_457 - .L_456)
.L_456:
        /*008c*/ 	.word	0x00000000
        /*0090*/ 	.short	0x0001
        /*0092*/ 	.short	0x0008
        /*0094*/ 	.byte	0x00, 0xf0, 0x21, 0x00


	//----- nvinfo : EIATTR_KPARAM_INFO
	.align		4
.L_457:
        /*0098*/ 	.byte	0x04, 0x17
        /*009a*/ 	.short	(.L_459 - .L_458)
.L_458:
        /*009c*/ 	.word	0x00000000
        /*00a0*/ 	.short	0x0000
        /*00a2*/ 	.short	0x0000
        /*00a4*/ 	.byte	0x00, 0xf0, 0x21, 0x00


	//----- nvinfo : EIATTR_SPARSE_MMA_MASK
	.align		4
.L_459:
        /*00a8*/ 	.byte	0x03, 0x50
        /*00aa*/ 	.short	0x0000


	//----- nvinfo : EIATTR_MAXREG_COUNT
	.align		4
        /*00ac*/ 	.byte	0x03, 0x1b
        /*00ae*/ 	.short	0x00ff


	//----- nvinfo : EIATTR_NUM_BARRIERS
	.align		4
        /*00b0*/ 	.byte	0x02, 0x4c
        /*00b2*/ 	.byte	0x01
	.zero		1


	//----- nvinfo : EIATTR_MERCURY_ISA_VERSION
	.align		4
        /*00b4*/ 	.byte	0x03, 0x5f
        /*00b6*/ 	.short	0x0101


	//----- nvinfo : EIATTR_EXIT_INSTR_OFFSETS
	.align		4
        /*00b8*/ 	.byte	0x04, 0x1c
        /*00ba*/ 	.short	(.L_461 - .L_460)


	//   ....[0]....
.L_460:
        /*00bc*/ 	.word	0x00001760


	//   ....[1]....
        /*00c0*/ 	.word	0x00001b70


	//   ....[2]....
        /*00c4*/ 	.word	0x00001bc0


	//----- nvinfo : EIATTR_MAX_THREADS
	.align		4
.L_461:
        /*00c8*/ 	.byte	0x04, 0x05
        /*00ca*/ 	.short	(.L_463 - .L_462)
.L_462:
        /*00cc*/ 	.word	0x00000100
        /*00d0*/ 	.word	0x00000001
        /*00d4*/ 	.word	0x00000001


	//----- nvinfo : EIATTR_CRS_STACK_SIZE
	.align		4
.L_463:
        /*00d8*/ 	.byte	0x04, 0x1e
        /*00da*/ 	.short	(.L_465 - .L_464)
.L_464:
        /*00dc*/ 	.word	0x00000000


	//----- nvinfo : EIATTR_CBANK_PARAM_SIZE
	.align		4
.L_465:
        /*00e0*/ 	.byte	0x03, 0x19
        /*00e2*/ 	.short	0x0038


	//----- nvinfo : EIATTR_PARAM_CBANK
	.align		4
        /*00e4*/ 	.byte	0x04, 0x0a
        /*00e6*/ 	.short	(.L_467 - .L_466)
	.align		4
.L_466:
        /*00e8*/ 	.word	index@(.nv.constant0._ZN2at6native30tinygemm_m16n8k16_chunk_kernelINS0_10ALayout_RMILNS0_14KReductionTypeE0EEENS0_15BLayout_TC_int4ILi4ELi32EEES4_Li8ELi8EEEvPKvS8_S8_Pviiiiii)
        /*00ec*/ 	.short	0x0210
        /*00ee*/ 	.short	0x0038


	//----- nvinfo : EIATTR_SW_WAR
	.align		4
.L_467:
        /*00f0*/ 	.byte	0x04, 0x36
        /*00f2*/ 	.short	(.L_469 - .L_468)
.L_468:
        /*00f4*/ 	.word	0x00000008
.L_469:


//--------------------- .nv.info._ZN2at6native30tinygemm_m16n8k16_chunk_kernelINS0_10ALayout_RMILNS0_14KReductionTypeE0EEENS0_15BLayout_TC_int4ILi2ELi32EEES4_Li8ELi8EEEvPKvS8_S8_Pviiiiii --------------------------
	.section	.nv.info._ZN2at6native30tinygemm_m16n8k16_chunk_kernelINS0_10ALayout_RMILNS0_14KReductionTypeE0EEENS0_15BLayout_TC_int4ILi2ELi32EEES4_Li8ELi8EEEvPKvS8_S8_Pviiiiii,"",@"SHT_CUDA_INFO"
	.sectionflags	@""
	.align	4


	//----- nvinfo : EIATTR_CUDA_API_VERSION
	.align		4
        /*0000*/ 	.byte	0x04, 0x37
        /*0002*/ 	.short	(.L_471 - .L_470)
.L_470:
        /*0004*/ 	.word	0x00000082


	//----- nvinfo : EIATTR_KPARAM_INFO
	.align		4
.L_471:
        /*0008*/ 	.byte	0x04, 0x17
        /*000a*/ 	.short	(.L_473 - .L_472)
.L_472:
        /*000c*/ 	.word	0x00000000
        /*0010*/ 	.short	0x0009
        /*0012*/ 	.short	0x0034
        /*0014*/ 	.byte	0x00, 0xf0, 0x11, 0x00


	//----- nvinfo : EIATTR_KPARAM_INFO
	.align		4
.L_473:
        /*0018*/ 	.byte	0x04, 0x17
        /*001a*/ 	.short	(.L_475 - .L_474)
.L_474:
        /*001c*/ 	.word	0x00000000
        /*0020*/ 	.short	0x0008
        /*0022*/ 	.short	0x0030
        /*0024*/ 	.byte	0x00, 0xf0, 0x11, 0x00


	//----- nvinfo : EIATTR_KPARAM_INFO
	.align		4
.L_475:
        /*0028*/ 	.byte	0x04, 0x17
        /*002a*/ 	.short	(.L_477 - .L_476)
.L_476:
        /*002c*/ 	.word	0x00000000
        /*0030*/ 	.short	0x0007
        /*0032*/ 	.short	0x002c
        /*0034*/ 	.byte	0x00, 0xf0, 0x11, 0x00


	//----- nvinfo : EIATTR_KPARAM_INFO
	.align		4
.L_477:
        /*0038*/ 	.byte	0x04, 0x17
        /*003a*/ 	.short	(.L_479 - .L_478)
.L_478:
        /*003c*/ 	.word	0x00000000
        /*0040*/ 	.short	0x0006
        /*0042*/ 	.short	0x0028
        /*0044*/ 	.byte	0x00, 0xf0, 0x11, 0x00


	//----- nvinfo : EIATTR_KPARAM_INFO
	.align		4
.L_479:
        /*0048*/ 	.byte	0x04, 0x17
        /*004a*/ 	.short	(.L_481 - .L_480)
.L_480:
        /*004c*/ 	.word	0x00000000
        /*0050*/ 	.short	0x0005
        /*0052*/ 	.short	0x0024
        /*0054*/ 	.byte	0x00, 0xf0, 0x11, 0x00


	//----- nvinfo : EIATTR_KPARAM_INFO
	.align		4
.L_481:
        /*0058*/ 	.byte	0x04, 0x17
        /*005a*/ 	.short	(.L_483 - .L_482)
.L_482:
        /*005c*/ 	.word	0x00000000
        /*0060*/ 	.short	0x0004
        /*0062*/ 	.short	0x0020
        /*0064*/ 	.byte	0x00, 0xf0, 0x11, 0x00


	//----- nvinfo : EIATTR_KPARAM_INFO
	.align		4
.L_483:
        /*0068*/ 	.byte	0x04, 0x17
        /*006a*/ 	.short	(.L_485 - .L_484)
.L_484:
        /*006c*/ 	.word	0x00000000
        /*0070*/ 	.short	0x0003
        /*0072*/ 	.short	0x0018
        /*0074*/ 	.byte	0x00, 0xf0, 0x21, 0x00


	//----- nvinfo : EIATTR_KPARAM_INFO
	.align		4
.L_485:
        /*0078*/ 	.byte	0x04, 0x17
        /*007a*/ 	.short	(.L_487 - .L_486)
.L_486:
        /*007c*/ 	.word	0x00000000
        /*0080*/ 	.short	0x0002
        /*0082*/ 	.short	0x0010
        /*0084*/ 	.byte	0x00, 0xf0, 0x21, 0x00


	//----- nvinfo : EIATTR_KPARAM_INFO
	.align		4
.L_487:
        /*0088*/ 	.byte	0x04, 0x17
        /*008a*/ 	.short	(.L_489 - .L_488)
.L_488:
        /*008c*/ 	.word	0x00000000
        /*0090*/ 	.short	0x0001
        /*0092*/ 	.short	0x0008
        /*0094*/ 	.byte	0x00, 0xf0, 0x21, 0x00


	//----- nvinfo : EIATTR_KPARAM_INFO
	.align		4
.L_489:
        /*0098*/ 	.byte	0x04, 0x17
        /*009a*/ 	.short	(.L_491 - .L_490)
.L_490:
        /*009c*/ 	.word	0x00000000
        /*00a0*/ 	.short	0x0000
        /*00a2*/ 	.short	0x0000
        /*00a4*/ 	.byte	0x00, 0xf0, 0x21, 0x00


	//----- nvinfo : EIATTR_SPARSE_MMA_MASK
	.align		4
.L_491:
        /*00a8*/ 	.byte	0x03, 0x50
        /*00aa*/ 	.short	0x0000


	//----- nvinfo : EIATTR_MAXREG_COUNT
	.align		4
        /*00ac*/ 	.byte	0x03, 0x1b
        /*00ae*/ 	.short	0x00ff


	//----- nvinfo : EIATTR_NUM_BARRIERS
	.align		4
        /*00b0*/ 	.byte	0x02, 0x4c
        /*00b2*/ 	.byte	0x01
	.zero		1


	//----- nvinfo : EIATTR_MERCURY_ISA_VERSION
	.align		4
        /*00b4*/ 	.byte	0x03, 0x5f
        /*00b6*/ 	.short	0x0101


	//----- nvinfo : EIATTR_EXIT_INSTR_OFFSETS
	.align		4
        /*00b8*/ 	.byte	0x04, 0x1c
        /*00ba*/ 	.short	(.L_493 - .L_492)


	//   ....[0]....
.L_492:
        /*00bc*/ 	.word	0x00001490


	//   ....[1]....
        /*00c0*/ 	.word	0x000018a0


	//   ....[2]....
        /*00c4*/ 	.word	0x000018f0


	//----- nvinfo : EIATTR_MAX_THREADS
	.align		4
.L_493:
        /*00c8*/ 	.byte	0x04, 0x05
        /*00ca*/ 	.short	(.L_495 - .L_494)
.L_494:
        /*00cc*/ 	.word	0x00000100
        /*00d0*/ 	.word	0x00000001
        /*00d4*/ 	.word	0x00000001


	//----- nvinfo : EIATTR_CRS_STACK_SIZE
	.align		4
.L_495:
        /*00d8*/ 	.byte	0x04, 0x1e
        /*00da*/ 	.short	(.L_497 - .L_496)
.L_496:
        /*00dc*/ 	.word	0x00000000


	//----- nvinfo : EIATTR_CBANK_PARAM_SIZE
	.align		4
.L_497:
        /*00e0*/ 	.byte	0x03, 0x19
        /*00e2*/ 	.short	0x0038


	//----- nvinfo : EIATTR_PARAM_CBANK
	.align		4
        /*00e4*/ 	.byte	0x04, 0x0a
        /*00e6*/ 	.short	(.L_499 - .L_498)
	.align		4
.L_498:
        /*00e8*/ 	.word	index@(.nv.constant0._ZN2at6native30tinygemm_m16n8k16_chunk_kernelINS0_10ALayout_RMILNS0_14KReductionTypeE0EEENS0_15BLayout_TC_int4ILi2ELi32EEES4_Li8ELi8EEEvPKvS8_S8_Pviiiiii)
        /*00ec*/ 	.short	0x0210
        /*00ee*/ 	.short	0x0038


	//----- nvinfo : EIATTR_SW_WAR
	.align		4
.L_499:
        /*00f0*/ 	.byte	0x04, 0x36
        /*00f2*/ 	.short	(.L_501 - .L_500)
.L_500:
        /*00f4*/ 	.word	0x00000008
.L_501:


//--------------------- .nv.info._ZN2at6native31matrix_to_m16n8k16_Bint4_layoutILi8EEEvNS_27GenericPackedTensorAccessorIhLm2ENS_17RestrictPtrTraitsEiEENS2_IiLm4ES3_iEE --------------------------
	.section	.nv.info._ZN2at6native31matrix_to_m16n8k16_Bint4_layoutILi8EEEvNS_27GenericPackedTensorAccessorIhLm2ENS_17RestrictPtrTraitsEiEENS2_IiLm4ES3_iEE,"",@"SHT_CUDA_INFO"
	.sectionflags	@""
	.align	4


	//----- nvinfo : EIATTR_CUDA_API_VERSION
	.align		4
        /*0000*/ 	.byte	0x04, 0x37
        /*0002*/ 	.short	(.L_503 - .L_502)
.L_502:
        /*0004*/ 	.word	0x00000082


	//----- nvinfo : EIATTR_KPARAM_INFO
	.align		4
.L_503:
        /*0008*/ 	.byte	0x04, 0x17
        /*000a*/ 	.short	(.L_505 - .L_504)
.L_504:
        /*000c*/ 	.word	0x00000000
        /*0010*/ 	.short	0x0001
        /*0012*/ 	.short	0x0018
        /*0014*/ 	.byte	0x00, 0xf0, 0xa1, 0x00


	//----- nvinfo : EIATTR_KPARAM_INFO
	.align		4
.L_505:
        /*0018*/ 	.byte	0x04, 0x17
        /*001a*/ 	.short	(.L_507 - .L_506)
.L_506:
        /*001c*/ 	.word	0x00000000
        /*0020*/ 	.short	0x0000
        /*0022*/ 	.short	0x0000
        /*0024*/ 	.byte	0x00, 0xf0, 0x61, 0x00


	//----- nvinfo : EIATTR_SPARSE_MMA_MASK
	.align		4
.L_507:
        /*0028*/ 	.byte	0x03, 0x50
        /*002a*/ 	.short	0x0000


	//----- nvinfo : EIATTR_MAXREG_COUNT
	.align		4
        /*002c*/ 	.byte	0x03, 0x1b
        /*002e*/ 	.short	0x00ff


	//----- nvinfo : EIATTR_MERCURY_ISA_VERSION
	.align		4
        /*0030*/ 	.byte	0x03, 0x5f
        /*0032*/ 	.short	0x0101


	//----- nvinfo : EIATTR_EXIT_INSTR_OFFSETS
	.align		4
        /*0034*/ 	.byte	0x04, 0x1c
        /*0036*/ 	.short	(.L_509 - .L_508)


	//   ....[0]....
.L_508:
        /*0038*/ 	.word	0x00000e60


	//----- nvinfo : EIATTR_CBANK_PARAM_SIZE
	.align		4
.L_509:
        /*003c*/ 	.byte	0x03, 0x19
        /*003e*/ 	.short	0x0040


	//----- nvinfo : EIATTR_PARAM_CBANK
	.align		4
        /*0040*/ 	.byte	0x04, 0x0a
        /*0042*/ 	.short	(.L_511 - .L_510)
	.align		4
.L_510:
        /*0044*/ 	.word	index@(.nv.constant0._ZN2at6native31matrix_to_m16n8k16_Bint4_layoutILi8EEEvNS_27GenericPackedTensorAccessorIhLm2ENS_17RestrictPtrTraitsEiEENS2_IiLm4ES3_iEE)
        /*0048*/ 	.short	0x0210
        /*004a*/ 	.short	0x0040


	//----- nvinfo : EIATTR_SW_WAR
	.align		4
.L_511:
        /*004c*/ 	.byte	0x04, 0x36
        /*004e*/ 	.short	(.L_513 - .L_512)
.L_512:
        /*0050*/ 	.word	0x00000008
.L_513:


//--------------------- .nv.info._ZN2at6native31matrix_to_m16n8k16_Bint4_layoutILi4EEEvNS_27GenericPackedTensorAccessorIhLm2ENS_17RestrictPtrTraitsEiEENS2_IiLm4ES3_iEE --------------------------
	.section	.nv.info._ZN2at6native31matrix_to_m16n8k16_Bint4_layoutILi4EEEvNS_27GenericPackedTensorAccessorIhLm2ENS_17RestrictPtrTraitsEiEENS2_IiLm4ES3_iEE,"",@"SHT_CUDA_INFO"
	.sectionflags	@""
	.align	4


	//----- nvinfo : EIATTR_CUDA_API_VERSION
	.align		4
        /*0000*/ 	.byte	0x04, 0x37
        /*0002*/ 	.short	(.L_515 - .L_514)
.L_514:
        /*0004*/ 	.word	0x00000082


	//----- nvinfo : EIATTR_KPARAM_INFO
	.align		4
.L_515:
        /*0008*/ 	.byte	0x04, 0x17
        /*000a*/ 	.short	(.L_517 - .L_516)
.L_516:
        /*000c*/ 	.word	0x00000000
        /*0010*/ 	.short	0x0001
        /*0012*/ 	.short	0x0018
        /*0014*/ 	.byte	0x00, 0xf0, 0xa1, 0x00


	//----- nvinfo : EIATTR_KPARAM_INFO
	.align		4
.L_517:
        /*0018*/ 	.byte	0x04, 0x17
        /*001a*/ 	.short	(.L_519 - .L_518)
.L_518:
        /*001c*/ 	.word	0x00000000
        /*0020*/ 	.short	0x0000
        /*0022*/ 	.short	0x0000
        /*0024*/ 	.byte	0x00, 0xf0, 0x61, 0x00


	//----- nvinfo : EIATTR_SPARSE_MMA_MASK
	.align		4
.L_519:
        /*0028*/ 	.byte	0x03, 0x50
        /*002a*/ 	.short	0x0000


	//----- nvinfo : EIATTR_MAXREG_COUNT
	.align		4
        /*002c*/ 	.byte	0x03, 0x1b
        /*002e*/ 	.short	0x00ff


	//----- nvinfo : EIATTR_MERCURY_ISA_VERSION
	.align		4
        /*0030*/ 	.byte	0x03, 0x5f
        /*0032*/ 	.short	0x0101


	//----- nvinfo : EIATTR_EXIT_INSTR_OFFSETS
	.align		4
        /*0034*/ 	.byte	0x04, 0x1c
        /*0036*/ 	.short	(.L_521 - .L_520)


	//   ....[0]....
.L_520:
        /*0038*/ 	.word	0x00000800


	//----- nvinfo : EIATTR_CBANK_PARAM_SIZE
	.align		4
.L_521:
        /*003c*/ 	.byte	0x03, 0x19
        /*003e*/ 	.short	0x0040


	//----- nvinfo : EIATTR_PARAM_CBANK
	.align		4
        /*0040*/ 	.byte	0x04, 0x0a
        /*0042*/ 	.short	(.L_523 - .L_522)
	.align		4
.L_522:
        /*0044*/ 	.word	index@(.nv.constant0._ZN2at6native31matrix_to_m16n8k16_Bint4_layoutILi4EEEvNS_27GenericPackedTensorAccessorIhLm2ENS_17RestrictPtrTraitsEiEENS2_IiLm4ES3_iEE)
        /*0048*/ 	.short	0x0210
        /*004a*/ 	.short	0x0040


	//----- nvinfo : EIATTR_SW_WAR
	.align		4
.L_523:
        /*004c*/ 	.byte	0x04, 0x36
        /*004e*/ 	.short	(.L_525 - .L_524)
.L_524:
        /*0050*/ 	.word	0x00000008
.L_525:


//--------------------- .nv.info._ZN2at6native31matrix_to_m16n8k16_Bint4_layoutILi2EEEvNS_27GenericPackedTensorAccessorIhLm2ENS_17RestrictPtrTraitsEiEENS2_IiLm4ES3_iEE --------------------------
	.section	.nv.info._ZN2at6native31matrix_to_m16n8k16_Bint4_layoutILi2EEEvNS_27GenericPackedTensorAccessorIhLm2ENS_17RestrictPtrTraitsEiEENS2_IiLm4ES3_iEE,"",@"SHT_CUDA_INFO"
	.sectionflags	@""
	.align	4


	//----- nvinfo : EIATTR_CUDA_API_VERSION
	.align		4
        /*0000*/ 	.byte	0x04, 0x37
        /*0002*/ 	.short	(.L_527 - .L_526)
.L_526:
        /*0004*/ 	.word	0x00000082


	//----- nvinfo : EIATTR_KPARAM_INFO
	.align		4
.L_527:
        /*0008*/ 	.byte	0x04, 0x17
        /*000a*/ 	.short	(.L_529 - .L_528)
.L_528:
        /*000c*/ 	.word	0x00000000
        /*0010*/ 	.short	0x0001
        /*0012*/ 	.short	0x0018
        /*0014*/ 	.byte	0x00, 0xf0, 0xa1, 0x00


	//----- nvinfo : EIATTR_KPARAM_INFO
	.align		4
.L_529:
        /*0018*/ 	.byte	0x04, 0x17
        /*001a*/ 	.short	(.L_531 - .L_530)
.L_530:
        /*001c*/ 	.word	0x00000000
        /*0020*/ 	.short	0x0000
        /*0022*/ 	.short	0x0000
        /*0024*/ 	.byte	0x00, 0xf0, 0x61, 0x00


	//----- nvinfo : EIATTR_SPARSE_MMA_MASK
	.align		4
.L_531:
        /*0028*/ 	.byte	0x03, 0x50
        /*002a*/ 	.short	0x0000


	//----- nvinfo : EIATTR_MAXREG_COUNT
	.align		4
        /*002c*/ 	.byte	0x03, 0x1b
        /*002e*/ 	.short	0x00ff


	//----- nvinfo : EIATTR_MERCURY_ISA_VERSION
	.align		4
        /*0030*/ 	.byte	0x03, 0x5f
        /*0032*/ 	.short	0x0101


	//----- nvinfo : EIATTR_EXIT_INSTR_OFFSETS
	.align		4
        /*0034*/ 	.byte	0x04, 0x1c
        /*0036*/ 	.short	(.L_533 - .L_532)


	//   ....[0]....
.L_532:
        /*0038*/ 	.word	0x000004c0


	//----- nvinfo : EIATTR_CBANK_PARAM_SIZE
	.align		4
.L_533:
        /*003c*/ 	.byte	0x03, 0x19
        /*003e*/ 	.short	0x0040


	//----- nvinfo : EIATTR_PARAM_CBANK
	.align		4
        /*0040*/ 	.byte	0x04, 0x0a
        /*0042*/ 	.short	(.L_535 - .L_534)
	.align		4
.L_534:
        /*0044*/ 	.word	index@(.nv.constant0._ZN2at6native31matrix_to_m16n8k16_Bint4_layoutILi2EEEvNS_27GenericPackedTensorAccessorIhLm2ENS_17RestrictPtrTraitsEiEENS2_IiLm4ES3_iEE)
        /*0048*/ 	.short	0x0210
        /*004a*/ 	.short	0x0040


	//----- nvinfo : EIATTR_SW_WAR
	.align		4
.L_535:
        /*004c*/ 	.byte	0x04, 0x36
        /*004e*/ 	.short	(.L_537 - .L_536)
.L_536:
        /*0050*/ 	.word	0x00000008
.L_537:


//--------------------- .nv.callgraph             --------------------------
	.section	.nv.callgraph,"",@"SHT_CUDA_CALLGRAPH"
	.align	4
	.sectionentsize	8
	.align		4
        /*0000*/ 	.word	0x00000000
	.align		4
        /*0004*/ 	.word	0xffffffff
	.align		4
        /*0008*/ 	.word	0x00000000
	.align		4
        /*000c*/ 	.word	0xfffffffe
	.align		4
        /*0010*/ 	.word	0x00000000
	.align		4
        /*0014*/ 	.word	0xfffffffd
	.align		4
        /*0018*/ 	.word	0x00000000
	.align		4
        /*001c*/ 	.word	0xfffffffc


//--------------------- .nv.constant4             --------------------------
	.section	.nv.constant4,"a",@progbits
	.align	8
	.align		8
.nv.constant4:
        /*0000*/ 	.dword	_ZN39_INTERNAL_8dabe82c_9_int4mm_cu_6587c1614cuda3std3__45__cpo5beginE
	.align		8
        /*0008*/ 	.dword	_ZN39_INTERNAL_8dabe82c_9_int4mm_cu_6587c1614cuda3std3__45__cpo3endE
	.align		8
        /*0010*/ 	.dword	_ZN39_INTERNAL_8dabe82c_9_int4mm_cu_6587c1614cuda3std3__45__cpo6cbeginE
	.align		8
        /*0018*/ 	.dword	_ZN39_INTERNAL_8dabe82c_9_int4mm_cu_6587c1614cuda3std3__45__cpo4cendE
	.align		8
        /*0020*/ 	.dword	_ZN39_INTERNAL_8dabe82c_9_int4mm_cu_6587c1614cuda3std3__45__cpo6rbeginE
	.align		8
        /*0028*/ 	.dword	_ZN39_INTERNAL_8dabe82c_9_int4mm_cu_6587c1614cuda3std3__45__cpo4rendE
	.align		8
        /*0030*/ 	.dword	_ZN39_INTERNAL_8dabe82c_9_int4mm_cu_6587c1614cuda3std3__45__cpo7crbeginE
	.align		8
        /*0038*/ 	.dword	_ZN39_INTERNAL_8dabe82c_9_int4mm_cu_6587c1614cuda3std3__45__cpo5crendE
	.align		8
        /*0040*/ 	.dword	_ZN39_INTERNAL_8dabe82c_9_int4mm_cu_6587c1614cuda3std3__441_GLOBAL__N__8dabe82c_9_int4mm_cu_6587c1616ignoreE
	.align		8
        /*0048*/ 	.dword	_ZN39_INTERNAL_8dabe82c_9_int4mm_cu_6587c1614cuda3std3__419piecewise_constructE
	.align		8
        /*0050*/ 	.dword	_ZN39_INTERNAL_8dabe82c_9_int4mm_cu_6587c1614cuda3std3__48in_placeE
	.align		8
        /*0058*/ 	.dword	_ZN39_INTERNAL_8dabe82c_9_int4mm_cu_6587c1614cuda3std3__420unreachable_sentinelE
	.align		8
        /*0060*/ 	.dword	_ZN39_INTERNAL_8dabe82c_9_int4mm_cu_6587c1614cuda3std6ranges3__45__cpo4swapE
	.align		8
        /*0068*/ 	.dword	_ZN39_INTERNAL_8dabe82c_9_int4mm_cu_6587c1614cuda3std6ranges3__45__cpo9iter_moveE
	.align		8
        /*0070*/ 	.dword	_ZN39_INTERNAL_8dabe82c_9_int4mm_cu_6587c1614cuda3std6ranges3__45__cpo5beginE
	.align		8
        /*0078*/ 	.dword	_ZN39_INTERNAL_8dabe82c_9_int4mm_cu_6587c1614cuda3std6ranges3__45__cpo3endE
	.align		8
        /*0080*/ 	.dword	_ZN39_INTERNAL_8dabe82c_9_int4mm_cu_6587c1614cuda3std6ranges3__45__cpo6cbeginE
	.align		8
        /*0088*/ 	.dword	_ZN39_INTERNAL_8dabe82c_9_int4mm_cu_6587c1614cuda3std6ranges3__45__cpo4cendE
	.align		8
        /*0090*/ 	.dword	_ZN39_INTERNAL_8dabe82c_9_int4mm_cu_6587c1614cuda3std6ranges3__45__cpo7advanceE
	.align		8
        /*0098*/ 	.dword	_ZN39_INTERNAL_8dabe82c_9_int4mm_cu_6587c1614cuda3std6ranges3__45__cpo9iter_swapE
	.align		8
        /*00a0*/ 	.dword	_ZN39_INTERNAL_8dabe82c_9_int4mm_cu_6587c1614cuda3std6ranges3__45__cpo4nextE
	.align		8
        /*00a8*/ 	.dword	_ZN39_INTERNAL_8dabe82c_9_int4mm_cu_6587c1614cuda3std6ranges3__45__cpo4prevE
	.align		8
        /*00b0*/ 	.dword	_ZN39_INTERNAL_8dabe82c_9_int4mm_cu_6587c1614cuda3std6ranges3__45__cpo4dataE
	.align		8
        /*00b8*/ 	.dword	_ZN39_INTERNAL_8dabe82c_9_int4mm_cu_6587c1614cuda3std6ranges3__45__cpo5cdataE
	.align		8
        /*00c0*/ 	.dword	_ZN39_INTERNAL_8dabe82c_9_int4mm_cu_6587c1614cuda3std6ranges3__45__cpo4sizeE
	.align		8
        /*00c8*/ 	.dword	_ZN39_INTERNAL_8dabe82c_9_int4mm_cu_6587c1614cuda3std6ranges3__45__cpo5ssizeE
	.align		8
        /*00d0*/ 	.dword	_ZN39_INTERNAL_8dabe82c_9_int4mm_cu_6587c1614cuda3std6ranges3__45__cpo8distanceE
	.align		8
        /*00d8*/ 	.dword	_ZN39_INTERNAL_8dabe82c_9_int4mm_cu_6587c1616thrust23THRUST_300001_SM_900_NS6system6detail10sequential3seqE


//--------------------- .text._ZN2at6native30tinygemm_m16n8k16_chunk_kernelINS0_10ALayout_RMILNS0_14KReductionTypeE0EEENS0_15BLayout_TC_int4ILi8ELi256EEES4_Li8ELi8EEEvPKvS8_S8_Pviiiiii --------------------------
	.section	.text._ZN2at6native30tinygemm_m16n8k16_chunk_kernelINS0_10ALayout_RMILNS0_14KReductionTypeE0EEENS0_15BLayout_TC_int4ILi8ELi256EEES4_Li8ELi8EEEvPKvS8_S8_Pviiiiii,"ax",@progbits
	.align	128
        .global         _ZN2at6native30tinygemm_m16n8k16_chunk_kernelINS0_10ALayout_RMILNS0_14KReductionTypeE0EEENS0_15BLayout_TC_int4ILi8ELi256EEES4_Li8ELi8EEEvPKvS8_S8_Pviiiiii
        .type           _ZN2at6native30tinygemm_m16n8k16_chunk_kernelINS0_10ALayout_RMILNS0_14KReductionTypeE0EEENS0_15BLayout_TC_int4ILi8ELi256EEES4_Li8ELi8EEEvPKvS8_S8_Pviiiiii,@function
        .size           _ZN2at6native30tinygemm_m16n8k16_chunk_kernelINS0_10ALayout_RMILNS0_14KReductionTypeE0EEENS0_15BLayout_TC_int4ILi8ELi256EEES4_Li8ELi8EEEvPKvS8_S8_Pviiiiii,(.L_x_51 - _ZN2at6native30tinygemm_m16n8k16_chunk_kernelINS0_10ALayout_RMILNS0_14KReductionTypeE0EEENS0_15BLayout_TC_int4ILi8ELi256EEES4_Li8ELi8EEEvPKvS8_S8_Pviiiiii)
        .other          _ZN2at6native30tinygemm_m16n8k16_chunk_kernelINS0_10ALayout_RMILNS0_14KReductionTypeE0EEENS0_15BLayout_TC_int4ILi8ELi256EEES4_Li8ELi8EEEvPKvS8_S8_Pviiiiii,@"STO_CUDA_ENTRY STV_DEFAULT"
_ZN2at6native30tinygemm_m16n8k16_chunk_kernelINS0_10ALayout_RMILNS0_14KReductionTypeE0EEENS0_15BLayout_TC_int4ILi8ELi256EEES4_Li8ELi8EEEvPKvS8_S8_Pviiiiii:
.text._ZN2at6native30tinygemm_m16n8k16_chunk_kernelINS0_10ALayout_RMILNS0_14KReductionTypeE0EEENS0_15BLayout_TC_int4ILi8ELi256EEES4_Li8ELi8EEEvPKvS8_S8_Pviiiiii:
[----:B------:R-:W-:Y:S01]  /*0000*/  LDC R1, c[0x0][0x28] ;  /* 0x00000a00ff017b82 */ /* 0x000fe20000000800 */
[----:B------:R-:W0:Y:S01]  /*0010*/  S2R R4, SR_CTAID.X ;  /* 0x0000000000047919 */ /* 0x000e220000002500 */
[----:B------:R-:W-:Y:S01]  /*0020*/  ULDC UR5, c[0x0][0x244] ;  /* 0x0000910000057ab9 */ /* 0x000fe20000000800 */
[----:B------:R-:W-:Y:S01]  /*0030*/  ULDC.64 UR8, c[0x0][0x208] ;  /* 0x0000820000087ab9 */ /* 0x000fe20000000a00 */
[----:B------:R-:W-:Y:S01]  /*0040*/  USHF.R.S32.HI UR4, URZ, 0x1f, UR5 ;  /* 0x0000001f3f047899 */ /* 0x000fe20008011405 */
[----:B------:R-:W0:Y:S01]  /*0050*/  S2R R7, SR_TID.Y ;  /* 0x0000000000077919 */ /* 0x000e220000002200 */
[----:B------:R-:W-:Y:S01]  /*0060*/  ULDC UR13, c[0x0][0x230] ;  /* 0x00008c00000d7ab9 */ /* 0x000fe20000000800 */
[----:B------:R-:W-:Y:S01]  /*0070*/  ULDC UR12, c[0x0][0x240] ;  /* 0x00009000000c7ab9 */ /* 0x000fe20000000800 */
[----:B------:R-:W-:Y:S01]  /*0080*/  ULEA.HI UR4, UR4, UR5, URZ, 0x3 ;  /* 0x0000000504047291 */ /* 0x000fe2000f8f183f */
[----:B------:R-:W1:Y:S01]  /*0090*/  S2R R2, SR_CTAID.Y ;  /* 0x0000000000027919 */ /* 0x000e620000002600 */
[----:B------:R-:W-:Y:S01]  /*00a0*/  ULDC.64 UR10, c[0x0][0x210] ;  /* 0x00008400000a7ab9 */ /* 0x000fe20000000a00 */
[----:B------:R-:W-:Y:S01]  /*00b0*/  CS2R R12, SRZ ;  /* 0x00000000000c7805 */ /* 0x000fe2000001ff00 */
[----:B------:R-:W-:Y:S01]  /*00c0*/  ULOP3.LUT UR6, UR4, 0xfffffff8, URZ, 0xc0, !UPT ;  /* 0xfffffff804067892 */ /* 0x000fe2000f8ec03f */
[----:B------:R-:W-:-:S02]  /*00d0*/  CS2R R14, SRZ ;  /* 0x00000000000e7805 */ /* 0x000fc4000001ff00 */
[----:B0-----:R-:W-:-:S04]  /*00e0*/  LEA R0, R4, R7, 0x3 ;  /* 0x0000000704007211 */ /* 0x001fc800078e18ff */
[----:B------:R-:W-:Y:S02]  /*00f0*/  SHF.L.U32 R49, R0, 0x3, RZ ;  /* 0x0000000300317819 */ /* 0x000fe400000006ff */
[----:B------:R-:W0:Y:S02]  /*0100*/  S2R R0, SR_TID.X ;  /* 0x0000000000007919 */ /* 0x000e240000002100 */
[----:B------:R-:W-:-:S13]  /*0110*/  ISETP.GE.AND P0, PT, R49, UR6, PT ;  /* 0x0000000631007c0c */ /* 0x000fda000bf06270 */
[----:B-1----:R-:W-:Y:S05]  /*0120*/  @P0 BRA `(.L_x_0) ;  /* 0x0000000c00240947 */ /* 0x002fea0003800000 */
[----:B------:R-:W1:Y:S01]  /*0130*/  S2R R6, SR_CTAID.Z ;  /* 0x0000000000067919 */ /* 0x000e620000002700 */
[----:B0-----:R-:W-:Y:S01]  /*0140*/  SHF.R.S32.HI R3, RZ, 0x1f, R0 ;  /* 0x0000001fff037819 */ /* 0x001fe20000011400 */
[----:B------:R-:W0:Y:S01]  /*0150*/  LDC R48, c[0x0][0x238] ;  /* 0x00008e00ff307b82 */ /* 0x000e220000000800 */
[----:B------:R-:W-:Y:S01]  /*0160*/  USHF.R.S32.HI UR5, URZ, 0x3, UR4 ;  /* 0x000000033f057899 */ /* 0x000fe20008011404 */
[----:B------:R-:W-:Y:S02]  /*0170*/  CS2R R14, SRZ ;  /* 0x00000000000e7805 */ /* 0x000fe4000001ff00 */
[----:B------:R-:W-:Y:S01]  /*0180*/  LEA.HI R3, R3, R0, RZ, 0x2 ;  /* 0x0000000003037211 */ /* 0x000fe200078f10ff */
[----:B------:R-:W-:Y:S01]  /*0190*/  ULDC UR7, c[0x0][0x230] ;  /* 0x00008c0000077ab9 */ /* 0x000fe20000000800 */
[----:B------:R-:W-:Y:S02]  /*01a0*/  CS2R R12, SRZ ;  /* 0x00000000000c7805 */ /* 0x000fe4000001ff00 */
[----:B------:R-:W-:-:S05]  /*01b0*/  LOP3.LUT R5, R3, 0x7ffffffc, RZ, 0xc0, !PT ;  /* 0x7ffffffc03057812 */ /* 0x000fca00078ec0ff */
[----:B------:R-:W-:-:S05]  /*01c0*/  IMAD.IADD R5, R0, 0x1, -R5 ;  /* 0x0000000100057824 */ /* 0x000fca00078e0a05 */
[----:B------:R-:W-:-:S04]  /*01d0*/  LEA R4, R4, R5, 0x9 ;  /* 0x0000000504047211 */ /* 0x000fc800078e48ff */
[----:B------:R-:W-:Y:S01]  /*01e0*/  LEA R8, R7, R4, 0x6 ;  /* 0x0000000407087211 */ /* 0x000fe200078e30ff */
[----:B------:R-:W-:Y:S01]  /*01f0*/  IMAD R4, R2, UR5, RZ ;  /* 0x0000000502047c24 */ /* 0x000fe2000f8e02ff */
[----:B------:R-:W-:-:S03]  /*0200*/  SHF.R.S32.HI R7, RZ, 0x2, R3 ;  /* 0x00000002ff077819 */ /* 0x000fc60000011403 */
[----:B------:R-:W-:Y:S02]  /*0210*/  IMAD.SHL.U32 R3, R8, 0x2, RZ ;  /* 0x0000000208037824 */ /* 0x000fe400078e00ff */
[----:B-1----:R-:W-:Y:S01]  /*0220*/  IMAD R5, R6, 0x10, R7 ;  /* 0x0000001006057824 */ /* 0x002fe200078e0207 */
[----:B0-----:R-:W-:-:S03]  /*0230*/  SHF.L.U32 R6, R48, 0x3, RZ ;  /* 0x0000000330067819 */ /* 0x001fc600000006ff */
[C---:B------:R-:W-:Y:S01]  /*0240*/  IMAD R48, R5.reuse, R48, RZ ;  /* 0x0000003005307224 */ /* 0x040fe200078e02ff */
[C---:B------:R-:W-:Y:S02]  /*0250*/  ISETP.GE.AND P0, PT, R5.reuse, UR7, PT ;  /* 0x0000000705007c0c */ /* 0x040fe4000bf06270 */
[----:B------:R-:W-:-:S11]  /*0260*/  IADD3 R5, R5, 0x8, RZ ;  /* 0x0000000805057810 */ /* 0x000fd60007ffe0ff */
.L_x_1:
[----:B------:R-:W0:Y:S01]  /*0270*/  LDC.64 R8, c[0x0][0x218] ;  /* 0x00008600ff087b82 */ /* 0x000e220000000a00 */
[----:B------:R-:W-:Y:S02]  /*0280*/  SHF.R.S32.HI R10, RZ, 0x1f, R49 ;  /* 0x0000001fff0a7819 */ /* 0x000fe40000011431 */
[----:B------:R-:W-:Y:S02]  /*0290*/  SHF.R.S32.HI R19, RZ, 0x1f, R3 ;  /* 0x0000001fff137819 */ /* 0x000fe40000011403 */
[CC--:B------:R-:W-:Y:S02]  /*02a0*/  LEA.HI R11, R10.reuse, R49.reuse, RZ, 0x3 ;  /* 0x000000310a0b7211 */ /* 0x0c0fe400078f18ff */
[----:B------:R-:W-:Y:S01]  /*02b0*/  LEA.HI R10, R10, R49, RZ, 0x4 ;  /* 0x000000310a0a7211 */ /* 0x000fe200078f20ff */
[----:B------:R-:W1:Y:S01]  /*02c0*/  LDC.64 R52, c[0x0][0x220] ;  /* 0x00008800ff347b82 */ /* 0x000e620000000a00 */
[----:B------:R-:W-:Y:S02]  /*02d0*/  LEA.HI R11, R11, R4, RZ, 0x1d ;  /* 0x000000040b0b7211 */ /* 0x000fe400078fe8ff */
[----:B------:R-:W-:-:S02]  /*02e0*/  SHF.R.S32.HI R17, RZ, 0x4, R10 ;  /* 0x00000004ff117819 */ /* 0x000fc4000001140a */
[----:B------:R-:W-:Y:S02]  /*02f0*/  LEA R11, R11, R0, 0x5 ;  /* 0x000000000b0b7211 */ /* 0x000fe400078e28ff */
[C---:B------:R-:W-:Y:S01]  /*0300*/  IADD3 R21, P1, R48.reuse, R3, RZ ;  /* 0x0000000330157210 */ /* 0x040fe20007f3e0ff */
[----:B------:R-:W-:Y:S01]  /*0310*/  IMAD R10, R17, UR12, R2 ;  /* 0x0000000c110a7c24 */ /* 0x000fe2000f8e0202 */
[----:B------:R-:W-:Y:S02]  /*0320*/  SHF.L.U32 R11, R11, 0x2, RZ ;  /* 0x000000020b0b7819 */ /* 0x000fe400000006ff */
[----:B------:R-:W-:Y:S01]  /*0330*/  LEA.HI.X.SX32 R19, R48, R19, 0x1, P1 ;  /* 0x0000001330137211 */ /* 0x000fe200008f0eff */
[----:B------:R-:W-:Y:S01]  /*0340*/  IMAD R10, R10, 0x8, R7 ;  /* 0x000000080a0a7824 */ /* 0x000fe200078e0207 */
[----:B------:R-:W-:Y:S01]  /*0350*/  IADD3 R16, P1, R6, R21, RZ ;  /* 0x0000001506107210 */ /* 0x000fe20007f3e0ff */
[----:B0-----:R-:W-:-:S03]  /*0360*/  IMAD.WIDE R8, R11, 0x4, R8 ;  /* 0x000000040b087825 */ /* 0x001fc600078e0208 */
[----:B------:R-:W-:-:S03]  /*0370*/  SHF.L.U32 R17, R10, 0x1, RZ ;  /* 0x000000010a117819 */ /* 0x000fc600000006ff */
[----:B------:R-:W2:Y:S01]  /*0380*/  LDG.E.128.CONSTANT R8, desc[UR8][R8.64] ;  /* 0x0000000808087981 */ /* 0x000ea2000c1e9d00 */
[----:B------:R-:W-:Y:S01]  /*0390*/  LEA R54, P2, R21, UR10, 0x1 ;  /* 0x0000000a15367c11 */ /* 0x000fe2000f8408ff */
[----:B-1----:R-:W-:Y:S01]  /*03a0*/  IMAD.WIDE R52, R17, 0x2, R52 ;  /* 0x0000000211347825 */ /* 0x002fe200078e0234 */
[----:B------:R-:W-:Y:S02]  /*03b0*/  LEA.HI.X.SX32 R17, R6, R19, 0x1, P1 ;  /* 0x0000001306117211 */ /* 0x000fe400008f0eff */
[----:B------:R-:W-:Y:S02]  /*03c0*/  ISETP.GE.AND P1, PT, R5, UR13, PT ;  /* 0x0000000d05007c0c */ /* 0x000fe4000bf26270 */
[----:B------:R-:W-:Y:S01]  /*03d0*/  LEA R50, P3, R16, UR10, 0x1 ;  /* 0x0000000a10327c11 */ /* 0x000fe2000f8608ff */
[----:B------:R0:W3:Y:S01]  /*03e0*/  LDG.E.CONSTANT R52, desc[UR8][R52.64] ;  /* 0x0000000834347981 */ /* 0x0000e2000c1e9900 */
[----:B------:R-:W-:Y:S02]  /*03f0*/  CS2R R40, SRZ ;  /* 0x0000000000287805 */ /* 0x000fe4000001ff00 */
[----:B------:R-:W-:-:S02]  /*0400*/  CS2R R42, SRZ ;  /* 0x00000000002a7805 */ /* 0x000fc4000001ff00 */
[----:B------:R-:W-:Y:S02]  /*0410*/  LEA.HI.X R55, R21, UR11, R19, 0x1, P2 ;  /* 0x0000000b15377c11 */ /* 0x000fe400090f0c13 */
[----:B------:R-:W-:Y:S02]  /*0420*/  LEA.HI.X R51, R16, UR11, R17, 0x1, P3 ;  /* 0x0000000b10337c11 */ /* 0x000fe400098f0c11 */
[----:B------:R-:W-:Y:S01]  /*0430*/  CS2R R44, SRZ ;  /* 0x00000000002c7805 */ /* 0x000fe2000001ff00 */
[----:B------:R-:W4:Y:S01]  /*0440*/  @!P0 LDG.E.CONSTANT R40, desc[UR8][R54.64] ;  /* 0x0000000836288981 */ /* 0x000f22000c1e9900 */
[----:B------:R-:W-:-:S03]  /*0450*/  CS2R R46, SRZ ;  /* 0x00000000002e7805 */ /* 0x000fc6000001ff00 */
[----:B------:R-:W4:Y:S04]  /*0460*/  @!P0 LDG.E.CONSTANT R42, desc[UR8][R54.64+0x10] ;  /* 0x00001008362a8981 */ /* 0x000f28000c1e9900 */
[----:B------:R-:W4:Y:S04]  /*0470*/  @!P1 LDG.E.CONSTANT R41, desc[UR8][R50.64] ;  /* 0x0000000832299981 */ /* 0x000f28000c1e9900 */
[----:B------:R-:W4:Y:S04]  /*0480*/  @!P1 LDG.E.CONSTANT R43, desc[UR8][R50.64+0x10] ;  /* 0x00001008322b9981 */ /* 0x000f28000c1e9900 */
[----:B------:R-:W5:Y:S04]  /*0490*/  @!P0 LDG.E.CONSTANT R44, desc[UR8][R54.64+0x20] ;  /* 0x00002008362c8981 */ /* 0x000f68000c1e9900 */
[----:B------:R-:W5:Y:S04]  /*04a0*/  @!P0 LDG.E.CONSTANT R46, desc[UR8][R54.64+0x30] ;  /* 0x00003008362e8981 */ /* 0x000f68000c1e9900 */
[----:B------:R-:W5:Y:S04]  /*04b0*/  @!P1 LDG.E.CONSTANT R45, desc[UR8][R50.64+0x20] ;  /* 0x00002008322d9981 */ /* 0x000f68000c1e9900 */
[----:B------:R-:W5:Y:S01]  /*04c0*/  @!P1 LDG.E.CONSTANT R47, desc[UR8][R50.64+0x30] ;  /* 0x00003008322f9981 */ /* 0x000f62000c1e9900 */
[----:B------:R-:W-:-:S02]  /*04d0*/  CS2R R20, SRZ ;  /* 0x0000000000147805 */ /* 0x000fc4000001ff00 */
[----:B------:R-:W-:Y:S02]  /*04e0*/  CS2R R22, SRZ ;  /* 0x0000000000167805 */ /* 0x000fe4000001ff00 */
[----:B------:R-:W-:Y:S02]  /*04f0*/  CS2R R16, SRZ ;  /* 0x0000000000107805 */ /* 0x000fe4000001ff00 */
[----:B------:R-:W-:Y:S01]  /*0500*/  CS2R R18, SRZ ;  /* 0x0000000000127805 */ /* 0x000fe2000001ff00 */
[----:B------:R-:W5:Y:S04]  /*0510*/  @!P0 LDG.E.CONSTANT R20, desc[UR8][R54.64+0x60] ;  /* 0x0000600836148981 */ /* 0x000f68000c1e9900 */
[----:B------:R-:W5:Y:S04]  /*0520*/  @!P0 LDG.E.CONSTANT R22, desc[UR8][R54.64+0x70] ;  /* 0x0000700836168981 */ /* 0x000f68000c1e9900 */
[----:B------:R-:W5:Y:S04]  /*0530*/  @!P1 LDG.E.CONSTANT R21, desc[UR8][R50.64+0x60] ;  /* 0x0000600832159981 */ /* 0x000f68000c1e9900 */
[----:B------:R-:W5:Y:S04]  /*0540*/  @!P1 LDG.E.CONSTANT R23, desc[UR8][R50.64+0x70] ;  /* 0x0000700832179981 */ /* 0x000f68000c1e9900 */
[----:B------:R-:W5:Y:S04]  /*0550*/  @!P0 LDG.E.CONSTANT R16, desc[UR8][R54.64+0x40] ;  /* 0x0000400836108981 */ /* 0x000f68000c1e9900 */
[----:B------:R-:W5:Y:S04]  /*0560*/  @!P0 LDG.E.CONSTANT R18, desc[UR8][R54.64+0x50] ;  /* 0x0000500836128981 */ /* 0x000f68000c1e9900 */
[----:B------:R-:W5:Y:S04]  /*0570*/  @!P1 LDG.E.CONSTANT R17, desc[UR8][R50.64+0x40] ;  /* 0x0000400832119981 */ /* 0x000f68000c1e9900 */
[----:B------:R-:W5:Y:S01]  /*0580*/  @!P1 LDG.E.CONSTANT R19, desc[UR8][R50.64+0x50] ;  /* 0x0000500832139981 */ /* 0x000f62000c1e9900 */
[----:B------:R-:W-:-:S02]  /*0590*/  CS2R R24, SRZ ;  /* 0x0000000000187805 */ /* 0x000fc4000001ff00 */
[----:B------:R-:W-:Y:S02]  /*05a0*/  CS2R R26, SRZ ;  /* 0x00000000001a7805 */ /* 0x000fe4000001ff00 */
[----:B------:R-:W-:Y:S02]  /*05b0*/  CS2R R28, SRZ ;  /* 0x00000000001c7805 */ /* 0x000fe4000001ff00 */
[----:B------:R-:W-:Y:S02]  /*05c0*/  CS2R R30, SRZ ;  /* 0x00000000001e7805 */ /* 0x000fe4000001ff00 */
[----:B------:R-:W-:Y:S01]  /*05d0*/  CS2R R32, SRZ ;  /* 0x0000000000207805 */ /* 0x000fe2000001ff00 */
[----:B------:R-:W5:Y:S01]  /*05e0*/  @!P0 LDG.E.CONSTANT R24, desc[UR8][R54.64+0x80] ;  /* 0x0000800836188981 */ /* 0x000f62000c1e9900 */
[----:B------:R-:W-:Y:S02]  /*05f0*/  CS2R R34, SRZ ;  /* 0x0000000000227805 */ /* 0x000fe4000001ff00 */
[----:B------:R-:W-:Y:S01]  /*0600*/  CS2R R36, SRZ ;  /* 0x0000000000247805 */ /* 0x000fe2000001ff00 */
[----:B------:R-:W5:Y:S01]  /*0610*/  @!P0 LDG.E.CONSTANT R26, desc[UR8][R54.64+0x90] ;  /* 0x00009008361a8981 */ /* 0x000f62000c1e9900 */
[----:B------:R-:W-:-:S03]  /*0620*/  CS2R R38, SRZ ;  /* 0x0000000000267805 */ /* 0x000fc6000001ff00 */
[----:B------:R-:W5:Y:S04]  /*0630*/  @!P1 LDG.E.CONSTANT R25, desc[UR8][R50.64+0x80] ;  /* 0x0000800832199981 */ /* 0x000f68000c1e9900 */
        /* <DEDUP_REMOVED lines=8> */
[----:B------:R1:W5:Y:S04]  /*06c0*/  @!P0 LDG.E.CONSTANT R38, desc[UR8][R54.64+0xf0] ;  /* 0x0000f00836268981 */ /* 0x000368000c1e9900 */
[----:B------:R-:W5:Y:S04]  /*06d0*/  @!P1 LDG.E.CONSTANT R33, desc[UR8][R50.64+0xc0] ;  /* 0x0000c00832219981 */ /* 0x000f68000c1e9900 */
[----:B------:R-:W5:Y:S04]  /*06e0*/  @!P1 LDG.E.CONSTANT R35, desc[UR8][R50.64+0xd0] ;  /* 0x0000d00832239981 */ /* 0x000f68000c1e9900 */
[----:B------:R-:W5:Y:S04]  /*06f0*/  @!P1 LDG.E.CONSTANT R37, desc[UR8][R50.64+0xe0] ;  /* 0x0000e00832259981 */ /* 0x000f68000c1e9900 */
[----:B------:R2:W5:Y:S01]  /*0700*/  @!P1 LDG.E.CONSTANT R39, desc[UR8][R50.64+0xf0] ;  /* 0x0000f00832279981 */ /* 0x000562000c1e9900 */
[----:B0-----:R-:W-:Y:S01]  /*0710*/  IMAD.MOV.U32 R53, RZ, RZ, 0x43004300 ;  /* 0x43004300ff357424 */ /* 0x001fe200078e00ff */
[----:B-1----:R-:W-:Y:S01]  /*0720*/  MOV R54, 0x3f80 ;  /* 0x00003f8000367802 */ /* 0x002fe20000000f00 */
[----:B------:R-:W-:Y:S05]  /*0730*/  WARPSYNC.ALL ;  /* 0x0000000000007948 */ /* 0x000fea0003800000 */
[----:B------:R-:W-:-:S04]  /*0740*/  IADD3 R49, R49, 0x40, RZ ;  /* 0x0000004031317810 */ /* 0x000fc80007ffe0ff */
[----:B------:R-:W-:Y:S02]  /*0750*/  ISETP.GE.AND P1, PT, R49, UR6, PT ;  /* 0x0000000631007c0c */ /* 0x000fe4000bf26270 */
[----:B------:R-:W-:Y:S02]  /*0760*/  IADD3 R3, R3, 0x400, RZ ;  /* 0x0000040003037810 */ /* 0x000fe40007ffe0ff */
[--C-:B--2---:R-:W-:Y:S02]  /*0770*/  SHF.R.U32.HI R56, RZ, 0x4, R8.reuse ;  /* 0x00000004ff387819 */ /* 0x104fe40000011608 */
[--C-:B------:R-:W-:Y:S02]  /*0780*/  LOP3.LUT R55, R8, 0xf000f, R53.reuse, 0xea, !PT ;  /* 0x000f000f08377812 */ /* 0x100fe400078eea35 */
[--C-:B------:R-:W-:Y:S02]  /*0790*/  LOP3.LUT R57, R56, 0xf000f, R53.reuse, 0xea, !PT ;  /* 0x000f000f38397812 */ /* 0x100fe400078eea35 */
[--C-:B------:R-:W-:Y:S01]  /*07a0*/  SHF.R.U32.HI R58, RZ, 0x8, R8.reuse ;  /* 0x00000008ff3a7819 */ /* 0x100fe20000011608 */
[-C--:B------:R-:W-:Y:S01]  /*07b0*/  HFMA2.BF16_V2 R51, R55, R54.reuse.H0_H0, -136, -136 ;  /* 0xc308c30837337431 */ /* 0x080fe20000240036 */
[----:B------:R-:W-:Y:S01]  /*07c0*/  SHF.R.U32.HI R8, RZ, 0xc, R8 ;  /* 0x0000000cff087819 */ /* 0x000fe20000011608 */
[----:B------:R-:W-:Y:S01]  /*07d0*/  HFMA2.BF16_V2 R57, R57, R54.H0_H0, -136, -136 ;  /* 0xc308c30839397431 */ /* 0x000fe20000240036 */
[--C-:B------:R-:W-:Y:S01]  /*07e0*/  LOP3.LUT R59, R58, 0xf000f, R53.reuse, 0xea, !PT ;  /* 0x000f000f3a3b7812 */ /* 0x100fe200078eea35 */
[-CC-:B---3--:R-:W-:Y:S01]  /*07f0*/  HFMA2.BF16_V2 R50, R51, R52.reuse.H0_H0, R52.reuse.H1_H1 ;  /* 0x2000003433327231 */ /* 0x188fe20000260034 */
[----:B------:R-:W-:Y:S01]  /*0800*/  LOP3.LUT R55, R8, 0xf000f, R53, 0xea, !PT ;  /* 0x000f000f08377812 */ /* 0x000fe200078eea35 */
[----:B------:R-:W-:-:S02]  /*0810*/  HFMA2.BF16_V2 R51, R57, R52.H0_H0, R52.H1_H1 ;  /* 0x2000003439337231 */ /* 0x000fc40000260034 */
[-C--:B------:R-:W-:Y:S02]  /*0820*/  HFMA2.BF16_V2 R59, R59, R54.reuse.H0_H0, -136, -136 ;  /* 0xc308c3083b3b7431 */ /* 0x080fe40000240036 */
[----:B------:R-:W-:Y:S01]  /*0830*/  HFMA2.BF16_V2 R55, R55, R54.H0_H0, -136, -136 ;  /* 0xc308c30837377431 */ /* 0x000fe20000240036 */
[----:B------:R-:W-:Y:S02]  /*0840*/  SHF.R.U32.HI R56, RZ, 0xc, R9 ;  /* 0x0000000cff387819 */ /* 0x000fe40000011609 */
[----:B----4-:R-:W-:Y:S07]  /*0850*/  HMMA.16816.F32.BF16 R40, R40, R50, RZ ;  /* 0x000000322828723c */ /* 0x010fee00000418ff */
[----:B------:R-:W-:-:S02]  /*0860*/  HFMA2.BF16_V2 R50, R59, R52.H0_H0, R52.H1_H1 ;  /* 0x200000343b327231 */ /* 0x000fc40000260034 */
[----:B------:R-:W-:Y:S01]  /*0870*/  HFMA2.BF16_V2 R51, R55, R52.H0_H0, R52.H1_H1 ;  /* 0x2000003437337231 */ /* 0x000fe20000260034 */
[----:B------:R-:W-:-:S06]  /*0880*/  SHF.R.U32.HI R8, RZ, 0x4, R9 ;  /* 0x00000004ff087819 */ /* 0x000fcc0000011609 */
[----:B-----5:R-:W-:Y:S01]  /*0890*/  HMMA.16816.F32.BF16 R44, R44, R50, RZ ;  /* 0x000000322c2c723c */ /* 0x020fe200000418ff */
[----:B------:R-:W-:-:S06]  /*08a0*/  LOP3.LUT R57, R56, 0xf000f, R53, 0xea, !PT ;  /* 0x000f000f38397812 */ /* 0x000fcc00078eea35 */
[----:B------:R-:W-:Y:S02]  /*08b0*/  SHF.R.U32.HI R50, RZ, 0x8, R9 ;  /* 0x00000008ff327819 */ /* 0x000fe40000011609 */
[--C-:B------:R-:W-:Y:S02]  /*08c0*/  LOP3.LUT R9, R9, 0xf000f, R53.reuse, 0xea, !PT ;  /* 0x000f000f09097812 */ /* 0x100fe400078eea35 */
[--C-:B------:R-:W-:Y:S02]  /*08d0*/  LOP3.LUT R55, R50, 0xf000f, R53.reuse, 0xea, !PT ;  /* 0x000f000f32377812 */ /* 0x100fe400078eea35 */
[----:B------:R-:W-:Y:S01]  /*08e0*/  LOP3.LUT R51, R8, 0xf000f, R53, 0xea, !PT ;  /* 0x000f000f08337812 */ /* 0x000fe200078eea35 */
[-C--:B------:R-:W-:Y:S02]  /*08f0*/  HFMA2.BF16_V2 R50, R9, R54.reuse.H0_H0, -136, -136 ;  /* 0xc308c30809327431 */ /* 0x080fe40000240036 */
[-C--:B------:R-:W-:Y:S02]  /*0900*/  HFMA2.BF16_V2 R8, R55, R54.reuse.H0_H0, -136, -136 ;  /* 0xc308c30837087431 */ /* 0x080fe40000240036 */
[----:B------:R-:W-:-:S02]  /*0910*/  HFMA2.BF16_V2 R9, R57, R54.H0_H0, -136, -136 ;  /* 0xc308c30839097431 */ /* 0x000fc40000240036 */
[----:B------:R-:W-:Y:S02]  /*0920*/  HFMA2.BF16_V2 R51, R51, R54.H0_H0, -136, -136 ;  /* 0xc308c30833337431 */ /* 0x000fe40000240036 */
[-CC-:B------:R-:W-:Y:S02]  /*0930*/  HFMA2.BF16_V2 R8, R8, R52.reuse.H0_H0, R52.reuse.H1_H1 ;  /* 0x2000003408087231 */ /* 0x180fe40000260034 */
[-CC-:B------:R-:W-:Y:S02]  /*0940*/  HFMA2.BF16_V2 R9, R9, R52.reuse.H0_H0, R52.reuse.H1_H1 ;  /* 0x2000003409097231 */ /* 0x180fe40000260034 */
[-CC-:B------:R-:W-:Y:S02]  /*0950*/  HFMA2.BF16_V2 R50, R50, R52.reuse.H0_H0, R52.reuse.H1_H1 ;  /* 0x2000003432327231 */ /* 0x180fe40000260034 */
[----:B------:R-:W-:-:S03]  /*0960*/  HFMA2.BF16_V2 R51, R51, R52.H0_H0, R52.H1_H1 ;  /* 0x2000003433337231 */ /* 0x000fc60000260034 */
[----:B------:R-:W-:Y:S07]  /*0970*/  HMMA.16816.F32.BF16 R20, R20, R8, RZ ;  /* 0x000000081414723c */ /* 0x000fee00000418ff */
[----:B------:R-:W-:Y:S01]  /*0980*/  SHF.R.U32.HI R8, RZ, 0x4, R10 ;  /* 0x00000004ff087819 */ /* 0x000fe2000001160a */
[----:B------:R-:W-:Y:S01]  /*0990*/  HMMA.16816.F32.BF16 R16, R16, R50, RZ ;  /* 0x000000321010723c */ /* 0x000fe200000418ff */
[--C-:B------:R-:W-:Y:S02]  /*09a0*/  LOP3.LUT R9, R10, 0xf000f, R53.reuse, 0xea, !PT ;  /* 0x000f000f0a097812 */ /* 0x100fe400078eea35 */
[----:B------:R-:W-:-:S04]  /*09b0*/  LOP3.LUT R8, R8, 0xf000f, R53, 0xea, !PT ;  /* 0x000f000f08087812 */ /* 0x000fc800078eea35 */
[--C-:B------:R-:W-:Y:S02]  /*09c0*/  SHF.R.U32.HI R50, RZ, 0x8, R10.reuse ;  /* 0x00000008ff327819 */ /* 0x100fe4000001160a */
[----:B------:R-:W-:Y:S01]  /*09d0*/  SHF.R.U32.HI R10, RZ, 0xc, R10 ;  /* 0x0000000cff0a7819 */ /* 0x000fe2000001160a */
[-C--:B------:R-:W-:Y:S01]  /*09e0*/  HFMA2.BF16_V2 R9, R9, R54.reuse.H0_H0, -136, -136 ;  /* 0xc308c30809097431 */ /* 0x080fe20000240036 */
[--C-:B------:R-:W-:Y:S02]  /*09f0*/  SHF.R.U32.HI R56, RZ, 0x4, R11.reuse ;  /* 0x00000004ff387819 */ /* 0x100fe4000001160b */
[----:B------:R-:W-:Y:S02]  /*0a00*/  SHF.R.U32.HI R58, RZ, 0x8, R11 ;  /* 0x00000008ff3a7819 */ /* 0x000fe4000001160b */
[--C-:B------:R-:W-:Y:S01]  /*0a10*/  LOP3.LUT R61, R10, 0xf000f, R53.reuse, 0xea, !PT ;  /* 0x000f000f0a3d7812 */ /* 0x100fe200078eea35 */
[----:B------:R-:W-:Y:S01]  /*0a20*/  HFMA2.BF16_V2 R10, R8, R54.H0_H0, -136, -136 ;  /* 0xc308c308080a7431 */ /* 0x000fe20000240036 */
[----:B------:R-:W-:-:S02]  /*0a30*/  LOP3.LUT R51, R11, 0xf000f, R53, 0xea, !PT ;  /* 0x000f000f0b337812 */ /* 0x000fc400078eea35 */
[----:B------:R-:W-:Y:S02]  /*0a40*/  SHF.R.U32.HI R60, RZ, 0xc, R11 ;  /* 0x0000000cff3c7819 */ /* 0x000fe4000001160b */
[--C-:B------:R-:W-:Y:S01]  /*0a50*/  LOP3.LUT R59, R50, 0xf000f, R53.reuse, 0xea, !PT ;  /* 0x000f000f323b7812 */ /* 0x100fe200078eea35 */
[-CC-:B------:R-:W-:Y:S01]  /*0a60*/  HFMA2.BF16_V2 R8, R9, R52.reuse.H0_H0, R52.reuse.H1_H1 ;  /* 0x2000003409087231 */ /* 0x180fe20000260034 */
[--C-:B------:R-:W-:Y:S01]  /*0a70*/  LOP3.LUT R11, R56, 0xf000f, R53.reuse, 0xea, !PT ;  /* 0x000f000f380b7812 */ /* 0x100fe200078eea35 */
[----:B------:R-:W-:Y:S01]  /*0a80*/  HFMA2.BF16_V2 R9, R10, R52.H0_H0, R52.H1_H1 ;  /* 0x200000340a097231 */ /* 0x000fe20000260034 */
[--C-:B------:R-:W-:Y:S01]  /*0a90*/  LOP3.LUT R55, R58, 0xf000f, R53.reuse, 0xea, !PT ;  /* 0x000f000f3a377812 */ /* 0x100fe200078eea35 */
[-C--:B------:R-:W-:Y:S01]  /*0aa0*/  HFMA2.BF16_V2 R10, R51, R54.reuse.H0_H0, -136, -136 ;  /* 0xc308c308330a7431 */ /* 0x080fe20000240036 */
[----:B------:R-:W-:Y:S01]  /*0ab0*/  LOP3.LUT R57, R60, 0xf000f, R53, 0xea, !PT ;  /* 0x000f000f3c397812 */ /* 0x000fe200078eea35 */
[-C--:B------:R-:W-:Y:S02]  /*0ac0*/  HFMA2.BF16_V2 R50, R59, R54.reuse.H0_H0, -136, -136 ;  /* 0xc308c3083b327431 */ /* 0x080fe40000240036 */
[----:B------:R-:W-:-:S02]  /*0ad0*/  HFMA2.BF16_V2 R51, R61, R54.H0_H0, -136, -136 ;  /* 0xc308c3083d337431 */ /* 0x000fc40000240036 */
[-C--:B------:R-:W-:Y:S02]  /*0ae0*/  HFMA2.BF16_V2 R11, R11, R54.reuse.H0_H0, -136, -136 ;  /* 0xc308c3080b0b7431 */ /* 0x080fe40000240036 */
[-C--:B------:R-:W-:Y:S02]  /*0af0*/  HFMA2.BF16_V2 R53, R55, R54.reuse.H0_H0, -136, -136 ;  /* 0xc308c30837357431 */ /* 0x080fe40000240036 */
[----:B------:R-:W-:Y:S02]  /*0b00*/  HFMA2.BF16_V2 R54, R57, R54.H0_H0, -136, -136 ;  /* 0xc308c30839367431 */ /* 0x000fe40000240036 */
[-CC-:B------:R-:W-:Y:S02]  /*0b10*/  HFMA2.BF16_V2 R50, R50, R52.reuse.H0_H0, R52.reuse.H1_H1 ;  /* 0x2000003432327231 */ /* 0x180fe40000260034 */
[-CC-:B------:R-:W-:Y:S01]  /*0b20*/  HFMA2.BF16_V2 R51, R51, R52.reuse.H0_H0, R52.reuse.H1_H1 ;  /* 0x2000003433337231 */ /* 0x180fe20000260034 */
[----:B------:R-:W-:Y:S01]  /*0b30*/  HMMA.16816.F32.BF16 R24, R24, R8, RZ ;  /* 0x000000081818723c */ /* 0x000fe200000418ff */
[----:B------:R-:W-:-:S02]  /*0b40*/  HFMA2.BF16_V2 R10, R10, R52.H0_H0, R52.H1_H1 ;  /* 0x200000340a0a7231 */ /* 0x000fc40000260034 */
[----:B------:R-:W-:-:S04]  /*0b50*/  HFMA2.BF16_V2 R11, R11, R52.H0_H0, R52.H1_H1 ;  /* 0x200000340b0b7231 */ /* 0x000fc80000260034 */
[-CC-:B------:R-:W-:Y:S02]  /*0b60*/  HFMA2.BF16_V2 R8, R53, R52.reuse.H0_H0, R52.reuse.H1_H1 ;  /* 0x2000003435087231 */ /* 0x180fe40000260034 */
[----:B------:R-:W-:Y:S01]  /*0b70*/  HFMA2.BF16_V2 R9, R54, R52.H0_H0, R52.H1_H1 ;  /* 0x2000003436097231 */ /* 0x000fe20000260034 */
[----:B------:R-:W-:Y:S06]  /*0b80*/  HMMA.16816.F32.BF16 R28, R28, R50, RZ ;  /* 0x000000321c1c723c */ /* 0x000fec00000418ff */
[----:B------:R-:W-:Y:S06]  /*0b90*/  HMMA.16816.F32.BF16 R32, R32, R10, RZ ;  /* 0x0000000a2020723c */ /* 0x000fec00000418ff */
[----:B------:R-:W-:Y:S01]  /*0ba0*/  HMMA.16816.F32.BF16 R36, R36, R8, RZ ;  /* 0x000000082424723c */ /* 0x000fe200000418ff */
[----:B------:R-:W-:Y:S01]  /*0bb0*/  FADD.FTZ R11, R42, R14 ;  /* 0x0000000e2a0b7221 */ /* 0x000fe20000010000 */
[----:B------:R-:W-:-:S05]  /*0bc0*/  FADD.FTZ R10, R43, R15 ;  /* 0x0000000f2b0a7221 */ /* 0x000fca0000010000 */
[----:B------:R-:W-:Y:S01]  /*0bd0*/  FADD.FTZ R9, R40, R12 ;  /* 0x0000000c28097221 */ /* 0x000fe20000010000 */
        /* <DEDUP_REMOVED lines=29> */
[----:B------:R-:W-:Y:S06]  /*0db0*/  @!P1 BRA `(.L_x_1) ;  /* 0xfffffff4002c9947 */ /* 0x000fec000383ffff */
.L_x_0:
[----:B------:R-:W1:Y:S01]  /*0dc0*/  S2R R6, SR_TID.Y ;  /* 0x0000000000067919 */ /* 0x000e620000002200 */
[----:B------:R-:W2:Y:S01]  /*0dd0*/  LDC R8, c[0x0][0x244] ;  /* 0x00009100ff087b82 */ /* 0x000ea20000000800 */
[----:B------:R-:W-:Y:S01]  /*0de0*/  MOV R7, 0x400 ;  /* 0x0000040000077802 */ /* 0x000fe20000000f00 */
[----:B------:R-:W3:Y:S01]  /*0df0*/  S2R R4, SR_CgaCtaId ;  /* 0x0000000000047919 */ /* 0x000ee20000008800 */
[C---:B-1----:R-:W-:Y:S02]  /*0e00*/  LEA R3, R6.reuse, UR6, 0x3 ;  /* 0x0000000606037c11 */ /* 0x042fe4000f8e18ff */
[----:B------:R-:W-:Y:S02]  /*0e10*/  ISETP.NE.AND P0, PT, R6, RZ, PT ;  /* 0x000000ff0600720c */ /* 0x000fe40003f05270 */
[----:B--2---:R-:W-:Y:S02]  /*0e20*/  ISETP.GE.U32.AND P1, PT, R3, R8, PT ;  /* 0x000000080300720c */ /* 0x004fe40003f26070 */
[----:B---3--:R-:W-:-:S04]  /*0e30*/  LEA R7, R4, R7, 0x18 ;  /* 0x0000000704077211 */ /* 0x008fc800078ec0ff */
[----:B------:R-:W-:-:S05]  /*0e40*/  LEA R5, R6, R7, 0x9 ;  /* 0x0000000706057211 */ /* 0x000fca00078e48ff */
[----:B0-----:R-:W-:Y:S02]  /*0e50*/  IMAD R5, R0, 0x10, R5 ;  /* 0x0000001000057824 */ /* 0x001fe400078e0205 */
[----:B------:R-:W-:Y:S05]  /*0e60*/  @P1 BRA `(.L_x_2) ;  /* 0x0000000c00181947 */ /* 0x000fea0003800000 */
[----:B------:R-:W0:Y:S01]  /*0e70*/  S2R R16, SR_CTAID.Z ;  /* 0x0000000000107919 */ /* 0x000e220000002700 */
[----:B------:R-:W-:Y:S01]  /*0e80*/  SHF.R.S32.HI R9, RZ, 0x1f, R8 ;  /* 0x0000001fff097819 */ /* 0x000fe20000011408 */
[----:B------:R-:W1:Y:S01]  /*0e90*/  LDC R23, c[0x0][0x238] ;  /* 0x00008e00ff177b82 */ /* 0x000e620000000800 */
[----:B------:R-:W-:Y:S01]  /*0ea0*/  SHF.R.S32.HI R4, RZ, 0x1f, R3 ;  /* 0x0000001fff047819 */ /* 0x000fe20000011403 */
[----:B------:R-:W-:Y:S01]  /*0eb0*/  ULDC UR5, c[0x0][0x240] ;  /* 0x0000900000057ab9 */ /* 0x000fe20000000800 */
[----:B------:R-:W-:Y:S01]  /*0ec0*/  LEA.HI R19, R9, R8, RZ, 0x3 ;  /* 0x0000000809137211 */ /* 0x000fe200078f18ff */
[----:B------:R-:W-:Y:S01]  /*0ed0*/  ULDC.64 UR14, c[0x0][0x210] ;  /* 0x00008400000e7ab9 */ /* 0x000fe20000000a00 */
[----:B------:R-:W-:Y:S02]  /*0ee0*/  SHF.R.S32.HI R17, RZ, 0x1f, R0 ;  /* 0x0000001fff117819 */ /* 0x000fe40000011400 */
[CC--:B------:R-:W-:Y:S01]  /*0ef0*/  LEA.HI R6, R4.reuse, R3.reuse, RZ, 0x4 ;  /* 0x0000000304067211 */ /* 0x0c0fe200078f20ff */
[----:B------:R-:W2:Y:S01]  /*0f00*/  LDC.64 R8, c[0x0][0x218] ;  /* 0x00008600ff087b82 */ /* 0x000ea20000000a00 */
[----:B------:R-:W-:-:S02]  /*0f10*/  LEA.HI R4, R4, R3, RZ, 0x3 ;  /* 0x0000000304047211 */ /* 0x000fc400078f18ff */
[----:B------:R-:W-:Y:S02]  /*0f20*/  LEA.HI R18, R17, R0, RZ, 0x2 ;  /* 0x0000000011127211 */ /* 0x000fe400078f10ff */
[----:B------:R-:W-:Y:S02]  /*0f30*/  SHF.R.S32.HI R20, RZ, 0x3, R19 ;  /* 0x00000003ff147819 */ /* 0x000fe40000011413 */
[----:B------:R-:W-:Y:S01]  /*0f40*/  SHF.R.S32.HI R17, RZ, 0x3, R4 ;  /* 0x00000003ff117819 */ /* 0x000fe20000011404 */
[----:B------:R-:W3:Y:S01]  /*0f50*/  LDC.64 R10, c[0x0][0x220] ;  /* 0x00008800ff0a7b82 */ /* 0x000ee20000000a00 */
[----:B------:R-:W-:Y:S02]  /*0f60*/  LOP3.LUT R21, R18, 0x7ffffffc, RZ, 0xc0, !PT ;  /* 0x7ffffffc12157812 */ /* 0x000fe400078ec0ff */
[----:B------:R-:W-:Y:S01]  /*0f70*/  SHF.R.S32.HI R19, RZ, 0x4, R6 ;  /* 0x00000004ff137819 */ /* 0x000fe20000011406 */
[----:B------:R-:W-:Y:S01]  /*0f80*/  IMAD R17, R20, R2, R17 ;  /* 0x0000000214117224 */ /* 0x000fe200078e0211 */
[----:B------:R-:W-:-:S02]  /*0f90*/  SHF.R.S32.HI R18, RZ, 0x2, R18 ;  /* 0x00000002ff127819 */ /* 0x000fc40000011412 */
[-C--:B------:R-:W-:Y:S01]  /*0fa0*/  IADD3 R4, -R21, R0.reuse, RZ ;  /* 0x0000000015047210 */ /* 0x080fe20007ffe1ff */
[----:B------:R-:W-:Y:S01]  /*0fb0*/  IMAD R19, R19, UR5, R2 ;  /* 0x0000000513137c24 */ /* 0x000fe2000f8e0202 */
[----:B------:R-:W-:Y:S01]  /*0fc0*/  LEA R17, R17, R0, 0x5 ;  /* 0x0000000011117211 */ /* 0x000fe200078e28ff */
[----:B------:R-:W-:Y:S01]  /*0fd0*/  ULDC UR5, c[0x0][0x230] ;  /* 0x00008c0000057ab9 */ /* 0x000fe20000000800 */
[----:B------:R-:W-:Y:S01]  /*0fe0*/  LEA R3, R3, R4, 0x3 ;  /* 0x0000000403037211 */ /* 0x000fe200078e18ff */
[----:B------:R-:W-:Y:S01]  /*0ff0*/  IMAD R19, R19, 0x8, R18 ;  /* 0x0000000813137824 */ /* 0x000fe200078e0212 */
[----:B0-----:R-:W-:Y:S01]  /*1000*/  LEA R16, R16, R18, 0x4 ;  /* 0x0000001210107211 */ /* 0x001fe200078e20ff */
[----:B------:R-:W-:Y:S01]  /*1010*/  IMAD.SHL.U32 R17, R17, 0x4, RZ ;  /* 0x0000000411117824 */ /* 0x000fe200078e00ff */
[----:B------:R-:W-:Y:S02]  /*1020*/  SHF.L.U32 R3, R3, 0x1, RZ ;  /* 0x0000000103037819 */ /* 0x000fe400000006ff */
[----:B------:R-:W-:Y:S01]  /*1030*/  SHF.L.U32 R19, R19, 0x1, RZ ;  /* 0x0000000113137819 */ /* 0x000fe200000006ff */
[----:B-1----:R-:W-:Y:S01]  /*1040*/  IMAD R18, R16, R23, RZ ;  /* 0x0000001710127224 */ /* 0x002fe200078e02ff */
[----:B------:R-:W-:Y:S01]  /*1050*/  SHF.R.S32.HI R4, RZ, 0x1f, R3 ;  /* 0x0000001fff047819 */ /* 0x000fe20000011403 */
[----:B--2---:R-:W-:-:S03]  /*1060*/  IMAD.WIDE R8, R17, 0x4, R8 ;  /* 0x0000000411087825 */ /* 0x004fc600078e0208 */
[C---:B------:R-:W-:Y:S01]  /*1070*/  IADD3 R6, P1, R18.reuse, R3, RZ ;  /* 0x0000000312067210 */ /* 0x040fe20007f3e0ff */
[----:B---3--:R-:W-:Y:S02]  /*1080*/  IMAD.WIDE R20, R19, 0x2, R10 ;  /* 0x0000000213147825 */ /* 0x008fe400078e020a */
[----:B------:R-:W2:Y:S01]  /*1090*/  LDG.E.128.CONSTANT R8, desc[UR8][R8.64] ;  /* 0x0000000808087981 */ /* 0x000ea2000c1e9d00 */
[----:B------:R-:W-:Y:S02]  /*10a0*/  LEA.HI.X.SX32 R17, R18, R4, 0x1, P1 ;  /* 0x0000000412117211 */ /* 0x000fe400008f0eff */
[----:B------:R-:W-:Y:S02]  /*10b0*/  SHF.L.U32 R4, R23, 0x3, RZ ;  /* 0x0000000317047819 */ /* 0x000fe400000006ff */
[----:B------:R-:W-:Y:S02]  /*10c0*/  ISETP.GE.AND P1, PT, R16, UR5, PT ;  /* 0x0000000510007c0c */ /* 0x000fe4000bf26270 */
[----:B------:R-:W-:-:S02]  /*10d0*/  IADD3 R3, P3, R4, R6, RZ ;  /* 0x0000000604037210 */ /* 0x000fc40007f7e0ff */
[----:B------:R-:W-:Y:S02]  /*10e0*/  IADD3 R16, R16, 0x8, RZ ;  /* 0x0000000810107810 */ /* 0x000fe40007ffe0ff */
[----:B------:R-:W-:Y:S02]  /*10f0*/  LEA.HI.X.SX32 R4, R4, R17, 0x1, P3 ;  /* 0x0000001104047211 */ /* 0x000fe400018f0eff */
[----:B------:R-:W-:Y:S02]  /*1100*/  ISETP.GE.AND P4, PT, R16, UR5, PT ;  /* 0x0000000510007c0c */ /* 0x000fe4000bf86270 */
[C---:B------:R-:W-:Y:S02]  /*1110*/  LEA R50, P3, R3.reuse, UR14, 0x1 ;  /* 0x0000000e03327c11 */ /* 0x040fe4000f8608ff */
[----:B------:R-:W-:Y:S02]  /*1120*/  LEA R48, P2, R6, UR14, 0x1 ;  /* 0x0000000e06307c11 */ /* 0x000fe4000f8408ff */
[----:B------:R-:W-:-:S02]  /*1130*/  LEA.HI.X R51, R3, UR15, R4, 0x1, P3 ;  /* 0x0000000f03337c11 */ /* 0x000fc400098f0c04 */
[----:B------:R-:W-:Y:S02]  /*1140*/  CS2R R18, SRZ ;  /* 0x0000000000127805 */ /* 0x000fe4000001ff00 */
[----:B------:R-:W-:Y:S01]  /*1150*/  LEA.HI.X R49, R6, UR15, R17, 0x1, P2 ;  /* 0x0000000f06317c11 */ /* 0x000fe200090f0c11 */
[----:B------:R0:W3:Y:S01]  /*1160*/  LDG.E.CONSTANT R4, desc[UR8][R20.64] ;  /* 0x0000000814047981 */ /* 0x0000e2000c1e9900 */
[----:B------:R-:W-:Y:S02]  /*1170*/  CS2R R16, SRZ ;  /* 0x0000000000107805 */ /* 0x000fe4000001ff00 */
        /* <DEDUP_REMOVED lines=22> */
[----:B0-----:R-:W-:-:S02]  /*12e0*/  CS2R R20, SRZ ;  /* 0x0000000000147805 */ /* 0x001fc4000001ff00 */
[----:B------:R-:W-:Y:S02]  /*12f0*/  CS2R R22, SRZ ;  /* 0x0000000000167805 */ /* 0x000fe4000001ff00 */
[----:B------:R-:W-:Y:S02]  /*1300*/  CS2R R24, SRZ ;  /* 0x0000000000187805 */ /* 0x000fe4000001ff00 */
        /* <DEDUP_REMOVED lines=12> */
[----:B------:R-:W-:Y:S01]  /*13d0*/  CS2R R30, SRZ ;  /* 0x00000000001e7805 */ /* 0x000fe2000001ff00 */
[----:B------:R-:W5:Y:S04]  /*13e0*/  @!P1 LDG.E.CONSTANT R36, desc[UR8][R48.64+0xc0] ;  /* 0x0000c00830249981 */ /* 0x000f68000c1e9900 */
[----:B------:R-:W5:Y:S04]  /*13f0*/  @!P1 LDG.E.CONSTANT R38, desc[UR8][R48.64+0xd0] ;  /* 0x0000d00830269981 */ /* 0x000f68000c1e9900 */
[----:B------:R-:W5:Y:S04]  /*1400*/  @!P4 LDG.E.CONSTANT R37, desc[UR8][R50.64+0xc0] ;  /* 0x0000c0083225c981 */ /* 0x000f68000c1e9900 */
[----:B------:R-:W5:Y:S04]  /*1410*/  @!P4 LDG.E.CONSTANT R39, desc[UR8][R50.64+0xd0] ;  /* 0x0000d0083227c981 */ /* 0x000f68000c1e9900 */
[----:B------:R-:W5:Y:S04]  /*1420*/  @!P1 LDG.E.CONSTANT R28, desc[UR8][R48.64+0xe0] ;  /* 0x0000e008301c9981 */ /* 0x000f68000c1e9900 */
[----:B------:R0:W5:Y:S04]  /*1430*/  @!P1 LDG.E.CONSTANT R30, desc[UR8][R48.64+0xf0] ;  /* 0x0000f008301e9981 */ /* 0x000168000c1e9900 */
[----:B------:R-:W5:Y:S04]  /*1440*/  @!P4 LDG.E.CONSTANT R29, desc[UR8][R50.64+0xe0] ;  /* 0x0000e008321dc981 */ /* 0x000f68000c1e9900 */
[----:B------:R1:W5:Y:S01]  /*1450*/  @!P4 LDG.E.CONSTANT R31, desc[UR8][R50.64+0xf0] ;  /* 0x0000f008321fc981 */ /* 0x000362000c1e9900 */
[----:B------:R-:W-:Y:S01]  /*1460*/  IMAD.MOV.U32 R3, RZ, RZ, 0x43004300 ;  /* 0x43004300ff037424 */ /* 0x000fe200078e00ff */
[----:B------:R-:W-:Y:S01]  /*1470*/  MOV R6, 0x3f80 ;  /* 0x00003f8000067802 */ /* 0x000fe20000000f00 */
[----:B------:R-:W-:Y:S05]  /*1480*/  WARPSYNC.ALL ;  /* 0x0000000000007948 */ /* 0x000fea0003800000 */
[----:B--2---:R-:W-:-:S02]  /*1490*/  SHF.R.U32.HI R52, RZ, 0x4, R8 ;  /* 0x00000004ff347819 */ /* 0x004fc40000011608 */
[--C-:B------:R-:W-:Y:S02]  /*14a0*/  LOP3.LUT R53, R8, 0xf000f, R3.reuse, 0xea, !PT ;  /* 0x000f000f08357812 */ /* 0x100fe400078eea03 */
[--C-:B------:R-:W-:Y:S02]  /*14b0*/  LOP3.LUT R55, R52, 0xf000f, R3.reuse, 0xea, !PT ;  /* 0x000f000f34377812 */ /* 0x100fe400078eea03 */
[--C-:B------:R-:W-:Y:S01]  /*14c0*/  SHF.R.U32.HI R52, RZ, 0x8, R8.reuse ;  /* 0x00000008ff347819 */ /* 0x100fe20000011608 */
[-C--:B0-----:R-:W-:Y:S01]  /*14d0*/  HFMA2.BF16_V2 R48, R53, R6.reuse.H0_H0, -136, -136 ;  /* 0xc308c30835307431 */ /* 0x081fe20000240006 */
[----:B------:R-:W-:Y:S01]  /*14e0*/  SHF.R.U32.HI R8, RZ, 0xc, R8 ;  /* 0x0000000cff087819 */ /* 0x000fe20000011608 */
[----:B------:R-:W-:Y:S01]  /*14f0*/  HFMA2.BF16_V2 R49, R55, R6.H0_H0, -136, -136 ;  /* 0xc308c30837317431 */ /* 0x000fe20000240006 */
[--C-:B-1----:R-:W-:Y:S02]  /*1500*/  LOP3.LUT R51, R52, 0xf000f, R3.reuse, 0xea, !PT ;  /* 0x000f000f34337812 */ /* 0x102fe400078eea03 */
[----:B------:R-:W-:-:S03]  /*1510*/  LOP3.LUT R53, R8, 0xf000f, R3, 0xea, !PT ;  /* 0x000f000f08357812 */ /* 0x000fc600078eea03 */
[-C--:B------:R-:W-:Y:S02]  /*1520*/  HFMA2.BF16_V2 R51, R51, R6.reuse.H0_H0, -136, -136 ;  /* 0xc308c30833337431 */ /* 0x080fe40000240006 */
[----:B------:R-:W-:Y:S02]  /*1530*/  HFMA2.BF16_V2 R53, R53, R6.H0_H0, -136, -136 ;  /* 0xc308c30835357431 */ /* 0x000fe40000240006 */
[-CC-:B---3--:R-:W-:Y:S02]  /*1540*/  HFMA2.BF16_V2 R48, R48, R4.reuse.H0_H0, R4.reuse.H1_H1 ;  /* 0x2000000430307231 */ /* 0x188fe40000260004 */
[----:B------:R-:W-:Y:S01]  /*1550*/  HFMA2.BF16_V2 R49, R49, R4.H0_H0, R4.H1_H1 ;  /* 0x2000000431317231 */ /* 0x000fe20000260004 */
[--C-:B------:R-:W-:Y:S02]  /*1560*/  SHF.R.U32.HI R8, RZ, 0x4, R9.reuse ;  /* 0x00000004ff087819 */ /* 0x100fe40000011609 */
[--C-:B------:R-:W-:Y:S02]  /*1570*/  SHF.R.U32.HI R50, RZ, 0x8, R9.reuse ;  /* 0x00000008ff327819 */ /* 0x100fe40000011609 */
[----:B------:R-:W-:-:S02]  /*1580*/  SHF.R.U32.HI R52, RZ, 0xc, R9 ;  /* 0x0000000cff347819 */ /* 0x000fc40000011609 */
[--C-:B------:R-:W-:Y:S02]  /*1590*/  LOP3.LUT R9, R9, 0xf000f, R3.reuse, 0xea, !PT ;  /* 0x000f000f09097812 */ /* 0x100fe400078eea03 */
[----:B------:R-:W-:Y:S01]  /*15a0*/  LOP3.LUT R55, R52, 0xf000f, R3, 0xea, !PT ;  /* 0x000f000f34377812 */ /* 0x000fe200078eea03 */
[----:B----4-:R-:W-:Y:S07]  /*15b0*/  HMMA.16816.F32.BF16 R16, R16, R48, RZ ;  /* 0x000000301010723c */ /* 0x010fee00000418ff */
[----:B------:R-:W-:-:S02]  /*15c0*/  HFMA2.BF16_V2 R48, R51, R4.H0_H0, R4.H1_H1 ;  /* 0x2000000433307231 */ /* 0x000fc40000260004 */
[--C-:B------:R-:W-:Y:S01]  /*15d0*/  HFMA2.BF16_V2 R49, R53, R4.H0_H0, R4.reuse.H1_H1 ;  /* 0x2000000435317231 */ /* 0x100fe20000260004 */
[--C-:B------:R-:W-:Y:S02]  /*15e0*/  LOP3.LUT R51, R8, 0xf000f, R3.reuse, 0xea, !PT ;  /* 0x000f000f08337812 */ /* 0x100fe400078eea03 */
[----:B------:R-:W-:Y:S01]  /*15f0*/  LOP3.LUT R53, R50, 0xf000f, R3, 0xea, !PT ;  /* 0x000f000f32357812 */ /* 0x000fe200078eea03 */
[-C--:B------:R-:W-:Y:S02]  /*1600*/  HFMA2.BF16_V2 R8, R9, R6.reuse.H0_H0, -136, -136 ;  /* 0xc308c30809087431 */ /* 0x080fe40000240006 */
[----:B------:R-:W-:Y:S01]  /*1610*/  HFMA2.BF16_V2 R9, R51, R6.H0_H0, -136, -136 ;  /* 0xc308c30833097431 */ /* 0x000fe20000240006 */
[----:B-----5:R-:W-:Y:S01]  /*1620*/  HMMA.16816.F32.BF16 R32, R32, R48, RZ ;  /* 0x000000302020723c */ /* 0x020fe200000418ff */
[-CC-:B------:R-:W-:Y:S02]  /*1630*/  HFMA2.BF16_V2 R8, R8, R4.reuse.H0_H0, R4.reuse.H1_H1 ;  /* 0x2000000408087231 */ /* 0x180fe40000260004 */
[----:B------:R-:W-:-:S04]  /*1640*/  HFMA2.BF16_V2 R9, R9, R4.H0_H0, R4.H1_H1 ;  /* 0x2000000409097231 */ /* 0x000fc80000260004 */
[-C--:B------:R-:W-:Y:S02]  /*1650*/  HFMA2.BF16_V2 R48, R53, R6.reuse.H0_H0, -136, -136 ;  /* 0xc308c30835307431 */ /* 0x080fe40000240006 */
[----:B------:R-:W-:Y:S02]  /*1660*/  HFMA2.BF16_V2 R49, R55, R6.H0_H0, -136, -136 ;  /* 0xc308c30837317431 */ /* 0x000fe40000240006 */
[-CC-:B------:R-:W-:Y:S02]  /*1670*/  HFMA2.BF16_V2 R48, R48, R4.reuse.H0_H0, R4.reuse.H1_H1 ;  /* 0x2000000430307231 */ /* 0x180fe40000260004 */
[----:B------:R-:W-:Y:S01]  /*1680*/  HFMA2.BF16_V2 R49, R49, R4.H0_H0, R4.H1_H1 ;  /* 0x2000000431317231 */ /* 0x000fe20000260004 */
[----:B------:R-:W-:Y:S07]  /*1690*/  HMMA.16816.F32.BF16 R44, R44, R8, RZ ;  /* 0x000000082c2c723c */ /* 0x000fee00000418ff */
[----:B------:R-:W-:Y:S01]  /*16a0*/  LOP3.LUT R9, R10, 0xf000f, R3, 0xea, !PT ;  /* 0x000f000f0a097812 */ /* 0x000fe200078eea03 */
[----:B------:R-:W-:Y:S01]  /*16b0*/  HMMA.16816.F32.BF16 R40, R40, R48, RZ ;  /* 0x000000302828723c */ /* 0x000fe200000418ff */
[----:B------:R-:W-:-:S06]  /*16c0*/  SHF.R.U32.HI R8, RZ, 0x4, R10 ;  /* 0x00000004ff087819 */ /* 0x000fcc000001160a */
[--C-:B------:R-:W-:Y:S02]  /*16d0*/  SHF.R.U32.HI R48, RZ, 0x8, R10.reuse ;  /* 0x00000008ff307819 */ /* 0x100fe4000001160a */
[----:B------:R-:W-:Y:S02]  /*16e0*/  SHF.R.U32.HI R10, RZ, 0xc, R10 ;  /* 0x0000000cff0a7819 */ /* 0x000fe4000001160a */
[--C-:B------:R-:W-:Y:S01]  /*16f0*/  LOP3.LUT R53, R48, 0xf000f, R3.reuse, 0xea, !PT ;  /* 0x000f000f30357812 */ /* 0x100fe200078eea03 */
[-C--:B------:R-:W-:Y:S01]  /*1700*/  HFMA2.BF16_V2 R48, R9, R6.reuse.H0_H0, -136, -136 ;  /* 0xc308c30809307431 */ /* 0x080fe20000240006 */
[--C-:B------:R-:W-:Y:S02]  /*1710*/  LOP3.LUT R9, R10, 0xf000f, R3.reuse, 0xea, !PT ;  /* 0x000f000f0a097812 */ /* 0x100fe400078eea03 */
[----:B------:R-:W-:Y:S01]  /*1720*/  LOP3.LUT R49, R8, 0xf000f, R3, 0xea, !PT ;  /* 0x000f000f08317812 */ /* 0x000fe200078eea03 */
[-C--:B------:R-:W-:Y:S01]  /*1730*/  HFMA2.BF16_V2 R8, R53, R6.reuse.H0_H0, -136, -136 ;  /* 0xc308c30835087431 */ /* 0x080fe20000240006 */
[----:B------:R-:W-:Y:S01]  /*1740*/  SHF.R.U32.HI R10, RZ, 0x4, R11 ;  /* 0x00000004ff0a7819 */ /* 0x000fe2000001160b */
[----:B------:R-:W-:-:S02]  /*1750*/  HFMA2.BF16_V2 R9, R9, R6.H0_H0, -136, -136 ;  /* 0xc308c30809097431 */ /* 0x000fc40000240006 */
[----:B------:R-:W-:Y:S01]  /*1760*/  HFMA2.BF16_V2 R49, R49, R6.H0_H0, -136, -136 ;  /* 0xc308c30831317431 */ /* 0x000fe20000240006 */
[----:B------:R-:W-:Y:S01]  /*1770*/  LOP3.LUT R51, R11, 0xf000f, R3, 0xea, !PT ;  /* 0x000f000f0b337812 */ /* 0x000fe200078eea03 */
[-CC-:B------:R-:W-:Y:S01]  /*1780*/  HFMA2.BF16_V2 R8, R8, R4.reuse.H0_H0, R4.reuse.H1_H1 ;  /* 0x2000000408087231 */ /* 0x180fe20000260004 */
[----:B------:R-:W-:Y:S01]  /*1790*/  SHF.R.U32.HI R50, RZ, 0x8, R11 ;  /* 0x00000008ff327819 */ /* 0x000fe2000001160b */
[-CC-:B------:R-:W-:Y:S01]  /*17a0*/  HFMA2.BF16_V2 R9, R9, R4.reuse.H0_H0, R4.reuse.H1_H1 ;  /* 0x2000000409097231 */ /* 0x180fe20000260004 */
[----:B------:R-:W-:Y:S01]  /*17b0*/  LOP3.LUT R53, R10, 0xf000f, R3, 0xea, !PT ;  /* 0x000f000f0a357812 */ /* 0x000fe200078eea03 */
[-CC-:B------:R-:W-:Y:S01]  /*17c0*/  HFMA2.BF16_V2 R48, R48, R4.reuse.H0_H0, R4.reuse.H1_H1 ;  /* 0x2000000430307231 */ /* 0x180fe20000260004 */
[----:B------:R-:W-:Y:S01]  /*17d0*/  SHF.R.U32.HI R10, RZ, 0xc, R11 ;  /* 0x0000000cff0a7819 */ /* 0x000fe2000001160b */
[----:B------:R-:W-:Y:S01]  /*17e0*/  HFMA2.BF16_V2 R49, R49, R4.H0_H0, R4.H1_H1 ;  /* 0x2000000431317231 */ /* 0x000fe20000260004 */
[--C-:B------:R-:W-:Y:S01]  /*17f0*/  LOP3.LUT R11, R50, 0xf000f, R3.reuse, 0xea, !PT ;  /* 0x000f000f320b7812 */ /* 0x100fe200078eea03 */
[-C--:B------:R-:W-:Y:S01]  /*1800*/  HFMA2.BF16_V2 R51, R51, R6.reuse.H0_H0, -136, -136 ;  /* 0xc308c30833337431 */ /* 0x080fe20000240006 */
[----:B------:R-:W-:Y:S01]  /*1810*/  LOP3.LUT R3, R10, 0xf000f, R3, 0xea, !PT ;  /* 0x000f000f0a037812 */ /* 0x000fe200078eea03 */
[-C--:B------:R-:W-:Y:S01]  /*1820*/  HFMA2.BF16_V2 R53, R53, R6.reuse.H0_H0, -136, -136 ;  /* 0xc308c30835357431 */ /* 0x080fe20000240006 */
[----:B------:R-:W-:Y:S01]  /*1830*/  HMMA.16816.F32.BF16 R20, R20, R8, RZ ;  /* 0x000000081414723c */ /* 0x000fe200000418ff */
[----:B------:R-:W-:-:S02]  /*1840*/  HFMA2.BF16_V2 R10, R11, R6.H0_H0, -136, -136 ;  /* 0xc308c3080b0a7431 */ /* 0x000fc40000240006 */
[----:B------:R-:W-:-:S03]  /*1850*/  HFMA2.BF16_V2 R11, R3, R6.H0_H0, -136, -136 ;  /* 0xc308c308030b7431 */ /* 0x000fc60000240006 */
[----:B------:R-:W-:Y:S01]  /*1860*/  HMMA.16816.F32.BF16 R24, R24, R48, RZ ;  /* 0x000000301818723c */ /* 0x000fe200000418ff */
[-CC-:B------:R-:W-:Y:S02]  /*1870*/  HFMA2.BF16_V2 R8, R51, R4.reuse.H0_H0, R4.reuse.H1_H1 ;  /* 0x2000000433087231 */ /* 0x180fe40000260004 */
[-CC-:B------:R-:W-:Y:S02]  /*1880*/  HFMA2.BF16_V2 R9, R53, R4.reuse.H0_H0, R4.reuse.H1_H1 ;  /* 0x2000000435097231 */ /* 0x180fe40000260004 */
[-CC-:B------:R-:W-:Y:S02]  /*1890*/  HFMA2.BF16_V2 R10, R10, R4.reuse.H0_H0, R4.reuse.H1_H1 ;  /* 0x200000040a0a7231 */ /* 0x180fe40000260004 */
[----:B------:R-:W-:Y:S02]  /*18a0*/  HFMA2.BF16_V2 R11, R11, R4.H0_H0, R4.H1_H1 ;  /* 0x200000040b0b7231 */ /* 0x000fe40000260004 */
[----:B------:R-:W-:Y:S01]  /*18b0*/  FADD.FTZ R3, R12, R16 ;  /* 0x000000100c037221 */ /* 0x000fe20000010000 */
[----:B------:R-:W-:Y:S01]  /*18c0*/  FADD.FTZ R4, R13, R17 ;  /* 0x000000110d047221 */ /* 0x000fe20000010000 */
[----:B------:R-:W-:Y:S01]  /*18d0*/  FADD.FTZ R6, R15, R19 ;  /* 0x000000130f067221 */ /* 0x000fe20000010000 */
[----:B------:R-:W-:Y:S01]  /*18e0*/  HMMA.16816.F32.BF16 R36, R36, R8, RZ ;  /* 0x000000082424723c */ /* 0x000fe200000418ff */
[----:B------:R-:W-:Y:S01]  /*18f0*/  FADD.FTZ R3, R32, R3 ;  /* 0x0000000320037221 */ /* 0x000fe20000010000 */
[----:B------:R-:W-:Y:S01]  /*1900*/  FADD.FTZ R4, R33, R4 ;  /* 0x0000000421047221 */ /* 0x000fe20000010000 */
[----:B------:R-:W-:-:S04]  /*1910*/  FADD.FTZ R6, R35, R6 ;  /* 0x0000000623067221 */ /* 0x000fc80000010000 */
[----:B------:R-:W-:-:S04]  /*1920*/  FADD.FTZ R9, R14, R18 ;  /* 0x000000120e097221 */ /* 0x000fc80000010000 */
[----:B------:R-:W-:Y:S01]  /*1930*/  FADD.FTZ R9, R34, R9 ;  /* 0x0000000922097221 */ /* 0x000fe20000010000 */
[----:B------:R-:W-:Y:S01]  /*1940*/  FADD.FTZ R3, R3, R44 ;  /* 0x0000002c03037221 */ /* 0x000fe20000010000 */
[----:B------:R-:W-:Y:S01]  /*1950*/  HMMA.16816.F32.BF16 R28, R28, R10, RZ ;  /* 0x0000000a1c1c723c */ /* 0x000fe200000418ff */
        /* <DEDUP_REMOVED lines=18> */
[----:B------:R-:W-:-:S05]  /*1a80*/  FADD.FTZ R6, R6, R39 ;  /* 0x0000002706067221 */ /* 0x000fca0000010000 */
[----:B------:R-:W-:Y:S01]  /*1a90*/  FADD.FTZ R12, R28, R3 ;  /* 0x000000031c0c7221 */ /* 0x000fe20000010000 */
[----:B------:R-:W-:Y:S01]  /*1aa0*/  FADD.FTZ R13, R29, R4 ;  /* 0x000000041d0d7221 */ /* 0x000fe20000010000 */
[----:B------:R-:W-:Y:S01]  /*1ab0*/  FADD.FTZ R14, R30, R9 ;  /* 0x000000091e0e7221 */ /* 0x000fe20000010000 */
[----:B------:R-:W-:-:S07]  /*1ac0*/  FADD.FTZ R15, R31, R6 ;  /* 0x000000061f0f7221 */ /* 0x000fce0000010000 */
.L_x_2:
[----:B------:R0:W-:Y:S01]  /*1ad0*/  STS.128 [R5], R12 ;  /* 0x0000000c05007388 */ /* 0x0001e20000000c00 */
[----:B------:R-:W-:Y:S05]  /*1ae0*/  WARPSYNC.ALL ;  /* 0x0000000000007948 */ /* 0x000fea0003800000 */
[----:B------:R-:W-:Y:S06]  /*1af0*/  BAR.SYNC.DEFER_BLOCKING 0x0 ;  /* 0x0000000000007b1d */ /* 0x000fec0000010000 */
[----:B------:R-:W-:Y:S05]  /*1b00*/  @P0 EXIT ;  /* 0x000000000000094d */ /* 0x000fea0003800000 */
[----:B------:R-:W-:Y:S01]  /*1b10*/  LEA R36, R0, R7, 0x4 ;  /* 0x0000000700247211 */ /* 0x000fe200078e20ff */
[----:B------:R-:W1:Y:S01]  /*1b20*/  S2R R3, SR_CTAID.Z ;  /* 0x0000000000037919 */ /* 0x000e620000002700 */
[----:B0-----:R-:W-:Y:S01]  /*1b30*/  SHF.R.S32.HI R5, RZ, 0x1f, R0 ;  /* 0x0000001fff057819 */ /* 0x001fe20000011400 */
[----:B------:R-:W-:Y:S02]  /*1b40*/  ULDC.64 UR14, c[0x0][0x228] ;  /* 0x00008a00000e7ab9 */ /* 0x000fe40000000a00 */
[----:B------:R-:W0:Y:S01]  /*1b50*/  LDS.128 R32, [R36] ;  /* 0x0000000024207984 */ /* 0x000e220000000c00 */
[----:B------:R-:W-:-:S03]  /*1b60*/  LEA.HI R37, R5, R0, RZ, 0x2 ;  /* 0x0000000005257211 */ /* 0x000fc600078f10ff */
[----:B------:R-:W2:Y:S01]  /*1b70*/  LDS.128 R28, [R36+0x200] ;  /* 0x00020000241c7984 */ /* 0x000ea20000000c00 */
[----:B------:R-:W-:Y:S02]  /*1b80*/  LOP3.LUT R39, R37, 0x7ffffffc, RZ, 0xc0, !PT ;  /* 0x7ffffffc25277812 */ /* 0x000fe400078ec0ff */
[----:B------:R-:W-:Y:S01]  /*1b90*/  SHF.R.S32.HI R38, RZ, 0x2, R37 ;  /* 0x00000002ff267819 */ /* 0x000fe20000011425 */
[----:B------:R-:W3:Y:S01]  /*1ba0*/  LDS.128 R24, [R36+0x400] ;  /* 0x0004000024187984 */ /* 0x000ee20000000c00 */
[----:B------:R-:W-:-:S03]  /*1bb0*/  IADD3 R39, -R39, R0, RZ ;  /* 0x0000000027277210 */ /* 0x000fc60007ffe1ff */
[----:B------:R-:W4:Y:S04]  /*1bc0*/  LDS.128 R20, [R36+0x600] ;  /* 0x0006000024147984 */ /* 0x000f280000000c00 */
[----:B------:R-:W5:Y:S04]  /*1bd0*/  LDS.128 R16, [R36+0x800] ;  /* 0x0008000024107984 */ /* 0x000f680000000c00 */
[----:B------:R-:W5:Y:S04]  /*1be0*/  LDS.128 R12, [R36+0xa00] ;  /* 0x000a0000240c7984 */ /* 0x000f680000000c00 */
[----:B------:R-:W5:Y:S01]  /*1bf0*/  LDS.128 R4, [R36+0xc00] ;  /* 0x000c000024047984 */ /* 0x000f620000000c00 */
[----:B-1----:R-:W-:Y:S01]  /*1c00*/  LEA R0, R3, R38, 0x4 ;  /* 0x0000002603007211 */ /* 0x002fe200078e20ff */
[----:B------:R-:W-:-:S02]  /*1c10*/  IMAD R38, R2, 0x4, R39 ;  /* 0x0000000402267824 */ /* 0x000fc400078e0227 */
[----:B------:R-:W1:Y:S01]  /*1c20*/  LDS.128 R8, [R36+0xe00] ;  /* 0x000e000024087984 */ /* 0x000e620000000c00 */
[----:B------:R-:W1:Y:S01]  /*1c30*/  LDC.64 R2, c[0x0][0x230] ;  /* 0x00008c00ff027b82 */ /* 0x000e620000000a00 */
[----:B0-----:R-:W-:Y:S01]  /*1c40*/  FADD.FTZ R37, RZ, R32 ;  /* 0x00000020ff257221 */ /* 0x001fe20000010000 */
[----:B------:R-:W-:Y:S01]  /*1c50*/  FADD.FTZ R32, RZ, R33 ;  /* 0x00000021ff207221 */ /* 0x000fe20000010000 */
[----:B------:R-:W-:Y:S01]  /*1c60*/  FADD.FTZ R33, RZ, R34 ;  /* 0x00000022ff217221 */ /* 0x000fe20000010000 */
[----:B------:R-:W-:Y:S01]  /*1c70*/  FADD.FTZ R34, RZ, R35 ;  /* 0x00000023ff227221 */ /* 0x000fe20000010000 */
[----:B--2---:R-:W-:Y:S01]  /*1c80*/  FADD.FTZ R37, R37, R28 ;  /* 0x0000001c25257221 */ /* 0x004fe20000010000 */
[----:B------:R-:W-:Y:S01]  /*1c90*/  FADD.FTZ R32, R32, R29 ;  /* 0x0000001d20207221 */ /* 0x000fe20000010000 */
[----:B------:R-:W-:Y:S01]  /*1ca0*/  FADD.FTZ R33, R33, R30 ;  /* 0x0000001e21217221 */ /* 0x000fe20000010000 */
[----:B------:R-:W-:Y:S01]  /*1cb0*/  FADD.FTZ R34, R34, R31 ;  /* 0x0000001f22227221 */ /* 0x000fe20000010000 */
[----:B---3--:R-:W-:Y:S01]  /*1cc0*/  FADD.FTZ R37, R37, R24 ;  /* 0x0000001825257221 */ /* 0x008fe20000010000 */
[----:B------:R-:W-:Y:S01]  /*1cd0*/  FADD.FTZ R32, R32, R25 ;  /* 0x0000001920207221 */ /* 0x000fe20000010000 */
[----:B------:R-:W-:Y:S01]  /*1ce0*/  FADD.FTZ R33, R33, R26 ;  /* 0x0000001a21217221 */ /* 0x000fe20000010000 */
[----:B------:R-:W-:Y:S01]  /*1cf0*/  FADD.FTZ R34, R34, R27 ;  /* 0x0000001b22227221 */ /* 0x000fe20000010000 */
[----:B----4-:R-:W-:Y:S01]  /*1d00*/  FADD.FTZ R37, R37, R20 ;  /* 0x0000001425257221 */ /* 0x010fe20000010000 */
[----:B------:R-:W-:Y:S01]  /*1d10*/  FADD.FTZ R32, R32, R21 ;  /* 0x0000001520207221 */ /* 0x000fe20000010000 */
[----:B------:R-:W-:Y:S01]  /*1d20*/  FADD.FTZ R33, R33, R22 ;  /* 0x0000001621217221 */ /* 0x000fe20000010000 */
[----:B------:R-:W-:Y:S01]  /*1d30*/  FADD.FTZ R34, R34, R23 ;  /* 0x0000001722227221 */ /* 0x000fe20000010000 */
[----:B-----5:R-:W-:Y:S01]  /*1d40*/  FADD.FTZ R37, R37, R16 ;  /* 0x0000001025257221 */ /* 0x020fe20000010000 */
[----:B------:R-:W-:Y:S01]  /*1d50*/  FADD.FTZ R32, R32, R17 ;  /* 0x0000001120207221 */ /* 0x000fe20000010000 */
[----:B-1----:R-:W-:Y:S01]  /*1d60*/  ISETP.GE.AND P1, PT, R0, R2, PT ;  /* 0x000000020000720c */ /* 0x002fe20003f26270 */
[----:B------:R-:W-:Y:S01]  /*1d70*/  FADD.FTZ R34, R34, R19 ;  /* 0x0000001322227221 */ /* 0x000fe20000010000 */
[----:B------:R-:W-:Y:S01]  /*1d80*/  FADD.FTZ R37, R37, R12 ;  /* 0x0000000c25257221 */ /* 0x000fe20000010000 */
[----:B------:R-:W-:Y:S01]  /*1d90*/  FADD.FTZ R32, R32, R13 ;  /* 0x0000000d20207221 */ /* 0x000fe20000010000 */
[----:B------:R-:W-:Y:S01]  /*1da0*/  IMAD R13, R0, R3, RZ ;  /* 0x00000003000d7224 */ /* 0x000fe200078e02ff */
[----:B------:R-:W-:Y:S01]  /*1db0*/  SHF.L.U32 R12, R38, 0x1, RZ ;  /* 0x00000001260c7819 */ /* 0x000fe200000006ff */
[----:B------:R-:W-:Y:S01]  /*1dc0*/  FADD.FTZ R37, R37, R4 ;  /* 0x0000000425257221 */ /* 0x000fe20000010000 */
[----:B------:R-:W-:Y:S01]  /*1dd0*/  FADD.FTZ R34, R34, R15 ;  /* 0x0000000f22227221 */ /* 0x000fe20000010000 */
[----:B------:R-:W-:Y:S01]  /*1de0*/  FADD.FTZ R32, R32, R5 ;  /* 0x0000000520207221 */ /* 0x000fe20000010000 */
[----:B------:R-:W-:Y:S01]  /*1df0*/  SHF.R.S32.HI R4, RZ, 0x1f, R12 ;  /* 0x0000001fff047819 */ /* 0x000fe2000001140c */
[----:B------:R-:W-:Y:S01]  /*1e00*/  FADD.FTZ R33, R33, R18 ;  /* 0x0000001221217221 */ /* 0x000fe20000010000 */
[----:B------:R-:W-:Y:S01]  /*1e10*/  IADD3 R12, P0, R12, R13, RZ ;  /* 0x0000000d0c0c7210 */ /* 0x000fe20007f1e0ff */
[----:B------:R-:W-:Y:S01]  /*1e20*/  FADD.FTZ R34, R34, R7 ;  /* 0x0000000722227221 */ /* 0x000fe20000010000 */
[----:B------:R-:W-:Y:S01]  /*1e30*/  IADD3 R7, R0, 0x8, RZ ;  /* 0x0000000800077810 */ /* 0x000fe20007ffe0ff */
[----:B------:R-:W-:Y:S01]  /*1e40*/  FADD.FTZ R8, R37, R8 ;  /* 0x0000000825087221 */ /* 0x000fe20000010000 */
[----:B------:R-:W-:Y:S01]  /*1e50*/  LEA.HI.X.SX32 R13, R13, R4, 0x1, P0 ;  /* 0x000000040d0d7211 */ /* 0x000fe200000f0eff */
[----:B------:R-:W-:Y:S01]  /*1e60*/  FADD.FTZ R9, R32, R9 ;  /* 0x0000000920097221 */ /* 0x000fe20000010000 */
[----:B------:R-:W-:Y:S01]  /*1e70*/  LEA R4, P0, R12, UR14, 0x1 ;  /* 0x0000000e0c047c11 */ /* 0x000fe2000f8008ff */
[----:B------:R-:W-:Y:S01]  /*1e80*/  FADD.FTZ R33, R33, R14 ;  /* 0x0000000e21217221 */ /* 0x000fe20000010000 */
[----:B------:R-:W-:-:S02]  /*1e90*/  FADD.FTZ R11, R34, R11 ;  /* 0x0000000b220b7221 */ /* 0x000fc40000010000 */
[----:B------:R-:W-:Y:S01]  /*1ea0*/  LEA.HI.X R5, R12, UR15, R13, 0x1, P0 ;  /* 0x0000000f0c057c11 */ /* 0x000fe200080f0c0d */
[----:B------:R-:W-:Y:S01]  /*1eb0*/  FADD.FTZ R33, R33, R6 ;  /* 0x0000000621217221 */ /* 0x000fe20000010000 */
[----:B------:R-:W-:Y:S02]  /*1ec0*/  ISETP.GE.AND P0, PT, R7, R2, PT ;  /* 0x000000020700720c */ /* 0x000fe40003f06270 */
[----:B------:R-:W-:Y:S01]  /*1ed0*/  F2FP.BF16.F32.PACK_AB R9, R9, R8 ;  /* 0x000000080909723e */ /* 0x000fe200000010ff */
[----:B------:R-:W-:-:S04]  /*1ee0*/  FADD.FTZ R10, R33, R10 ;  /* 0x0000000a210a7221 */ /* 0x000fc80000010000 */
[----:B------:R0:W-:Y:S06]  /*1ef0*/  @!P1 STG.E desc[UR8][R4.64], R9 ;  /* 0x0000000904009986 */ /* 0x0001ec000c101908 */
[----:B------:R-:W-:Y:S05]  /*1f00*/  @P0 EXIT ;  /* 0x000000000000094d */ /* 0x000fea0003800000 */
[----:B------:R-:W-:Y:S02]  /*1f10*/  SHF.L.U32 R3, R3, 0x3, RZ ;  /* 0x0000000303037819 */ /* 0x000fe400000006ff */
[----:B------:R-:W-:-:S03]  /*1f20*/  F2FP.BF16.F32.PACK_AB R11, R11, R10 ;  /* 0x0000000a0b0b723e */ /* 0x000fc600000010ff */
[----:B0-----:R-:W-:-:S05]  /*1f30*/  IMAD.WIDE R4, R3, 0x2, R4 ;  /* 0x0000000203047825 */ /* 0x001fca00078e0204 */
[----:B------:R-:W-:Y:S01]  /*1f40*/  STG.E desc[UR8][R4.64], R11 ;  /* 0x0000000b04007986 */ /* 0x000fe2000c101908 */
[----:B------:R-:W-:Y:S05]  /*1f50*/  EXIT ;  /* 0x000000000000794d */ /* 0x000fea0003800000 */
.L_x_3:
[----:B------:R-:W-:-:S00]  /*1f60*/  BRA `(.L_x_3) ;  /* 0xfffffffc00fc7947 */ /* 0x000fc0000383ffff */
[----:B------:R-:W-:-:S00]  /*1f70*/  NOP ;  /* 0x0000000000007918 */ /* 0x000fc00000000000 */
        /* <DEDUP_REMOVED lines=8> */
.L_x_51:


//--------------------- .text._ZN2at6native30tinygemm_m16n8k16_chunk_kernelINS0_10ALayout_RMILNS0_14KReductionTypeE0EEENS0_15BLayout_TC_int4ILi4ELi256EEES4_Li8ELi8EEEvPKvS8_S8_Pviiiiii --------------------------
	.section	.text._ZN2at6native30tinygemm_m16n8k16_chunk_kernelINS0_10ALayout_RMILNS0_14KReductionTypeE0EEENS0_15BLayout_TC_int4ILi4ELi256EEES4_Li8ELi8EEEvPKvS8_S8_Pviiiiii,"ax",@progbits
	.align	128
        .global         _ZN2at6native30tinygemm_m16n8k16_chunk_kernelINS0_10ALayout_RMILNS0_14KReductionTypeE0EEENS0_15BLayout_TC_int4ILi4ELi256EEES4_Li8ELi8EEEvPKvS8_S8_Pviiiiii
        .type           _ZN2at6native30tinygemm_m16n8k16_chunk_kernelINS0_10ALayout_RMILNS0_14KReductionTypeE0EEENS0_15BLayout_TC_int4ILi4ELi256EEES4_Li8ELi8EEEvPKvS8_S8_Pviiiiii,@function
        .size           _ZN2at6native30tinygemm_m16n8k16_chunk_kernelINS0_10ALayout_RMILNS0_14KReductionTypeE0EEENS0_15BLayout_TC_int4ILi4ELi256EEES4_Li8ELi8EEEvPKvS8_S8_Pviiiiii,(.L_x_52 - _ZN2at6native30tinygemm_m16n8k16_chunk_kernelINS0_10ALayout_RMILNS0_14KReductionTypeE0EEENS0_15BLayout_TC_int4ILi4ELi256EEES4_Li8ELi8EEEvPKvS8_S8_Pviiiiii)
        .other          _ZN2at6native30tinygemm_m16n8k16_chunk_kernelINS0_10ALayout_RMILNS0_14KReductionTypeE0EEENS0_15BLayout_TC_int4ILi4ELi256EEES4_Li8ELi8EEEvPKvS8_S8_Pviiiiii,@"STO_CUDA_ENTRY STV_DEFAULT"
_ZN2at6native30tinygemm_m16n8k16_chunk_kernelINS0_10ALayout_RMILNS0_14KReductionTypeE0EEENS0_15BLayout_TC_int4ILi4ELi256EEES4_Li8ELi8EEEvPKvS8_S8_Pviiiiii:
.text._ZN2at6native30tinygemm_m16n8k16_chunk_kernelINS0_10ALayout_RMILNS0_14KReductionTypeE0EEENS0_15BLayout_TC_int4ILi4ELi256EEES4_Li8ELi8EEEvPKvS8_S8_Pviiiiii:
        /* <DEDUP_REMOVED lines=14> */
[----:B0-----:R-:W-:-:S05]  /*00e0*/  LEA R0, R4, R7, 0x3 ;  /* 0x0000000704007211 */ /* 0x001fca00078e18ff */
[----:B------:R-:W-:Y:S02]  /*00f0*/  IMAD.SHL.U32 R49, R0, 0x8, RZ ;  /* 0x0000000800317824 */ /* 0x000fe400078e00ff */
[----:B------:R-:W0:Y:S03]  /*0100*/  S2R R0, SR_TID.X ;  /* 0x0000000000007919 */ /* 0x000e260000002100 */
[----:B------:R-:W-:-:S13]  /*0110*/  ISETP.GE.AND P0, PT, R49, UR4, PT ;  /* 0x0000000431007c0c */ /* 0x000fda000bf06270 */
[----:B-1----:R-:W-:Y:S05]  /*0120*/  @P0 BRA `(.L_x_4) ;  /* 0x0000000c00300947 */ /* 0x002fea0003800000 */
[----:B------:R-:W1:Y:S01]  /*0130*/  S2R R6, SR_CTAID.Z ;  /* 0x0000000000067919 */ /* 0x000e620000002700 */
[----:B0-----:R-:W-:Y:S01]  /*0140*/  SHF.R.S32.HI R3, RZ, 0x1f, R0 ;  /* 0x0000001fff037819 */ /* 0x001fe20000011400 */
[----:B------:R-:W0:Y:S01]  /*0150*/  LDC R48, c[0x0][0x238] ;  /* 0x00008e00ff307b82 */ /* 0x000e220000000800 */
[----:B------:R-:W-:Y:S01]  /*0160*/  ULEA.HI UR5, UR6, UR7, URZ, 0x2 ;  /* 0x0000000706057291 */ /* 0x000fe2000f8f103f */
[----:B------:R-:W-:Y:S02]  /*0170*/  CS2R R30, SRZ ;  /* 0x00000000001e7805 */ /* 0x000fe4000001ff00 */
[----:B------:R-:W-:Y:S01]  /*0180*/  LEA.HI R3, R3, R0, RZ, 0x2 ;  /* 0x0000000003037211 */ /* 0x000fe200078f10ff */
[----:B------:R-:W-:Y:S01]  /*0190*/  ULDC UR10, c[0x0][0x230] ;  /* 0x00008c00000a7ab9 */ /* 0x000fe20000000800 */
[----:B------:R-:W-:Y:S01]  /*01a0*/  USHF.R.S32.HI UR5, URZ, 0x2, UR5 ;  /* 0x000000023f057899 */ /* 0x000fe20008011405 */
[----:B------:R-:W-:Y:S02]  /*01b0*/  CS2R R28, SRZ ;  /* 0x00000000001c7805 */ /* 0x000fe4000001ff00 */
[----:B------:R-:W-:-:S02]  /*01c0*/  LOP3.LUT R5, R3, 0x7ffffffc, RZ, 0xc0, !PT ;  /* 0x7ffffffc03057812 */ /* 0x000fc400078ec0ff */
[----:B------:R-:W-:Y:S02]  /*01d0*/  SHF.R.S32.HI R45, RZ, 0x2, R3 ;  /* 0x00000002ff2d7819 */ /* 0x000fe40000011403 */
[----:B------:R-:W-:-:S05]  /*01e0*/  IADD3 R5, -R5, R0, RZ ;  /* 0x0000000005057210 */ /* 0x000fca0007ffe1ff */
[----:B------:R-:W-:-:S05]  /*01f0*/  IMAD R4, R4, 0x200, R5 ;  /* 0x0000020004047824 */ /* 0x000fca00078e0205 */
[----:B------:R-:W-:Y:S01]  /*0200*/  LEA R7, R7, R4, 0x6 ;  /* 0x0000000407077211 */ /* 0x000fe200078e30ff */
[----:B------:R-:W-:Y:S01]  /*0210*/  IMAD R4, R2, UR5, RZ ;  /* 0x0000000502047c24 */ /* 0x000fe2000f8e02ff */
[----:B0-----:R-:W-:Y:S02]  /*0220*/  SHF.L.U32 R44, R48, 0x3, RZ ;  /* 0x00000003302c7819 */ /* 0x001fe400000006ff */
[----:B------:R-:W-:Y:S01]  /*0230*/  SHF.L.U32 R3, R7, 0x1, RZ ;  /* 0x0000000107037819 */ /* 0x000fe200000006ff */
[----:B-1----:R-:W-:-:S04]  /*0240*/  IMAD R5, R6, 0x10, R45 ;  /* 0x0000001006057824 */ /* 0x002fc800078e022d */
[C---:B------:R-:W-:Y:S01]  /*0250*/  IMAD R48, R5.reuse, R48, RZ ;  /* 0x0000003005307224 */ /* 0x040fe200078e02ff */
[C---:B------:R-:W-:Y:S01]  /*0260*/  ISETP.GE.AND P0, PT, R5.reuse, UR10, PT ;  /* 0x0000000a05007c0c */ /* 0x040fe2000bf06270 */
[----:B------:R-:W-:-:S12]  /*0270*/  VIADD R5, R5, 0x8 ;  /* 0x0000000805057836 */ /* 0x000fd80000000000 */
.L_x_5:
[----:B------:R-:W0:Y:S01]  /*0280*/  LDC.64 R6, c[0x0][0x218] ;  /* 0x00008600ff067b82 */ /* 0x000e220000000a00 */
[----:B------:R-:W-:Y:S02]  /*0290*/  SHF.R.S32.HI R8, RZ, 0x1f, R49 ;  /* 0x0000001fff087819 */ /* 0x000fe40000011431 */
[----:B------:R-:W-:Y:S02]  /*02a0*/  IADD3 R13, P1, R48, R3, RZ ;  /* 0x00000003300d7210 */ /* 0x000fe40007f3e0ff */
[CC--:B------:R-:W-:Y:S02]  /*02b0*/  LEA.HI R9, R8.reuse, R49.reuse, RZ, 0x2 ;  /* 0x0000003108097211 */ /* 0x0c0fe400078f10ff */
[----:B------:R-:W-:Y:S01]  /*02c0*/  LEA.HI R8, R8, R49, RZ, 0x4 ;  /* 0x0000003108087211 */ /* 0x000fe200078f20ff */
[----:B------:R-:W1:Y:S01]  /*02d0*/  LDC.64 R52, c[0x0][0x220] ;  /* 0x00008800ff347b82 */ /* 0x000e620000000a00 */
[----:B------:R-:W-:Y:S02]  /*02e0*/  LEA.HI R9, R9, R4, RZ, 0x1e ;  /* 0x0000000409097211 */ /* 0x000fe400078ff0ff */
[----:B------:R-:W-:-:S03]  /*02f0*/  SHF.R.S32.HI R11, RZ, 0x4, R8 ;  /* 0x00000004ff0b7819 */ /* 0x000fc60000011408 */
[----:B------:R-:W-:Y:S02]  /*0300*/  IMAD R9, R9, 0x20, R0 ;  /* 0x0000002009097824 */ /* 0x000fe400078e0200 */
[----:B------:R-:W-:Y:S01]  /*0310*/  IMAD R8, R11, UR11, R2 ;  /* 0x0000000b0b087c24 */ /* 0x000fe2000f8e0202 */
[----:B------:R-:W-:Y:S02]  /*0320*/  SHF.R.S32.HI R11, RZ, 0x1f, R3 ;  /* 0x0000001fff0b7819 */ /* 0x000fe40000011403 */
[----:B------:R-:W-:Y:S01]  /*0330*/  SHF.L.U32 R9, R9, 0x1, RZ ;  /* 0x0000000109097819 */ /* 0x000fe200000006ff */
[----:B------:R-:W-:Y:S01]  /*0340*/  IMAD R8, R8, 0x8, R45 ;  /* 0x0000000808087824 */ /* 0x000fe200078e022d */
[----:B------:R-:W-:-:S03]  /*0350*/  LEA.HI.X.SX32 R11, R48, R11, 0x1, P1 ;  /* 0x0000000b300b7211 */ /* 0x000fc600008f0eff */
[----:B0-----:R-:W-:Y:S01]  /*0360*/  IMAD.WIDE R6, R9, 0x4, R6 ;  /* 0x0000000409067825 */ /* 0x001fe200078e0206 */
[----:B------:R-:W-:Y:S02]  /*0370*/  SHF.L.U32 R9, R8, 0x1, RZ ;  /* 0x0000000108097819 */ /* 0x000fe400000006ff */
[C---:B------:R-:W-:Y:S02]  /*0380*/  IADD3 R8, P1, R44.reuse, R13, RZ ;  /* 0x0000000d2c087210 */ /* 0x040fe40007f3e0ff */
[----:B------:R-:W2:Y:S01]  /*0390*/  LDG.E.64.CONSTANT R46, desc[UR8][R6.64] ;  /* 0x00000008062e7981 */ /* 0x000ea2000c1e9b00 */
[----:B------:R-:W-:Y:S01]  /*03a0*/  LEA R54, P2, R13, UR12, 0x1 ;  /* 0x0000000c0d367c11 */ /* 0x000fe2000f8408ff */
[----:B-1----:R-:W-:Y:S01]  /*03b0*/  IMAD.WIDE R52, R9, 0x2, R52 ;  /* 0x0000000209347825 */ /* 0x002fe200078e0234 */
[----:B------:R-:W-:Y:S02]  /*03c0*/  LEA.HI.X.SX32 R9, R44, R11, 0x1, P1 ;  /* 0x0000000b2c097211 */ /* 0x000fe400008f0eff */
[----:B------:R-:W-:-:S02]  /*03d0*/  ISETP.GE.AND P1, PT, R5, UR16, PT ;  /* 0x0000001005007c0c */ /* 0x000fc4000bf26270 */
[C---:B------:R-:W-:Y:S01]  /*03e0*/  LEA R50, P3, R8.reuse, UR12, 0x1 ;  /* 0x0000000c08327c11 */ /* 0x040fe2000f8608ff */
[----:B------:R0:W3:Y:S01]  /*03f0*/  LDG.E.CONSTANT R52, desc[UR8][R52.64] ;  /* 0x0000000834347981 */ /* 0x0000e2000c1e9900 */
[----:B------:R-:W-:Y:S02]  /*0400*/  CS2R R16, SRZ ;  /* 0x0000000000107805 */ /* 0x000fe4000001ff00 */
[----:B------:R-:W-:Y:S02]  /*0410*/  CS2R R18, SRZ ;  /* 0x0000000000127805 */ /* 0x000fe4000001ff00 */
[----:B------:R-:W-:Y:S02]  /*0420*/  LEA.HI.X R55, R13, UR13, R11, 0x1, P2 ;  /* 0x0000000d0d377c11 */ /* 0x000fe400090f0c0b */
[----:B------:R-:W-:Y:S02]  /*0430*/  CS2R R40, SRZ ;  /* 0x0000000000287805 */ /* 0x000fe4000001ff00 */
[----:B------:R-:W-:-:S02]  /*0440*/  LEA.HI.X R51, R8, UR13, R9, 0x1, P3 ;  /* 0x0000000d08337c11 */ /* 0x000fc400098f0c09 */
[----:B------:R-:W-:Y:S01]  /*0450*/  CS2R R42, SRZ ;  /* 0x00000000002a7805 */ /* 0x000fe2000001ff00 */
[----:B------:R-:W4:Y:S04]  /*0460*/  LDG.E.64.CONSTANT R6, desc[UR8][R6.64+0x100] ;  /* 0x0001000806067981 */ /* 0x000f28000c1e9b00 */
[----:B------:R-:W5:Y:S04]  /*0470*/  @!P0 LDG.E.CONSTANT R16, desc[UR8][R54.64] ;  /* 0x0000000836108981 */ /* 0x000f68000c1e9900 */
[----:B------:R-:W5:Y:S04]  /*0480*/  @!P0 LDG.E.CONSTANT R18, desc[UR8][R54.64+0x10] ;  /* 0x0000100836128981 */ /* 0x000f68000c1e9900 */
[----:B------:R-:W5:Y:S04]  /*0490*/  @!P1 LDG.E.CONSTANT R17, desc[UR8][R50.64] ;  /* 0x0000000832119981 */ /* 0x000f68000c1e9900 */
[----:B------:R-:W5:Y:S01]  /*04a0*/  @!P1 LDG.E.CONSTANT R19, desc[UR8][R50.64+0x10] ;  /* 0x0000100832139981 */ /* 0x000f62000c1e9900 */
[----:B------:R-:W-:-:S02]  /*04b0*/  CS2R R8, SRZ ;  /* 0x0000000000087805 */ /* 0x000fc4000001ff00 */
[----:B------:R-:W-:Y:S01]  /*04c0*/  CS2R R10, SRZ ;  /* 0x00000000000a7805 */ /* 0x000fe2000001ff00 */
[----:B------:R-:W4:Y:S04]  /*04d0*/  @!P0 LDG.E.CONSTANT R40, desc[UR8][R54.64+0x40] ;  /* 0x0000400836288981 */ /* 0x000f28000c1e9900 */
[----:B------:R-:W4:Y:S04]  /*04e0*/  @!P0 LDG.E.CONSTANT R8, desc[UR8][R54.64+0x20] ;  /* 0x0000200836088981 */ /* 0x000f28000c1e9900 */
[----:B------:R-:W4:Y:S04]  /*04f0*/  @!P0 LDG.E.CONSTANT R10, desc[UR8][R54.64+0x30] ;  /* 0x00003008360a8981 */ /* 0x000f28000c1e9900 */
[----:B------:R-:W4:Y:S04]  /*0500*/  @!P1 LDG.E.CONSTANT R9, desc[UR8][R50.64+0x20] ;  /* 0x0000200832099981 */ /* 0x000f28000c1e9900 */
[----:B------:R-:W4:Y:S01]  /*0510*/  @!P1 LDG.E.CONSTANT R11, desc[UR8][R50.64+0x30] ;  /* 0x00003008320b9981 */ /* 0x000f22000c1e9900 */
[----:B------:R-:W-:-:S03]  /*0520*/  CS2R R36, SRZ ;  /* 0x0000000000247805 */ /* 0x000fc6000001ff00 */
[----:B------:R-:W4:Y:S01]  /*0530*/  @!P0 LDG.E.CONSTANT R42, desc[UR8][R54.64+0x50] ;  /* 0x00005008362a8981 */ /* 0x000f22000c1e9900 */
[----:B------:R-:W-:-:S03]  /*0540*/  CS2R R38, SRZ ;  /* 0x0000000000267805 */ /* 0x000fc6000001ff00 */
[----:B------:R-:W4:Y:S04]  /*0550*/  @!P1 LDG.E.CONSTANT R41, desc[UR8][R50.64+0x40] ;  /* 0x0000400832299981 */ /* 0x000f28000c1e9900 */
[----:B------:R-:W4:Y:S04]  /*0560*/  @!P1 LDG.E.CONSTANT R43, desc[UR8][R50.64+0x50] ;  /* 0x00005008322b9981 */ /* 0x000f28000c1e9900 */
[----:B------:R-:W4:Y:S04]  /*0570*/  @!P0 LDG.E.CONSTANT R36, desc[UR8][R54.64+0x60] ;  /* 0x0000600836248981 */ /* 0x000f28000c1e9900 */
[----:B------:R-:W4:Y:S04]  /*0580*/  @!P0 LDG.E.CONSTANT R38, desc[UR8][R54.64+0x70] ;  /* 0x0000700836268981 */ /* 0x000f28000c1e9900 */
[----:B------:R-:W4:Y:S04]  /*0590*/  @!P1 LDG.E.CONSTANT R37, desc[UR8][R50.64+0x60] ;  /* 0x0000600832259981 */ /* 0x000f28000c1e9900 */
[----:B------:R-:W4:Y:S01]  /*05a0*/  @!P1 LDG.E.CONSTANT R39, desc[UR8][R50.64+0x70] ;  /* 0x0000700832279981 */ /* 0x000f22000c1e9900 */
[----:B------:R-:W-:-:S02]  /*05b0*/  CS2R R32, SRZ ;  /* 0x0000000000207805 */ /* 0x000fc4000001ff00 */
[----:B------:R-:W-:-:S04]  /*05c0*/  CS2R R34, SRZ ;  /* 0x0000000000227805 */ /* 0x000fc8000001ff00 */
[----:B------:R-:W4:Y:S04]  /*05d0*/  @!P0 LDG.E.CONSTANT R32, desc[UR8][R54.64+0x80] ;  /* 0x0000800836208981 */ /* 0x000f28000c1e9900 */
[----:B------:R-:W4:Y:S04]  /*05e0*/  @!P0 LDG.E.CONSTANT R34, desc[UR8][R54.64+0x90] ;  /* 0x0000900836228981 */ /* 0x000f28000c1e9900 */
[----:B------:R-:W4:Y:S04]  /*05f0*/  @!P1 LDG.E.CONSTANT R33, desc[UR8][R50.64+0x80] ;  /* 0x0000800832219981 */ /* 0x000f28000c1e9900 */
[----:B------:R-:W4:Y:S01]  /*0600*/  @!P1 LDG.E.CONSTANT R35, desc[UR8][R50.64+0x90] ;  /* 0x0000900832239981 */ /* 0x000f22000c1e9900 */
[----:B------:R-:W-:-:S02]  /*0610*/  CS2R R12, SRZ ;  /* 0x00000000000c7805 */ /* 0x000fc4000001ff00 */
[----:B------:R-:W-:Y:S02]  /*0620*/  CS2R R14, SRZ ;  /* 0x00000000000e7805 */ /* 0x000fe4000001ff00 */
[----:B------:R-:W-:Y:S02]  /*0630*/  CS2R R24, SRZ ;  /* 0x0000000000187805 */ /* 0x000fe4000001ff00 */
[----:B------:R-:W-:Y:S01]  /*0640*/  CS2R R26, SRZ ;  /* 0x00000000001a7805 */ /* 0x000fe2000001ff00 */
[----:B------:R-:W4:Y:S04]  /*0650*/  @!P0 LDG.E.CONSTANT R12, desc[UR8][R54.64+0xa0] ;  /* 0x0000a008360c8981 */ /* 0x000f28000c1e9900 */
[----:B------:R-:W4:Y:S04]  /*0660*/  @!P0 LDG.E.CONSTANT R14, desc[UR8][R54.64+0xb0] ;  /* 0x0000b008360e8981 */ /* 0x000f28000c1e9900 */
[----:B------:R-:W4:Y:S04]  /*0670*/  @!P1 LDG.E.CONSTANT R13, desc[UR8][R50.64+0xa0] ;  /* 0x0000a008320d9981 */ /* 0x000f28000c1e9900 */
[----:B------:R-:W4:Y:S01]  /*0680*/  @!P1 LDG.E.CONSTANT R15, desc[UR8][R50.64+0xb0] ;  /* 0x0000b008320f9981 */ /* 0x000f22000c1e9900 */
[----:B------:R-:W-:-:S02]  /*0690*/  CS2R R20, SRZ ;  /* 0x0000000000147805 */ /* 0x000fc4000001ff00 */
[----:B------:R-:W-:Y:S01]  /*06a0*/  CS2R R22, SRZ ;  /* 0x0000000000167805 */ /* 0x000fe2000001ff00 */
[----:B------:R-:W4:Y:S04]  /*06b0*/  @!P0 LDG.E.CONSTANT R24, desc[UR8][R54.64+0xc0] ;  /* 0x0000c00836188981 */ /* 0x000f28000c1e9900 */
[----:B------:R-:W4:Y:S04]  /*06c0*/  @!P0 LDG.E.CONSTANT R26, desc[UR8][R54.64+0xd0] ;  /* 0x0000d008361a8981 */ /* 0x000f28000c1e9900 */
[----:B------:R-:W4:Y:S04]  /*06d0*/  @!P1 LDG.E.CONSTANT R25, desc[UR8][R50.64+0xc0] ;  /* 0x0000c00832199981 */ /* 0x000f28000c1e9900 */
[----:B------:R-:W4:Y:S04]  /*06e0*/  @!P1 LDG.E.CONSTANT R27, desc[UR8][R50.64+0xd0] ;  /* 0x0000d008321b9981 */ /* 0x000f28000c1e9900 */
[----:B------:R-:W4:Y:S04]  /*06f0*/  @!P0 LDG.E.CONSTANT R20, desc[UR8][R54.64+0xe0] ;  /* 0x0000e00836148981 */ /* 0x000f28000c1e9900 */
[----:B------:R1:W4:Y:S04]  /*0700*/  @!P0 LDG.E.CONSTANT R22, desc[UR8][R54.64+0xf0] ;  /* 0x0000f00836168981 */ /* 0x000328000c1e9900 */
[----:B------:R-:W4:Y:S04]  /*0710*/  @!P1 LDG.E.CONSTANT R21, desc[UR8][R50.64+0xe0] ;  /* 0x0000e00832159981 */ /* 0x000f28000c1e9900 */
[----:B------:R2:W4:Y:S01]  /*0720*/  @!P1 LDG.E.CONSTANT R23, desc[UR8][R50.64+0xf0] ;  /* 0x0000f00832179981 */ /* 0x000522000c1e9900 */
[----:B------:R-:W-:Y:S01]  /*0730*/  IMAD.MOV.U32 R56, RZ, RZ, 0x3f80 ;  /* 0x00003f80ff387424 */ /* 0x000fe200078e00ff */
[----:B0-----:R-:W-:-:S04]  /*0740*/  MOV R53, 0x43004300 ;  /* 0x4300430000357802 */ /* 0x001fc80000000f00 */
[----:B-1----:R-:W-:Y:S01]  /*0750*/  PRMT R55, R56, 0x7610, R55 ;  /* 0x0000761038377816 */ /* 0x002fe20000000037 */
[----:B------:R-:W-:Y:S05]  /*0760*/  WARPSYNC.ALL ;  /* 0x0000000000007948 */ /* 0x000fea0003800000 */
[----:B------:R-:W-:-:S05]  /*0770*/  VIADD R49, R49, 0x40 ;  /* 0x0000004031317836 */ /* 0x000fca0000000000 */
[----:B------:R-:W-:Y:S02]  /*0780*/  ISETP.GE.AND P1, PT, R49, UR4, PT ;  /* 0x0000000431007c0c */ /* 0x000fe4000bf26270 */
[----:B------:R-:W-:Y:S02]  /*0790*/  IADD3 R3, R3, 0x400, RZ ;  /* 0x0000040003037810 */ /* 0x000fe40007ffe0ff */
[----:B--2---:R-:W-:Y:S02]  /*07a0*/  SHF.R.U32.HI R58, RZ, 0x4, R46 ;  /* 0x00000004ff3a7819 */ /* 0x004fe4000001162e */
[--C-:B------:R-:W-:Y:S02]  /*07b0*/  LOP3.LUT R56, R46, 0xf000f, R53.reuse, 0xea, !PT ;  /* 0x000f000f2e387812 */ /* 0x100fe400078eea35 */
[----:B------:R-:W-:-:S03]  /*07c0*/  LOP3.LUT R58, R58, 0xf000f, R53, 0xea, !PT ;  /* 0x000f000f3a3a7812 */ /* 0x000fc600078eea35 */
[-C--:B------:R-:W-:Y:S02]  /*07d0*/  HFMA2.BF16_V2 R56, R56, R55.reuse.H0_H0, -136, -136 ;  /* 0xc308c30838387431 */ /* 0x080fe40000240037 */
[----:B------:R-:W-:Y:S01]  /*07e0*/  HFMA2.BF16_V2 R51, R58, R55.H0_H0, -136, -136 ;  /* 0xc308c3083a337431 */ /* 0x000fe20000240037 */
[--C-:B------:R-:W-:Y:S01]  /*07f0*/  SHF.R.U32.HI R60, RZ, 0x8, R46.reuse ;  /* 0x00000008ff3c7819 */ /* 0x100fe2000001162e */
[-CC-:B---3--:R-:W-:Y:S01]  /*0800*/  HFMA2.BF16_V2 R50, R56, R52.reuse.H0_H0, R52.reuse.H1_H1 ;  /* 0x2000003438327231 */ /* 0x188fe20000260034 */
[----:B------:R-:W-:Y:S01]  /*0810*/  SHF.R.U32.HI R54, RZ, 0xc, R46 ;  /* 0x0000000cff367819 */ /* 0x000fe2000001162e */
[----:B------:R-:W-:Y:S01]  /*0820*/  HFMA2.BF16_V2 R51, R51, R52.H0_H0, R52.H1_H1 ;  /* 0x2000003433337231 */ /* 0x000fe20000260034 */
[--C-:B------:R-:W-:Y:S02]  /*0830*/  LOP3.LUT R46, R60, 0xf000f, R53.reuse, 0xea, !PT ;  /* 0x000f000f3c2e7812 */ /* 0x100fe400078eea35 */
[----:B------:R-:W-:-:S04]  /*0840*/  LOP3.LUT R54, R54, 0xf000f, R53, 0xea, !PT ;  /* 0x000f000f36367812 */ /* 0x000fc800078eea35 */
[----:B-----5:R-:W-:Y:S07]  /*0850*/  HMMA.16816.F32.BF16 R16, R16, R50, RZ ;  /* 0x000000321010723c */ /* 0x020fee00000418ff */
[-C--:B------:R-:W-:Y:S02]  /*0860*/  HFMA2.BF16_V2 R50, R46, R55.reuse.H0_H0, -136, -136 ;  /* 0xc308c3082e327431 */ /* 0x080fe40000240037 */
[----:B------:R-:W-:Y:S01]  /*0870*/  HFMA2.BF16_V2 R51, R54, R55.H0_H0, -136, -136 ;  /* 0xc308c30836337431 */ /* 0x000fe20000240037 */
[----:B------:R-:W-:Y:S01]  /*0880*/  SHF.R.U32.HI R54, RZ, 0x4, R47 ;  /* 0x00000004ff367819 */ /* 0x000fe2000001162f */
[----:B------:R-:W-:-:S02]  /*0890*/  HFMA2.BF16_V2 R50, R50, R52.H0_H0, R52.H1_H1 ;  /* 0x2000003432327231 */ /* 0x000fc40000260034 */
[----:B------:R-:W-:Y:S01]  /*08a0*/  HFMA2.BF16_V2 R51, R51, R52.H0_H0, R52.H1_H1 ;  /* 0x2000003433337231 */ /* 0x000fe20000260034 */
[--C-:B------:R-:W-:Y:S02]  /*08b0*/  LOP3.LUT R46, R47, 0xf000f, R53.reuse, 0xea, !PT ;  /* 0x000f000f2f2e7812 */ /* 0x100fe400078eea35 */
[----:B------:R-:W-:-:S04]  /*08c0*/  LOP3.LUT R54, R54, 0xf000f, R53, 0xea, !PT ;  /* 0x000f000f36367812 */ /* 0x000fc800078eea35 */
[----:B----4-:R-:W-:Y:S07]  /*08d0*/  HMMA.16816.F32.BF16 R8, R8, R50, RZ ;  /* 0x000000320808723c */ /* 0x010fee00000418ff */
[-C--:B------:R-:W-:Y:S01]  /*08e0*/  HFMA2.BF16_V2 R50, R46, R55.reuse.H0_H0, -136, -136 ;  /* 0xc308c3082e327431 */ /* 0x080fe20000240037 */
[--C-:B------:R-:W-:Y:S01]  /*08f0*/  SHF.R.U32.HI R46, RZ, 0x8, R47.reuse ;  /* 0x00000008ff2e7819 */ /* 0x100fe2000001162f */
[----:B------:R-:W-:Y:S01]  /*0900*/  HFMA2.BF16_V2 R51, R54, R55.H0_H0, -136, -136 ;  /* 0xc308c30836337431 */ /* 0x000fe20000240037 */
[----:B------:R-:W-:Y:S01]  /*0910*/  SHF.R.U32.HI R54, RZ, 0xc, R47 ;  /* 0x0000000cff367819 */ /* 0x000fe2000001162f */
[-CC-:B------:R-:W-:Y:S01]  /*0920*/  HFMA2.BF16_V2 R50, R50, R52.reuse.H0_H0, R52.reuse.H1_H1 ;  /* 0x2000003432327231 */ /* 0x180fe20000260034 */
[--C-:B------:R-:W-:Y:S01]  /*0930*/  LOP3.LUT R46, R46, 0xf000f, R53.reuse, 0xea, !PT ;  /* 0x000f000f2e2e7812 */ /* 0x100fe200078eea35 */
[----:B------:R-:W-:Y:S01]  /*0940*/  HFMA2.BF16_V2 R51, R51, R52.H0_H0, R52.H1_H1 ;  /* 0x2000003433337231 */ /* 0x000fe20000260034 */
[----:B------:R-:W-:-:S03]  /*0950*/  LOP3.LUT R54, R54, 0xf000f, R53, 0xea, !PT ;  /* 0x000f000f36367812 */ /* 0x000fc600078eea35 */
[-C--:B------:R-:W-:Y:S02]  /*0960*/  HFMA2.BF16_V2 R46, R46, R55.reuse.H0_H0, -136, -136 ;  /* 0xc308c3082e2e7431 */ /* 0x080fe40000240037 */
[----:B------:R-:W-:Y:S01]  /*0970*/  HFMA2.BF16_V2 R47, R54, R55.H0_H0, -136, -136 ;  /* 0xc308c308362f7431 */ /* 0x000fe20000240037 */
[----:B------:R-:W-:Y:S01]  /*0980*/  HMMA.16816.F32.BF16 R40, R40, R50, RZ ;  /* 0x000000322828723c */ /* 0x000fe200000418ff */
[----:B------:R-:W-:Y:S01]  /*0990*/  SHF.R.U32.HI R56, RZ, 0x4, R6 ;  /* 0x00000004ff387819 */ /* 0x000fe20000011606 */
[-CC-:B------:R-:W-:Y:S02]  /*09a0*/  HFMA2.BF16_V2 R46, R46, R52.reuse.H0_H0, R52.reuse.H1_H1 ;  /* 0x200000342e2e7231 */ /* 0x180fe40000260034 */
[----:B------:R-:W-:-:S03]  /*09b0*/  HFMA2.BF16_V2 R47, R47, R52.H0_H0, R52.H1_H1 ;  /* 0x200000342f2f7231 */ /* 0x000fc60000260034 */
[--C-:B------:R-:W-:Y:S02]  /*09c0*/  LOP3.LUT R50, R6, 0xf000f, R53.reuse, 0xea, !PT ;  /* 0x000f000f06327812 */ /* 0x100fe400078eea35 */
[----:B------:R-:W-:-:S03]  /*09d0*/  LOP3.LUT R56, R56, 0xf000f, R53, 0xea, !PT ;  /* 0x000f000f38387812 */ /* 0x000fc600078eea35 */
[-C--:B------:R-:W-:Y:S01]  /*09e0*/  HFMA2.BF16_V2 R50, R50, R55.reuse.H0_H0, -136, -136 ;  /* 0xc308c30832327431 */ /* 0x080fe20000240037 */
[----:B------:R-:W-:Y:S01]  /*09f0*/  HMMA.16816.F32.BF16 R36, R36, R46, RZ ;  /* 0x0000002e2424723c */ /* 0x000fe200000418ff */
[----:B------:R-:W-:-:S06]  /*0a00*/  HFMA2.BF16_V2 R56, R56, R55.H0_H0, -136, -136 ;  /* 0xc308c30838387431 */ /* 0x000fcc0000240037 */
[-CC-:B------:R-:W-:Y:S01]  /*0a10*/  HFMA2.BF16_V2 R46, R50, R52.reuse.H0_H0, R52.reuse.H1_H1 ;  /* 0x20000034322e7231 */ /* 0x180fe20000260034 */
[--C-:B------:R-:W-:Y:S01]  /*0a20*/  SHF.R.U32.HI R50, RZ, 0x8, R6.reuse ;  /* 0x00000008ff327819 */ /* 0x100fe20000011606 */
[----:B------:R-:W-:Y:S01]  /*0a30*/  HFMA2.BF16_V2 R47, R56, R52.H0_H0, R52.H1_H1 ;  /* 0x20000034382f7231 */ /* 0x000fe20000260034 */
[----:B------:R-:W-:Y:S02]  /*0a40*/  SHF.R.U32.HI R6, RZ, 0xc, R6 ;  /* 0x0000000cff067819 */ /* 0x000fe40000011606 */
[--C-:B------:R-:W-:Y:S02]  /*0a50*/  LOP3.LUT R50, R50, 0xf000f, R53.reuse, 0xea, !PT ;  /* 0x000f000f32327812 */ /* 0x100fe400078eea35 */
[----:B------:R-:W-:Y:S02]  /*0a60*/  LOP3.LUT R6, R6, 0xf000f, R53, 0xea, !PT ;  /* 0x000f000f06067812 */ /* 0x000fe400078eea35 */
[----:B------:R-:W-:Y:S01]  /*0a70*/  SHF.R.U32.HI R56, RZ, 0x4, R7 ;  /* 0x00000004ff387819 */ /* 0x000fe20000011607 */
[----:B------:R-:W-:Y:S01]  /*0a80*/  HMMA.16816.F32.BF16 R32, R32, R46, RZ ;  /* 0x0000002e2020723c */ /* 0x000fe200000418ff */
[----:B------:R-:W-:-:S02]  /*0a90*/  LOP3.LUT R54, R7, 0xf000f, R53, 0xea, !PT ;  /* 0x000f000f07367812 */ /* 0x000fc400078eea35 */
[----:B------:R-:W-:-:S04]  /*0aa0*/  LOP3.LUT R56, R56, 0xf000f, R53, 0xea, !PT ;  /* 0x000f000f38387812 */ /* 0x000fc800078eea35 */
[-C--:B------:R-:W-:Y:S01]  /*0ab0*/  HFMA2.BF16_V2 R46, R50, R55.reuse.H0_H0, -136, -136 ;  /* 0xc308c308322e7431 */ /* 0x080fe20000240037 */
[--C-:B------:R-:W-:Y:S01]  /*0ac0*/  SHF.R.U32.HI R50, RZ, 0x8, R7.reuse ;  /* 0x00000008ff327819 */ /* 0x100fe20000011607 */
[-C--:B------:R-:W-:Y:S01]  /*0ad0*/  HFMA2.BF16_V2 R47, R6, R55.reuse.H0_H0, -136, -136 ;  /* 0xc308c308062f7431 */ /* 0x080fe20000240037 */
[----:B------:R-:W-:Y:S01]  /*0ae0*/  SHF.R.U32.HI R6, RZ, 0xc, R7 ;  /* 0x0000000cff067819 */ /* 0x000fe20000011607 */
[-CC-:B------:R-:W-:Y:S01]  /*0af0*/  HFMA2.BF16_V2 R46, R46, R52.reuse.H0_H0, R52.reuse.H1_H1 ;  /* 0x200000342e2e7231 */ /* 0x180fe20000260034 */
[--C-:B------:R-:W-:Y:S01]  /*0b00*/  LOP3.LUT R50, R50, 0xf000f, R53.reuse, 0xea, !PT ;  /* 0x000f000f32327812 */ /* 0x100fe200078eea35 */
[----:B------:R-:W-:Y:S02]  /*0b10*/  HFMA2.BF16_V2 R47, R47, R52.H0_H0, R52.H1_H1 ;  /* 0x200000342f2f7231 */ /* 0x000fe40000260034 */
[-C--:B------:R-:W-:Y:S01]  /*0b20*/  HFMA2.BF16_V2 R7, R54, R55.reuse.H0_H0, -136, -136 ;  /* 0xc308c30836077431 */ /* 0x080fe20000240037 */
[----:B------:R-:W-:Y:S01]  /*0b30*/  LOP3.LUT R54, R6, 0xf000f, R53, 0xea, !PT ;  /* 0x000f000f06367812 */ /* 0x000fe200078eea35 */
[----:B------:R-:W-:-:S02]  /*0b40*/  HFMA2.BF16_V2 R56, R56, R55.H0_H0, -136, -136 ;  /* 0xc308c30838387431 */ /* 0x000fc40000240037 */
[-CC-:B------:R-:W-:Y:S02]  /*0b50*/  HFMA2.BF16_V2 R6, R7, R52.reuse.H0_H0, R52.reuse.H1_H1 ;  /* 0x2000003407067231 */ /* 0x180fe40000260034 */
[----:B------:R-:W-:Y:S01]  /*0b60*/  HFMA2.BF16_V2 R7, R56, R52.H0_H0, R52.H1_H1 ;  /* 0x2000003438077231 */ /* 0x000fe20000260034 */
[----:B------:R-:W-:Y:S01]  /*0b70*/  HMMA.16816.F32.BF16 R12, R12, R46, RZ ;  /* 0x0000002e0c0c723c */ /* 0x000fe200000418ff */
[-C--:B------:R-:W-:Y:S02]  /*0b80*/  HFMA2.BF16_V2 R50, R50, R55.reuse.H0_H0, -136, -136 ;  /* 0xc308c30832327431 */ /* 0x080fe40000240037 */
[----:B------:R-:W-:-:S04]  /*0b90*/  HFMA2.BF16_V2 R54, R54, R55.H0_H0, -136, -136 ;  /* 0xc308c30836367431 */ /* 0x000fc80000240037 */
[----:B------:R-:W-:Y:S01]  /*0ba0*/  FADD.FTZ R47, R16, R28 ;  /* 0x0000001c102f7221 */ /* 0x000fe20000010000 */
[----:B------:R-:W-:Y:S01]  /*0bb0*/  FADD.FTZ R28, R17, R29 ;  /* 0x0000001d111c7221 */ /* 0x000fe20000010000 */
[-CC-:B------:R-:W-:Y:S02]  /*0bc0*/  HFMA2.BF16_V2 R16, R50, R52.reuse.H0_H0, R52.reuse.H1_H1 ;  /* 0x2000003432107231 */ /* 0x180fe40000260034 */
[----:B------:R-:W-:Y:S01]  /*0bd0*/  HFMA2.BF16_V2 R17, R54, R52.H0_H0, R52.H1_H1 ;  /* 0x2000003436117231 */ /* 0x000fe20000260034 */
[----:B------:R-:W-:Y:S01]  /*0be0*/  HMMA.16816.F32.BF16 R24, R24, R6, RZ ;  /* 0x000000061818723c */ /* 0x000fe200000418ff */
[----:B------:R-:W-:Y:S01]  /*0bf0*/  FADD.FTZ R47, R8, R47 ;  /* 0x0000002f082f7221 */ /* 0x000fe20000010000 */
[----:B------:R-:W-:-:S05]  /*0c00*/  FADD.FTZ R28, R9, R28 ;  /* 0x0000001c091c7221 */ /* 0x000fca0000010000 */
[----:B------:R-:W-:Y:S01]  /*0c10*/  FADD.FTZ R7, R18, R30 ;  /* 0x0000001e12077221 */ /* 0x000fe20000010000 */
[----:B------:R-:W-:-:S03]  /*0c20*/  FADD.FTZ R6, R19, R31 ;  /* 0x0000001f13067221 */ /* 0x000fc60000010000 */
        /* <DEDUP_REMOVED lines=22> */
[----:B------:R-:W-:-:S04]  /*0d90*/  FADD.FTZ R6, R6, R27 ;  /* 0x0000001b06067221 */ /* 0x000fc80000010000 */
[----:B------:R-:W-:Y:S01]  /*0da0*/  FADD.FTZ R28, R20, R47 ;  /* 0x0000002f141c7221 */ /* 0x000fe20000010000 */
[----:B------:R-:W-:Y:S01]  /*0db0*/  FADD.FTZ R29, R21, R8 ;  /* 0x00000008151d7221 */ /* 0x000fe20000010000 */
[----:B------:R-:W-:Y:S01]  /*0dc0*/  FADD.FTZ R30, R22, R7 ;  /* 0x00000007161e7221 */ /* 0x000fe20000010000 */
[----:B------:R-:W-:Y:S01]  /*0dd0*/  FADD.FTZ R31, R23, R6 ;  /* 0x00000006171f7221 */ /* 0x000fe20000010000 */
[----:B------:R-:W-:Y:S06]  /*0de0*/  @!P1 BRA `(.L_x_5) ;  /* 0xfffffff400249947 */ /* 0x000fec000383ffff */
.L_x_4:
[----:B------:R-:W1:Y:S01]  /*0df0*/  S2R R6, SR_TID.Y ;  /* 0x0000000000067919 */ /* 0x000e620000002200 */
[----:B------:R-:W2:Y:S01]  /*0e00*/  LDC R5, c[0x0][0x244] ;  /* 0x00009100ff057b82 */ /* 0x000ea20000000800 */
[----:B------:R-:W-:Y:S01]  /*0e10*/  MOV R17, 0x400 ;  /* 0x0000040000117802 */ /* 0x000fe20000000f00 */
[----:B------:R-:W3:Y:S01]  /*0e20*/  S2R R4, SR_CgaCtaId ;  /* 0x0000000000047919 */ /* 0x000ee20000008800 */
[C---:B-1----:R-:W-:Y:S02]  /*0e30*/  LEA R8, R6.reuse, UR4, 0x2 ;  /* 0x0000000406087c11 */ /* 0x042fe4000f8e10ff */
[----:B------:R-:W-:Y:S02]  /*0e40*/  ISETP.NE.AND P0, PT, R6, RZ, PT ;  /* 0x000000ff0600720c */ /* 0x000fe40003f05270 */
[----:B--2---:R-:W-:Y:S02]  /*0e50*/  ISETP.GE.U32.AND P1, PT, R8, R5, PT ;  /* 0x000000050800720c */ /* 0x004fe40003f26070 */
[----:B---3--:R-:W-:-:S05]  /*0e60*/  LEA R17, R4, R17, 0x18 ;  /* 0x0000001104117211 */ /* 0x008fca00078ec0ff */
[----:B------:R-:W-:-:S05]  /*0e70*/  IMAD R3, R6, 0x200, R17 ;  /* 0x0000020006037824 */ /* 0x000fca00078e0211 */
[----:B0-----:R-:W-:Y:S01]  /*0e80*/  LEA R3, R0, R3, 0x4 ;  /* 0x0000000300037211 */ /* 0x001fe200078e20ff */
[----:B------:R-:W-:Y:S06]  /*0e90*/  @P1 BRA `(.L_x_6) ;  /* 0x0000000400f01947 */ /* 0x000fec0003800000 */
[----:B------:R-:W0:Y:S01]  /*0ea0*/  S2R R12, SR_CTAID.Z ;  /* 0x00000000000c7919 */ /* 0x000e220000002700 */
[----:B------:R-:W-:Y:S01]  /*0eb0*/  SHF.R.S32.HI R9, RZ, 0x1f, R8 ;  /* 0x0000001fff097819 */ /* 0x000fe20000011408 */
[----:B------:R-:W1:Y:S01]  /*0ec0*/  LDC R19, c[0x0][0x238] ;  /* 0x00008e00ff137b82 */ /* 0x000e620000000800 */
[----:B------:R-:W-:Y:S01]  /*0ed0*/  SHF.R.S32.HI R4, RZ, 0x1f, R5 ;  /* 0x0000001fff047819 */ /* 0x000fe20000011405 */
[----:B------:R-:W-:Y:S01]  /*0ee0*/  ULDC UR5, c[0x0][0x240] ;  /* 0x0000900000057ab9 */ /* 0x000fe20000000800 */
[----:B------:R-:W-:Y:S01]  /*0ef0*/  SHF.R.S32.HI R11, RZ, 0x1f, R0 ;  /* 0x0000001fff0b7819 */ /* 0x000fe20000011400 */
[----:B------:R-:W-:Y:S01]  /*0f00*/  ULDC.64 UR14, c[0x0][0x210] ;  /* 0x00008400000e7ab9 */ /* 0x000fe20000000a00 */
[CC--:B------:R-:W-:Y:S02]  /*0f10*/  LEA.HI R10, R9.reuse, R8.reuse, RZ, 0x4 ;  /* 0x00000008090a7211 */ /* 0x0c0fe400078f20ff */
[----:B------:R-:W-:Y:S01]  /*0f20*/  LEA.HI R14, R4, R5, RZ, 0x2 ;  /* 0x00000005040e7211 */ /* 0x000fe200078f10ff */
        /* <DEDUP_REMOVED lines=9> */
[----:B------:R-:W-:Y:S01]  /*0fc0*/  SHF.R.S32.HI R13, RZ, 0x2, R13 ;  /* 0x00000002ff0d7819 */ /* 0x000fe2000001140d */
[----:B------:R-:W-:-:S02]  /*0fd0*/  IMAD.IADD R15, R0, 0x1, -R15 ;  /* 0x00000001000f7824 */ /* 0x000fc400078e0a0f */
[----:B------:R-:W-:Y:S01]  /*0fe0*/  IMAD R9, R9, 0x20, R0 ;  /* 0x0000002009097824 */ /* 0x000fe200078e0200 */
[----:B-1----:R-:W-:Y:S01]  /*0ff0*/  SHF.L.U32 R14, R19, 0x3, RZ ;  /* 0x00000003130e7819 */ /* 0x002fe200000006ff */
[----:B------:R-:W-:Y:S01]  /*1000*/  IMAD R11, R11, UR5, R2 ;  /* 0x000000050b0b7c24 */ /* 0x000fe2000f8e0202 */
[----:B------:R-:W-:Y:S01]  /*1010*/  ULDC UR5, c[0x0][0x230] ;  /* 0x00008c0000057ab9 */ /* 0x000fe20000000800 */
[----:B------:R-:W-:Y:S01]  /*1020*/  IMAD R8, R8, 0x8, R15 ;  /* 0x0000000808087824 */ /* 0x000fe200078e020f */
[----:B------:R-:W-:Y:S02]  /*1030*/  SHF.L.U32 R9, R9, 0x1, RZ ;  /* 0x0000000109097819 */ /* 0x000fe400000006ff */
[-C--:B0-----:R-:W-:Y:S02]  /*1040*/  LEA R12, R12, R13.reuse, 0x4 ;  /* 0x0000000d0c0c7211 */ /* 0x081fe400078e20ff */
[----:B------:R-:W-:Y:S01]  /*1050*/  LEA R11, R11, R13, 0x3 ;  /* 0x0000000d0b0b7211 */ /* 0x000fe200078e18ff */
[----:B--2---:R-:W-:Y:S01]  /*1060*/  IMAD.WIDE R6, R9, 0x4, R6 ;  /* 0x0000000409067825 */ /* 0x004fe200078e0206 */
[----:B------:R-:W-:-:S03]  /*1070*/  SHF.L.U32 R8, R8, 0x1, RZ ;  /* 0x0000000108087819 */ /* 0x000fc600000006ff */
[C---:B------:R-:W-:Y:S01]  /*1080*/  IMAD R13, R12.reuse, R19, RZ ;  /* 0x000000130c0d7224 */ /* 0x040fe200078e02ff */
[----:B------:R-:W-:Y:S01]  /*1090*/  SHF.R.S32.HI R10, RZ, 0x1f, R8 ;  /* 0x0000001fff0a7819 */ /* 0x000fe20000011408 */
[----:B------:R0:W2:Y:S01]  /*10a0*/  LDG.E.64.CONSTANT R24, desc[UR8][R6.64] ;  /* 0x0000000806187981 */ /* 0x0000a2000c1e9b00 */
[----:B------:R-:W-:Y:S02]  /*10b0*/  IMAD.SHL.U32 R11, R11, 0x2, RZ ;  /* 0x000000020b0b7824 */ /* 0x000fe400078e00ff */
[----:B------:R-:W-:Y:S02]  /*10c0*/  IADD3 R8, P1, R13, R8, RZ ;  /* 0x000000080d087210 */ /* 0x000fe40007f3e0ff */
[----:B---3--:R-:W-:Y:S02]  /*10d0*/  IMAD.WIDE R18, R11, 0x2, R4 ;  /* 0x000000020b127825 */ /* 0x008fe400078e0204 */
[----:B------:R-:W-:Y:S02]  /*10e0*/  LEA.HI.X.SX32 R9, R13, R10, 0x1, P1 ;  /* 0x0000000a0d097211 */ /* 0x000fe400008f0eff */
[----:B------:R-:W-:Y:S01]  /*10f0*/  IADD3 R10, R12, 0x8, RZ ;  /* 0x000000080c0a7810 */ /* 0x000fe20007ffe0ff */
[----:B------:R1:W3:Y:S01]  /*1100*/  LDG.E.CONSTANT R16, desc[UR8][R18.64] ;  /* 0x0000000812107981 */ /* 0x0002e2000c1e9900 */
[----:B------:R-:W-:-:S02]  /*1110*/  IADD3 R4, P2, R14, R8, RZ ;  /* 0x000000080e047210 */ /* 0x000fc40007f5e0ff */
[----:B------:R-:W-:Y:S02]  /*1120*/  ISETP.GE.AND P3, PT, R12, UR5, PT ;  /* 0x000000050c007c0c */ /* 0x000fe4000bf66270 */
[----:B------:R-:W-:Y:S02]  /*1130*/  ISETP.GE.AND P4, PT, R10, UR5, PT ;  /* 0x000000050a007c0c */ /* 0x000fe4000bf86270 */
[----:B------:R-:W-:Y:S02]  /*1140*/  LEA.HI.X.SX32 R5, R14, R9, 0x1, P2 ;  /* 0x000000090e057211 */ /* 0x000fe400010f0eff */
[----:B------:R-:W-:Y:S02]  /*1150*/  LEA R26, P1, R8, UR14, 0x1 ;  /* 0x0000000e081a7c11 */ /* 0x000fe4000f8208ff */
[----:B------:R-:W-:Y:S02]  /*1160*/  LEA R32, P2, R4, UR14, 0x1 ;  /* 0x0000000e04207c11 */ /* 0x000fe4000f8408ff */
[----:B------:R-:W-:-:S02]  /*1170*/  CS2R R20, SRZ ;  /* 0x0000000000147805 */ /* 0x000fc4000001ff00 */
[----:B------:R-:W-:Y:S02]  /*1180*/  CS2R R22, SRZ ;  /* 0x0000000000167805 */ /* 0x000fe4000001ff00 */
[----:B------:R-:W-:Y:S02]  /*1190*/  LEA.HI.X R27, R8, UR15, R9, 0x1, P1 ;  /* 0x0000000f081b7c11 */ /* 0x000fe400088f0c09 */
[----:B------:R-:W-:Y:S02]  /*11a0*/  LEA.HI.X R33, R4, UR15, R5, 0x1, P2 ;  /* 0x0000000f04217c11 */ /* 0x000fe400090f0c05 */
[----:B------:R-:W-:Y:S02]  /*11b0*/  CS2R R12, SRZ ;  /* 0x00000000000c7805 */ /* 0x000fe4000001ff00 */
[----:B------:R-:W-:Y:S01]  /*11c0*/  CS2R R14, SRZ ;  /* 0x00000000000e7805 */ /* 0x000fe2000001ff00 */
[----:B------:R-:W4:Y:S01]  /*11d0*/  @!P3 LDG.E.CONSTANT R20, desc[UR8][R26.64] ;  /* 0x000000081a14b981 */ /* 0x000f22000c1e9900 */
[----:B------:R-:W-:-:S03]  /*11e0*/  CS2R R8, SRZ ;  /* 0x0000000000087805 */ /* 0x000fc6000001ff00 */
[----:B------:R-:W4:Y:S01]  /*11f0*/  @!P3 LDG.E.CONSTANT R22, desc[UR8][R26.64+0x10] ;  /* 0x000010081a16b981 */ /* 0x000f22000c1e9900 */
[----:B------:R-:W-:-:S03]  /*1200*/  CS2R R10, SRZ ;  /* 0x00000000000a7805 */ /* 0x000fc6000001ff00 */
[----:B------:R-:W4:Y:S04]  /*1210*/  @!P4 LDG.E.CONSTANT R21, desc[UR8][R32.64] ;  /* 0x000000082015c981 */ /* 0x000f28000c1e9900 */
[----:B------:R-:W4:Y:S01]  /*1220*/  @!P4 LDG.E.CONSTANT R23, desc[UR8][R32.64+0x10] ;  /* 0x000010082017c981 */ /* 0x000f22000c1e9900 */
[----:B------:R-:W-:Y:S02]  /*1230*/  CS2R R4, SRZ ;  /* 0x0000000000047805 */ /* 0x000fe4000001ff00 */
[----:B0-----:R-:W-:Y:S01]  /*1240*/  CS2R R6, SRZ ;  /* 0x0000000000067805 */ /* 0x001fe2000001ff00 */
        /* <DEDUP_REMOVED lines=12> */
[----:B------:R-:W-:Y:S01]  /*1310*/  MOV R41, 0x43004300 ;  /* 0x4300430000297802 */ /* 0x000fe20000000f00 */
[----:B-1----:R-:W-:Y:S01]  /*1320*/  IMAD.MOV.U32 R18, RZ, RZ, 0x3f80 ;  /* 0x00003f80ff127424 */ /* 0x002fe200078e00ff */
[----:B------:R-:W-:Y:S05]  /*1330*/  WARPSYNC.ALL ;  /* 0x0000000000007948 */ /* 0x000fea0003800000 */
[----:B--2---:R-:W-:-:S02]  /*1340*/  SHF.R.U32.HI R34, RZ, 0x4, R24 ;  /* 0x00000004ff227819 */ /* 0x004fc40000011618 */
[----:B------:R-:W-:Y:S02]  /*1350*/  LOP3.LUT R37, R25, 0xf000f, R41, 0xea, !PT ;  /* 0x000f000f19257812 */ /* 0x000fe400078eea29 */
[--C-:B0-----:R-:W-:Y:S02]  /*1360*/  SHF.R.U32.HI R26, RZ, 0x4, R25.reuse ;  /* 0x00000004ff1a7819 */ /* 0x101fe40000011619 */
[--C-:B------:R-:W-:Y:S02]  /*1370*/  SHF.R.U32.HI R36, RZ, 0x8, R25.reuse ;  /* 0x00000008ff247819 */ /* 0x100fe40000011619 */
[----:B------:R-:W-:Y:S02]  /*1380*/  SHF.R.U32.HI R32, RZ, 0xc, R25 ;  /* 0x0000000cff207819 */ /* 0x000fe40000011619 */
[----:B------:R-:W-:Y:S02]  /*1390*/  LOP3.LUT R19, R24, 0xf000f, R41, 0xea, !PT ;  /* 0x000f000f18137812 */ /* 0x000fe400078eea29 */
[----:B------:R-:W-:-:S02]  /*13a0*/  SHF.R.U32.HI R35, RZ, 0x8, R24 ;  /* 0x00000008ff237819 */ /* 0x000fc40000011618 */
[--C-:B------:R-:W-:Y:S02]  /*13b0*/  LOP3.LUT R25, R34, 0xf000f, R41.reuse, 0xea, !PT ;  /* 0x000f000f22197812 */ /* 0x100fe400078eea29 */
[----:B------:R-:W-:Y:S01]  /*13c0*/  SHF.R.U32.HI R24, RZ, 0xc, R24 ;  /* 0x0000000cff187819 */ /* 0x000fe20000011618 */
[-C--:B------:R-:W-:Y:S01]  /*13d0*/  HFMA2.BF16_V2 R19, R19, R18.reuse.H0_H0, -136, -136 ;  /* 0xc308c30813137431 */ /* 0x080fe20000240012 */
[--C-:B------:R-:W-:Y:S01]  /*13e0*/  LOP3.LUT R35, R35, 0xf000f, R41.reuse, 0xea, !PT ;  /* 0x000f000f23237812 */ /* 0x100fe200078eea29 */
[----:B------:R-:W-:Y:S01]  /*13f0*/  HFMA2.BF16_V2 R25, R25, R18.H0_H0, -136, -136 ;  /* 0xc308c30819197431 */ /* 0x000fe20000240012 */
[--C-:B------:R-:W-:Y:S01]  /*1400*/  LOP3.LUT R27, R24, 0xf000f, R41.reuse, 0xea, !PT ;  /* 0x000f000f181b7812 */ /* 0x100fe200078eea29 */
[-CC-:B---3--:R-:W-:Y:S01]  /*1410*/  HFMA2.BF16_V2 R24, R19, R16.reuse.H0_H0, R16.reuse.H1_H1 ;  /* 0x2000001013187231 */ /* 0x188fe20000260010 */
[----:B------:R-:W-:Y:S01]  /*1420*/  LOP3.LUT R33, R26, 0xf000f, R41, 0xea, !PT ;  /* 0x000f000f1a217812 */ /* 0x000fe200078eea29 */
[----:B------:R-:W-:Y:S02]  /*1430*/  HFMA2.BF16_V2 R25, R25, R16.H0_H0, R16.H1_H1 ;  /* 0x2000001019197231 */ /* 0x000fe40000260010 */
[----:B------:R-:W-:-:S02]  /*1440*/  HFMA2.BF16_V2 R35, R35, R18.H0_H0, -136, -136 ;  /* 0xc308c30823237431 */ /* 0x000fc40000240012 */
[-C--:B------:R-:W-:Y:S01]  /*1450*/  HFMA2.BF16_V2 R27, R27, R18.reuse.H0_H0, -136, -136 ;  /* 0xc308c3081b1b7431 */ /* 0x080fe20000240012 */
[--C-:B------:R-:W-:Y:S01]  /*1460*/  LOP3.LUT R39, R36, 0xf000f, R41.reuse, 0xea, !PT ;  /* 0x000f000f24277812 */ /* 0x100fe200078eea29 */
[----:B------:R-:W-:Y:S01]  /*1470*/  HFMA2.BF16_V2 R37, R37, R18.H0_H0, -136, -136 ;  /* 0xc308c30825257431 */ /* 0x000fe20000240012 */
[----:B------:R-:W-:Y:S01]  /*1480*/  LOP3.LUT R41, R32, 0xf000f, R41, 0xea, !PT ;  /* 0x000f000f20297812 */ /* 0x000fe200078eea29 */
[-CC-:B------:R-:W-:Y:S02]  /*1490*/  HFMA2.BF16_V2 R26, R35, R16.reuse.H0_H0, R16.reuse.H1_H1 ;  /* 0x20000010231a7231 */ /* 0x180fe40000260010 */
[----:B------:R-:W-:Y:S02]  /*14a0*/  HFMA2.BF16_V2 R27, R27, R16.H0_H0, R16.H1_H1 ;  /* 0x200000101b1b7231 */ /* 0x000fe40000260010 */
[-C--:B------:R-:W-:Y:S02]  /*14b0*/  HFMA2.BF16_V2 R33, R33, R18.reuse.H0_H0, -136, -136 ;  /* 0xc308c30821217431 */ /* 0x080fe40000240012 */
[----:B------:R-:W-:-:S02]  /*14c0*/  HFMA2.BF16_V2 R39, R39, R18.H0_H0, -136, -136 ;  /* 0xc308c30827277431 */ /* 0x000fc40000240012 */
[----:B------:R-:W-:Y:S01]  /*14d0*/  HFMA2.BF16_V2 R18, R41, R18.H0_H0, -136, -136 ;  /* 0xc308c30829127431 */ /* 0x000fe20000240012 */
[----:B----4-:R-:W-:Y:S01]  /*14e0*/  HMMA.16816.F32.BF16 R20, R20, R24, RZ ;  /* 0x000000181414723c */ /* 0x010fe200000418ff */
[-CC-:B------:R-:W-:Y:S02]  /*14f0*/  HFMA2.BF16_V2 R32, R37, R16.reuse.H0_H0, R16.reuse.H1_H1 ;  /* 0x2000001025207231 */ /* 0x180fe40000260010 */
[----:B------:R-:W-:-:S04]  /*1500*/  HFMA2.BF16_V2 R33, R33, R16.H0_H0, R16.H1_H1 ;  /* 0x2000001021217231 */ /* 0x000fc80000260010 */
[-CC-:B------:R-:W-:Y:S02]  /*1510*/  HFMA2.BF16_V2 R24, R39, R16.reuse.H0_H0, R16.reuse.H1_H1 ;  /* 0x2000001027187231 */ /* 0x180fe40000260010 */
[----:B------:R-:W-:Y:S01]  /*1520*/  HFMA2.BF16_V2 R25, R18, R16.H0_H0, R16.H1_H1 ;  /* 0x2000001012197231 */ /* 0x000fe20000260010 */
[----:B-----5:R-:W-:Y:S06]  /*1530*/  HMMA.16816.F32.BF16 R12, R12, R26, RZ ;  /* 0x0000001a0c0c723c */ /* 0x020fec00000418ff */
[----:B------:R-:W-:Y:S08]  /*1540*/  HMMA.16816.F32.BF16 R8, R8, R32, RZ ;  /* 0x000000200808723c */ /* 0x000ff000000418ff */
[----:B------:R-:W-:Y:S01]  /*1550*/  FADD.FTZ R16, R29, R21 ;  /* 0x000000151d107221 */ /* 0x000fe20000010000 */
[----:B------:R-:W-:Y:S01]  /*1560*/  FADD.FTZ R19, R28, R20 ;  /* 0x000000141c137221 */ /* 0x000fe20000010000 */
[----:B------:R-:W-:Y:S01]  /*1570*/  FADD.FTZ R21, R30, R22 ;  /* 0x000000161e157221 */ /* 0x000fe20000010000 */
[----:B------:R-:W-:Y:S01]  /*1580*/  FADD.FTZ R18, R31, R23 ;  /* 0x000000171f127221 */ /* 0x000fe20000010000 */
[----:B------:R-:W-:Y:S06]  /*1590*/  HMMA.16816.F32.BF16 R4, R4, R24, RZ ;  /* 0x000000180404723c */ /* 0x000fec00000418ff */
[----:B------:R-:W-:Y:S01]  /*15a0*/  FADD.FTZ R19, R12, R19 ;  /* 0x000000130c137221 */ /* 0x000fe20000010000 */
[----:B------:R-:W-:Y:S01]  /*15b0*/  FADD.FTZ R16, R13, R16 ;  /* 0x000000100d107221 */ /* 0x000fe20000010000 */
[----:B------:R-:W-:Y:S01]  /*15c0*/  FADD.FTZ R21, R14, R21 ;  /* 0x000000150e157221 */ /* 0x000fe20000010000 */
[----:B------:R-:W-:-:S03]  /*15d0*/  FADD.FTZ R18, R15, R18 ;  /* 0x000000120f127221 */ /* 0x000fc60000010000 */
[----:B------:R-:W-:Y:S01]  /*15e0*/  FADD.FTZ R19, R19, R8 ;  /* 0x0000000813137221 */ /* 0x000fe20000010000 */
[----:B------:R-:W-:Y:S01]  /*15f0*/  FADD.FTZ R16, R16, R9 ;  /* 0x0000000910107221 */ /* 0x000fe20000010000 */
[----:B------:R-:W-:Y:S01]  /*1600*/  FADD.FTZ R21, R21, R10 ;  /* 0x0000000a15157221 */ /* 0x000fe20000010000 */
[----:B------:R-:W-:-:S09]  /*1610*/  FADD.FTZ R18, R18, R11 ;  /* 0x0000000b12127221 */ /* 0x000fd20000010000 */
[----:B------:R-:W-:Y:S01]  /*1620*/  FADD.FTZ R28, R4, R19 ;  /* 0x00000013041c7221 */ /* 0x000fe20000010000 */
[----:B------:R-:W-:Y:S01]  /*1630*/  FADD.FTZ R29, R5, R16 ;  /* 0x00000010051d7221 */ /* 0x000fe20000010000 */
[----:B------:R-:W-:Y:S01]  /*1640*/  FADD.FTZ R30, R6, R21 ;  /* 0x00000015061e7221 */ /* 0x000fe20000010000 */
[----:B------:R-:W-:-:S07]  /*1650*/  FADD.FTZ R31, R7, R18 ;  /* 0x00000012071f7221 */ /* 0x000fce0000010000 */
.L_x_6:
[----:B------:R0:W-:Y:S01]  /*1660*/  STS.128 [R3], R28 ;  /* 0x0000001c03007388 */ /* 0x0001e20000000c00 */
[----:B------:R-:W-:Y:S05]  /*1670*/  WARPSYNC.ALL ;  /* 0x0000000000007948 */ /* 0x000fea0003800000 */
[----:B------:R-:W-:Y:S06]  /*1680*/  BAR.SYNC.DEFER_BLOCKING 0x0 ;  /* 0x0000000000007b1d */ /* 0x000fec0000010000 */
[----:B------:R-:W-:Y:S05]  /*1690*/  @P0 EXIT ;  /* 0x000000000000094d */ /* 0x000fea0003800000 */
[----:B------:R-:W-:Y:S01]  /*16a0*/  LEA R36, R0, R17, 0x4 ;  /* 0x0000001100247211 */ /* 0x000fe200078e20ff */
[----:B0-----:R-:W0:Y:S01]  /*16b0*/  S2R R3, SR_CTAID.Z ;  /* 0x0000000000037919 */ /* 0x001e220000002700 */
[----:B------:R-:W-:Y:S01]  /*16c0*/  SHF.R.S32.HI R5, RZ, 0x1f, R0 ;  /* 0x0000001fff057819 */ /* 0x000fe20000011400 */
[----:B------:R-:W-:Y:S02]  /*16d0*/  ULDC.64 UR14, c[0x0][0x228] ;  /* 0x00008a00000e7ab9 */ /* 0x000fe40000000a00 */
[----:B------:R-:W1:Y:S01]  /*16e0*/  LDS.128 R32, [R36] ;  /* 0x0000000024207984 */ /* 0x000e620000000c00 */
[----:B------:R-:W-:-:S03]  /*16f0*/  LEA.HI R37, R5, R0, RZ, 0x2 ;  /* 0x0000000005257211 */ /* 0x000fc600078f10ff */
[----:B------:R-:W2:Y:S01]  /*1700*/  LDS.128 R28, [R36+0x200] ;  /* 0x00020000241c7984 */ /* 0x000ea20000000c00 */
[----:B------:R-:W-:Y:S02]  /*1710*/  LOP3.LUT R39, R37, 0x7ffffffc, RZ, 0xc0, !PT ;  /* 0x7ffffffc25277812 */ /* 0x000fe400078ec0ff */
[----:B------:R-:W-:Y:S01]  /*1720*/  SHF.R.S32.HI R38, RZ, 0x2, R37 ;  /* 0x00000002ff267819 */ /* 0x000fe20000011425 */
[----:B------:R-:W3:Y:S02]  /*1730*/  LDS.128 R24, [R36+0x400] ;  /* 0x0004000024187984 */ /* 0x000ee40000000c00 */
[----:B------:R-:W-:Y:S02]  /*1740*/  IMAD.IADD R39, R0, 0x1, -R39 ;  /* 0x0000000100277824 */ /* 0x000fe400078e0a27 */
[----:B------:R-:W4:Y:S04]  /*1750*/  LDS.128 R20, [R36+0x600] ;  /* 0x0006000024147984 */ /* 0x000f280000000c00 */
[----:B------:R-:W5:Y:S04]  /*1760*/  LDS.128 R16, [R36+0x800] ;  /* 0x0008000024107984 */ /* 0x000f680000000c00 */
[----:B------:R-:W5:Y:S04]  /*1770*/  LDS.128 R12, [R36+0xa00] ;  /* 0x000a0000240c7984 */ /* 0x000f680000000c00 */
[----:B------:R-:W5:Y:S01]  /*1780*/  LDS.128 R4, [R36+0xc00] ;  /* 0x000c000024047984 */ /* 0x000f620000000c00 */
[----:B0-----:R-:W-:-:S03]  /*1790*/  LEA R0, R3, R38, 0x4 ;  /* 0x0000002603007211 */ /* 0x001fc600078e20ff */
[----:B------:R-:W0:Y:S01]  /*17a0*/  LDS.128 R8, [R36+0xe00] ;  /* 0x000e000024087984 */ /* 0x000e220000000c00 */
[----:B------:R-:W-:Y:S02]  /*17b0*/  LEA R38, R2, R39, 0x2 ;  /* 0x0000002702267211 */ /* 0x000fe400078e10ff */
[----:B------:R-:W0:Y:S01]  /*17c0*/  LDC.64 R2, c[0x0][0x230] ;  /* 0x00008c00ff027b82 */ /* 0x000e220000000a00 */
[----:B-1----:R-:W-:Y:S01]  /*17d0*/  FADD.FTZ R37, RZ, R32 ;  /* 0x00000020ff257221 */ /* 0x002fe20000010000 */
        /* <DEDUP_REMOVED lines=17> */
[----:B0-----:R-:W-:Y:S01]  /*18f0*/  ISETP.GE.AND P1, PT, R0, R2, PT ;  /* 0x000000020000720c */ /* 0x001fe20003f26270 */
[----:B------:R-:W-:Y:S01]  /*1900*/  FADD.FTZ R34, R34, R19 ;  /* 0x0000001322227221 */ /* 0x000fe20000010000 */
[----:B------:R-:W-:Y:S01]  /*1910*/  FADD.FTZ R37, R37, R12 ;  /* 0x0000000c25257221 */ /* 0x000fe20000010000 */
[----:B------:R-:W-:Y:S01]  /*1920*/  FADD.FTZ R32, R32, R13 ;  /* 0x0000000d20207221 */ /* 0x000fe20000010000 */
[----:B------:R-:W-:-:S02]  /*1930*/  IMAD.SHL.U32 R12, R38, 0x2, RZ ;  /* 0x00000002260c7824 */ /* 0x000fc400078e00ff */
[----:B------:R-:W-:Y:S01]  /*1940*/  FADD.FTZ R34, R34, R15 ;  /* 0x0000000f22227221 */ /* 0x000fe20000010000 */
[----:B------:R-:W-:Y:S02]  /*1950*/  IMAD R13, R0, R3, RZ ;  /* 0x00000003000d7224 */ /* 0x000fe400078e02ff */
        /* <DEDUP_REMOVED lines=12> */
[----:B------:R-:W-:Y:S01]  /*1a20*/  F2FP.BF16.F32.PACK_AB R9, R9, R8 ;  /* 0x000000080909723e */ /* 0x000fe200000010ff */
[----:B------:R-:W-:Y:S01]  /*1a30*/  FADD.FTZ R33, R33, R14 ;  /* 0x0000000e21217221 */ /* 0x000fe20000010000 */
[----:B------:R-:W-:-:S02]  /*1a40*/  LEA.HI.X R5, R12, UR15, R13, 0x1, P0 ;  /* 0x0000000f0c057c11 */ /* 0x000fc400080f0c0d */
[----:B------:R-:W-:Y:S01]  /*1a50*/  ISETP.GE.AND P0, PT, R7, R2, PT ;  /* 0x000000020700720c */ /* 0x000fe20003f06270 */
[----:B------:R-:W-:Y:S02]  /*1a60*/  FADD.FTZ R33, R33, R6 ;  /* 0x0000000621217221 */ /* 0x000fe40000010000 */
[----:B------:R0:W-:Y:S02]  /*1a70*/  @!P1 STG.E desc[UR8][R4.64], R9 ;  /* 0x0000000904009986 */ /* 0x0001e4000c101908 */
[----:B------:R-:W-:-:S08]  /*1a80*/  FADD.FTZ R10, R33, R10 ;  /* 0x0000000a210a7221 */ /* 0x000fd00000010000 */
[----:B------:R-:W-:Y:S05]  /*1a90*/  @P0 EXIT ;  /* 0x000000000000094d */ /* 0x000fea0003800000 */
[----:B------:R-:W-:Y:S02]  /*1aa0*/  SHF.L.U32 R3, R3, 0x3, RZ ;  /* 0x0000000303037819 */ /* 0x000fe400000006ff */
[----:B------:R-:W-:-:S03]  /*1ab0*/  F2FP.BF16.F32.PACK_AB R11, R11, R10 ;  /* 0x0000000a0b0b723e */ /* 0x000fc600000010ff */
[----:B0-----:R-:W-:-:S05]  /*1ac0*/  IMAD.WIDE R4, R3, 0x2, R4 ;  /* 0x0000000203047825 */ /* 0x001fca00078e0204 */
[----:B------:R-:W-:Y:S01]  /*1ad0*/  STG.E desc[UR8][R4.64], R11 ;  /* 0x0000000b04007986 */ /* 0x000fe2000c101908 */
[----:B------:R-:W-:Y:S05]  /*1ae0*/  EXIT ;  /* 0x000000000000794d */ /* 0x000fea0003800000 */
.L_x_7:
        /* <DEDUP_REMOVED lines=9> */
.L_x_52:


//--------------------- .text._ZN2at6native30tinygemm_m16n8k16_chunk_kernelINS0_10ALayout_RMILNS0_14KReductionTypeE0EEENS0_15BLayout_TC_int4ILi2ELi256EEES4_Li8ELi8EEEvPKvS8_S8_Pviiiiii --------------------------
	.section	.text._ZN2at6native30tinygemm_m16n8k16_chunk_kernelINS0_10ALayout_RMILNS0_14KReductionTypeE0EEENS0_15BLayout_TC_int4ILi2ELi256EEES4_Li8ELi8EEEvPKvS8_S8_Pviiiiii,"ax",@progbits
	.align	128
        .global         _ZN2at6native30tinygemm_m16n8k16_chunk_kernelINS0_10ALayout_RMILNS0_14KReductionTypeE0EEENS0_15BLayout_TC_int4ILi2ELi256EEES4_Li8ELi8EEEvPKvS8_S8_Pviiiiii
        .type           _ZN2at6native30tinygemm_m16n8k16_chunk_kernelINS0_10ALayout_RMILNS0_14KReductionTypeE0EEENS0_15BLayout_TC_int4ILi2ELi256EEES4_Li8ELi8EEEvPKvS8_S8_Pviiiiii,@function
        .size           _ZN2at6native30tinygemm_m16n8k16_chunk_kernelINS0_10ALayout_RMILNS0_14KReductionTypeE0EEENS0_15BLayout_TC_int4ILi2ELi256EEES4_Li8ELi8EEEvPKvS8_S8_Pviiiiii,(.L_x_53 - _ZN2at6native30tinygemm_m16n8k16_chunk_kernelINS0_10ALayout_RMILNS0_14KReductionTypeE0EEENS0_15BLayout_TC_int4ILi2ELi256EEES4_Li8ELi8EEEvPKvS8_S8_Pviiiiii)
        .other          _ZN2at6native30tinygemm_m16n8k16_chunk_kernelINS0_10ALayout_RMILNS0_14KReductionTypeE0EEENS0_15BLayout_TC_int4ILi2ELi256EEES4_Li8ELi8EEEvPKvS8_S8_Pviiiiii,@"STO_CUDA_ENTRY STV_DEFAULT"
_ZN2at6native30tinygemm_m16n8k16_chunk_kernelINS0_10ALayout_RMILNS0_14KReductionTypeE0EEENS0_15BLayout_TC_int4ILi2ELi256EEES4_Li8ELi8EEEvPKvS8_S8_Pviiiiii:
.text._ZN2at6native30tinygemm_m16n8k16_chunk_kernelINS0_10ALayout_RMILNS0_14KReductionTypeE0EEENS0_15BLayout_TC_int4ILi2ELi256EEES4_Li8ELi8EEEvPKvS8_S8_Pviiiiii:
        /* <DEDUP_REMOVED lines=28> */
[----:B------:R-:W-:-:S04]  /*01c0*/  LOP3.LUT R5, R3, 0x7ffffffc, RZ, 0xc0, !PT ;  /* 0x7ffffffc03057812 */ /* 0x000fc800078ec0ff */
[----:B------:R-:W-:-:S05]  /*01d0*/  IADD3 R5, -R5, R0, RZ ;  /* 0x0000000005057210 */ /* 0x000fca0007ffe1ff */
[----:B------:R-:W-:-:S05]  /*01e0*/  IMAD R4, R4, 0x200, R5 ;  /* 0x0000020004047824 */ /* 0x000fca00078e0205 */
[----:B------:R-:W-:Y:S01]  /*01f0*/  LEA R8, R7, R4, 0x6 ;  /* 0x0000000407087211 */ /* 0x000fe200078e30ff */
[----:B------:R-:W-:Y:S01]  /*0200*/  IMAD R4, R2, UR5, RZ ;  /* 0x0000000502047c24 */ /* 0x000fe2000f8e02ff */
[----:B------:R-:W-:Y:S02]  /*0210*/  SHF.R.S32.HI R7, RZ, 0x2, R3 ;  /* 0x00000002ff077819 */ /* 0x000fe40000011403 */
[----:B------:R-:W-:-:S03]  /*0220*/  SHF.L.U32 R3, R8, 0x1, RZ ;  /* 0x0000000108037819 */ /* 0x000fc600000006ff */
[----:B-1----:R-:W-:Y:S01]  /*0230*/  IMAD R5, R6, 0x10, R7 ;  /* 0x0000001006057824 */ /* 0x002fe200078e0207 */
[----:B0-----:R-:W-:-:S03]  /*0240*/  SHF.L.U32 R6, R44, 0x3, RZ ;  /* 0x000000032c067819 */ /* 0x001fc600000006ff */
[C---:B------:R-:W-:Y:S01]  /*0250*/  IMAD R44, R5.reuse, R44, RZ ;  /* 0x0000002c052c7224 */ /* 0x040fe200078e02ff */
[C---:B------:R-:W-:Y:S01]  /*0260*/  ISETP.GE.AND P0, PT, R5.reuse, UR9, PT ;  /* 0x0000000905007c0c */ /* 0x040fe2000bf06270 */
[----:B------:R-:W-:-:S12]  /*0270*/  VIADD R5, R5, 0x8 ;  /* 0x0000000805057836 */ /* 0x000fd80000000000 */
.L_x_9:
[----:B------:R-:W-:Y:S02]  /*0280*/  SHF.R.S32.HI R9, RZ, 0x1f, R3 ;  /* 0x0000001fff097819 */ /* 0x000fe40000011403 */
[----:B------:R-:W-:Y:S02]  /*0290*/  CS2R R16, SRZ ;  /* 0x0000000000107805 */ /* 0x000fe4000001ff00 */
[----:B------:R-:W-:Y:S02]  /*02a0*/  IADD3 R11, P1, R44, R3, RZ ;  /* 0x000000032c0b7210 */ /* 0x000fe40007f3e0ff */
[----:B------:R-:W-:Y:S02]  /*02b0*/  CS2R R18, SRZ ;  /* 0x0000000000127805 */ /* 0x000fe4000001ff00 */
[----:B------:R-:W-:Y:S02]  /*02c0*/  CS2R R20, SRZ ;  /* 0x0000000000147805 */ /* 0x000fe4000001ff00 */
[----:B------:R-:W-:-:S02]  /*02d0*/  CS2R R22, SRZ ;  /* 0x0000000000167805 */ /* 0x000fc4000001ff00 */
[----:B------:R-:W-:Y:S02]  /*02e0*/  LEA.HI.X.SX32 R8, R44, R9, 0x1, P1 ;  /* 0x000000092c087211 */ /* 0x000fe400008f0eff */
[----:B------:R-:W-:Y:S02]  /*02f0*/  CS2R R40, SRZ ;  /* 0x0000000000287805 */ /* 0x000fe4000001ff00 */
[----:B------:R-:W-:Y:S02]  /*0300*/  IADD3 R9, P2, R6, R11, RZ ;  /* 0x0000000b06097210 */ /* 0x000fe40007f5e0ff */
[----:B------:R-:W-:Y:S02]  /*0310*/  CS2R R42, SRZ ;  /* 0x00000000002a7805 */ /* 0x000fe4000001ff00 */
[----:B------:R-:W-:Y:S02]  /*0320*/  LEA R46, P1, R11, UR10, 0x1 ;  /* 0x0000000a0b2e7c11 */ /* 0x000fe4000f8208ff */
[----:B------:R-:W-:-:S02]  /*0330*/  CS2R R36, SRZ ;  /* 0x0000000000247805 */ /* 0x000fc4000001ff00 */
[----:B------:R-:W-:Y:S02]  /*0340*/  LEA.HI.X.SX32 R10, R6, R8, 0x1, P2 ;  /* 0x00000008060a7211 */ /* 0x000fe400010f0eff */
[----:B------:R-:W-:Y:S02]  /*0350*/  CS2R R38, SRZ ;  /* 0x0000000000267805 */ /* 0x000fe4000001ff00 */
[----:B------:R-:W-:Y:S02]  /*0360*/  LEA R48, P2, R9, UR10, 0x1 ;  /* 0x0000000a09307c11 */ /* 0x000fe4000f8408ff */
[----:B------:R-:W-:Y:S02]  /*0370*/  CS2R R32, SRZ ;  /* 0x0000000000207805 */ /* 0x000fe4000001ff00 */
[----:B------:R-:W-:Y:S01]  /*0380*/  LEA.HI.X R47, R11, UR11, R8, 0x1, P1 ;  /* 0x0000000b0b2f7c11 */ /* 0x000fe200088f0c08 */
[----:B------:R-:W-:Y:S01]  /*0390*/  IMAD.MOV.U32 R8, RZ, RZ, RZ ;  /* 0x000000ffff087224 */ /* 0x000fe200078e00ff */
[----:B------:R-:W-:-:S02]  /*03a0*/  LEA.HI.X R49, R9, UR11, R10, 0x1, P2 ;  /* 0x0000000b09317c11 */ /* 0x000fc400090f0c0a */
[----:B------:R-:W-:Y:S02]  /*03b0*/  CS2R R10, SRZ ;  /* 0x00000000000a7805 */ /* 0x000fe4000001ff00 */
[----:B------:R-:W-:Y:S02]  /*03c0*/  CS2R R34, SRZ ;  /* 0x0000000000227805 */ /* 0x000fe4000001ff00 */
[----:B------:R-:W-:Y:S02]  /*03d0*/  CS2R R28, SRZ ;  /* 0x00000000001c7805 */ /* 0x000fe4000001ff00 */
[----:B------:R-:W-:Y:S02]  /*03e0*/  CS2R R30, SRZ ;  /* 0x00000000001e7805 */ /* 0x000fe4000001ff00 */
[----:B------:R-:W-:Y:S02]  /*03f0*/  CS2R R24, SRZ ;  /* 0x0000000000187805 */ /* 0x000fe4000001ff00 */
[----:B------:R-:W-:Y:S01]  /*0400*/  CS2R R26, SRZ ;  /* 0x00000000001a7805 */ /* 0x000fe2000001ff00 */
[----:B------:R-:W2:Y:S01]  /*0410*/  @!P0 LDG.E.CONSTANT R8, desc[UR6][R46.64] ;  /* 0x000000062e088981 */ /* 0x000ea2000c1e9900 */
[----:B------:R-:W0:Y:S03]  /*0420*/  LDC.64 R52, c[0x0][0x220] ;  /* 0x00008800ff347b82 */ /* 0x000e260000000a00 */
[----:B------:R-:W2:Y:S04]  /*0430*/  @!P0 LDG.E.CONSTANT R10, desc[UR6][R46.64+0x10] ;  /* 0x000010062e0a8981 */ /* 0x000ea8000c1e9900 */
[----:B------:R-:W3:Y:S01]  /*0440*/  @!P0 LDG.E.CONSTANT R16, desc[UR6][R46.64+0x20] ;  /* 0x000020062e108981 */ /* 0x000ee2000c1e9900 */
[----:B------:R-:W1:Y:S03]  /*0450*/  LDC.64 R54, c[0x0][0x218] ;  /* 0x00008600ff367b82 */ /* 0x000e660000000a00 */
[----:B------:R-:W3:Y:S04]  /*0460*/  @!P0 LDG.E.CONSTANT R18, desc[UR6][R46.64+0x30] ;  /* 0x000030062e128981 */ /* 0x000ee8000c1e9900 */
[----:B------:R-:W4:Y:S04]  /*0470*/  @!P0 LDG.E.CONSTANT R20, desc[UR6][R46.64+0x40] ;  /* 0x000040062e148981 */ /* 0x000f28000c1e9900 */
[----:B------:R-:W4:Y:S04]  /*0480*/  @!P0 LDG.E.CONSTANT R22, desc[UR6][R46.64+0x50] ;  /* 0x000050062e168981 */ /* 0x000f28000c1e9900 */
        /* <DEDUP_REMOVED lines=9> */
[----:B------:R0:W5:Y:S01]  /*0520*/  @!P0 LDG.E.CONSTANT R26, desc[UR6][R46.64+0xf0] ;  /* 0x0000f0062e1a8981 */ /* 0x000162000c1e9900 */
[----:B------:R-:W-:-:S02]  /*0530*/  ISETP.GE.AND P1, PT, R5, UR13, PT ;  /* 0x0000000d05007c0c */ /* 0x000fc4000bf26270 */
[----:B------:R-:W-:Y:S02]  /*0540*/  MOV R9, RZ ;  /* 0x000000ff00097202 */ /* 0x000fe40000000f00 */
[----:B0-----:R-:W-:-:S04]  /*0550*/  SHF.R.S32.HI R46, RZ, 0x1f, R45 ;  /* 0x0000001fff2e7819 */ /* 0x001fc8000001142d */
[----:B------:R-:W-:-:S05]  /*0560*/  LEA.HI R46, R46, R45, RZ, 0x4 ;  /* 0x0000002d2e2e7211 */ /* 0x000fca00078f20ff */
[----:B------:R-:W2:Y:S01]  /*0570*/  @!P1 LDG.E.CONSTANT R9, desc[UR6][R48.64] ;  /* 0x0000000630099981 */ /* 0x000ea2000c1e9900 */
[----:B------:R-:W-:-:S03]  /*0580*/  SHF.R.S32.HI R47, RZ, 0x4, R46 ;  /* 0x00000004ff2f7819 */ /* 0x000fc6000001142e */
[----:B------:R-:W2:Y:S02]  /*0590*/  @!P1 LDG.E.CONSTANT R11, desc[UR6][R48.64+0x10] ;  /* 0x00001006300b9981 */ /* 0x000ea4000c1e9900 */
[----:B------:R-:W-:Y:S02]  /*05a0*/  IMAD R46, R47, UR12, R2 ;  /* 0x0000000c2f2e7c24 */ /* 0x000fe4000f8e0202 */
[----:B------:R-:W3:Y:S02]  /*05b0*/  @!P1 LDG.E.CONSTANT R17, desc[UR6][R48.64+0x20] ;  /* 0x0000200630119981 */ /* 0x000ee4000c1e9900 */
[----:B------:R-:W-:Y:S02]  /*05c0*/  IMAD R46, R46, 0x8, R7 ;  /* 0x000000082e2e7824 */ /* 0x000fe400078e0207 */
[----:B------:R-:W3:Y:S03]  /*05d0*/  @!P1 LDG.E.CONSTANT R19, desc[UR6][R48.64+0x30] ;  /* 0x0000300630139981 */ /* 0x000ee6000c1e9900 */
[----:B------:R-:W-:Y:S01]  /*05e0*/  SHF.L.U32 R47, R46, 0x1, RZ ;  /* 0x000000012e2f7819 */ /* 0x000fe200000006ff */
[----:B------:R-:W4:Y:S04]  /*05f0*/  @!P1 LDG.E.CONSTANT R21, desc[UR6][R48.64+0x40] ;  /* 0x0000400630159981 */ /* 0x000f28000c1e9900 */
[----:B------:R-:W-:Y:S01]  /*0600*/  IMAD.WIDE R52, R47, 0x2, R52 ;  /* 0x000000022f347825 */ /* 0x000fe200078e0234 */
[----:B------:R-:W-:Y:S01]  /*0610*/  LEA.HI R47, R45, R45, RZ, 0x1 ;  /* 0x0000002d2d2f7211 */ /* 0x000fe200078f08ff */
[----:B------:R-:W4:Y:S03]  /*0620*/  @!P1 LDG.E.CONSTANT R23, desc[UR6][R48.64+0x50] ;  /* 0x0000500630179981 */ /* 0x000f26000c1e9900 */
[----:B------:R-:W-:Y:S01]  /*0630*/  LEA.HI R47, R47, R4, RZ, 0x1f ;  /* 0x000000042f2f7211 */ /* 0x000fe200078ff8ff */
[----:B------:R-:W5:Y:S04]  /*0640*/  @!P1 LDG.E.CONSTANT R41, desc[UR6][R48.64+0x60] ;  /* 0x0000600630299981 */ /* 0x000f68000c1e9900 */
[----:B------:R-:W-:Y:S01]  /*0650*/  IMAD R47, R47, 0x20, R0 ;  /* 0x000000202f2f7824 */ /* 0x000fe200078e0200 */
[----:B------:R-:W5:Y:S03]  /*0660*/  @!P1 LDG.E.CONSTANT R43, desc[UR6][R48.64+0x70] ;  /* 0x00007006302b9981 */ /* 0x000f66000c1e9900 */
[----:B-1----:R-:W-:Y:S01]  /*0670*/  IMAD.WIDE R54, R47, 0x4, R54 ;  /* 0x000000042f367825 */ /* 0x002fe200078e0236 */
[----:B------:R-:W5:Y:S04]  /*0680*/  @!P1 LDG.E.CONSTANT R37, desc[UR6][R48.64+0x80] ;  /* 0x0000800630259981 */ /* 0x000f68000c1e9900 */
[----:B------:R-:W2:Y:S04]  /*0690*/  LDG.E.CONSTANT R57, desc[UR6][R54.64] ;  /* 0x0000000636397981 */ /* 0x000ea8000c1e9900 */
[----:B------:R-:W3:Y:S01]  /*06a0*/  LDG.E.CONSTANT R47, desc[UR6][R52.64] ;  /* 0x00000006342f7981 */ /* 0x000ee2000c1e9900 */
[----:B------:R-:W-:-:S03]  /*06b0*/  IMAD.MOV.U32 R46, RZ, RZ, 0x43004300 ;  /* 0x43004300ff2e7424 */ /* 0x000fc600078e00ff */
[----:B------:R-:W5:Y:S04]  /*06c0*/  @!P1 LDG.E.CONSTANT R39, desc[UR6][R48.64+0x90] ;  /* 0x0000900630279981 */ /* 0x000f68000c1e9900 */
[----:B------:R-:W5:Y:S04]  /*06d0*/  @!P1 LDG.E.CONSTANT R33, desc[UR6][R48.64+0xa0] ;  /* 0x0000a00630219981 */ /* 0x000f68000c1e9900 */
[----:B------:R-:W5:Y:S04]  /*06e0*/  @!P1 LDG.E.CONSTANT R35, desc[UR6][R48.64+0xb0] ;  /* 0x0000b00630239981 */ /* 0x000f68000c1e9900 */
[----:B------:R-:W5:Y:S04]  /*06f0*/  @!P1 LDG.E.CONSTANT R29, desc[UR6][R48.64+0xc0] ;  /* 0x0000c006301d9981 */ /* 0x000f68000c1e9900 */
[----:B------:R-:W5:Y:S04]  /*0700*/  @!P1 LDG.E.CONSTANT R31, desc[UR6][R48.64+0xd0] ;  /* 0x0000d006301f9981 */ /* 0x000f68000c1e9900 */
[----:B------:R-:W5:Y:S04]  /*0710*/  @!P1 LDG.E.CONSTANT R25, desc[UR6][R48.64+0xe0] ;  /* 0x0000e00630199981 */ /* 0x000f68000c1e9900 */
[----:B------:R2:W5:Y:S01]  /*0720*/  @!P1 LDG.E.CONSTANT R27, desc[UR6][R48.64+0xf0] ;  /* 0x0000f006301b9981 */ /* 0x000562000c1e9900 */
[----:B------:R-:W-:Y:S01]  /*0730*/  MOV R50, 0x3f80 ;  /* 0x00003f8000327802 */ /* 0x000fe20000000f00 */
[----:B------:R-:W-:Y:S05]  /*0740*/  WARPSYNC.ALL ;  /* 0x0000000000007948 */ /* 0x000fea0003800000 */
[----:B------:R-:W5:Y:S01]  /*0750*/  LDG.E.CONSTANT R53, desc[UR6][R54.64+0x100] ;  /* 0x0001000636357981 */ /* 0x000f62000c1e9900 */
[----:B--2---:R-:W-:-:S04]  /*0760*/  SHF.R.U32.HI R49, RZ, 0x4, R57 ;  /* 0x00000004ff317819 */ /* 0x004fc80000011639 */
[--C-:B------:R-:W-:Y:S02]  /*0770*/  LOP3.LUT R51, R49, 0xf000f, R46.reuse, 0xea, !PT ;  /* 0x000f000f31337812 */ /* 0x100fe400078eea2e */
[----:B------:R-:W-:-:S05]  /*0780*/  LOP3.LUT R49, R57, 0xf000f, R46, 0xea, !PT ;  /* 0x000f000f39317812 */ /* 0x000fca00078eea2e */
[-C--:B------:R-:W-:Y:S02]  /*0790*/  HFMA2.BF16_V2 R48, R49, R50.reuse.H0_H0, -136, -136 ;  /* 0xc308c30831307431 */ /* 0x080fe40000240032 */
[----:B------:R-:W-:Y:S02]  /*07a0*/  HFMA2.BF16_V2 R49, R51, R50.H0_H0, -136, -136 ;  /* 0xc308c30833317431 */ /* 0x000fe40000240032 */
[-CC-:B---3--:R-:W-:Y:S02]  /*07b0*/  HFMA2.BF16_V2 R48, R48, R47.reuse.H0_H0, R47.reuse.H1_H1 ;  /* 0x2000002f30307231 */ /* 0x188fe4000026002f */
[----:B------:R-:W-:-:S07]  /*07c0*/  HFMA2.BF16_V2 R49, R49, R47.H0_H0, R47.H1_H1 ;  /* 0x2000002f31317231 */ /* 0x000fce000026002f */
[----:B------:R-:W-:Y:S07]  /*07d0*/  HMMA.16816.F32.BF16 R8, R8, R48, RZ ;  /* 0x000000300808723c */ /* 0x000fee00000418ff */
[--C-:B------:R-:W-:Y:S02]  /*07e0*/  SHF.R.U32.HI R49, RZ, 0x8, R57.reuse ;  /* 0x00000008ff317819 */ /* 0x100fe40000011639 */
[----:B------:R-:W-:Y:S02]  /*07f0*/  SHF.R.U32.HI R57, RZ, 0xc, R57 ;  /* 0x0000000cff397819 */ /* 0x000fe40000011639 */
[----:B------:R-:W-:-:S02]  /*0800*/  LOP3.LUT R49, R49, 0xf000f, R46, 0xea, !PT ;  /* 0x000f000f31317812 */ /* 0x000fc400078eea2e */
[----:B------:R-:W-:-:S03]  /*0810*/  LOP3.LUT R57, R57, 0xf000f, R46, 0xea, !PT ;  /* 0x000f000f39397812 */ /* 0x000fc600078eea2e */
[-C--:B------:R-:W-:Y:S02]  /*0820*/  HFMA2.BF16_V2 R48, R49, R50.reuse.H0_H0, -136, -136 ;  /* 0xc308c30831307431 */ /* 0x080fe40000240032 */
[----:B------:R-:W-:Y:S02]  /*0830*/  HFMA2.BF16_V2 R49, R57, R50.H0_H0, -136, -136 ;  /* 0xc308c30839317431 */ /* 0x000fe40000240032 */
[----:B------:R-:W2:Y:S01]  /*0840*/  LDG.E.CONSTANT R57, desc[UR6][R54.64+0x80] ;  /* 0x0000800636397981 */ /* 0x000ea2000c1e9900 */
[-CC-:B------:R-:W-:Y:S02]  /*0850*/  HFMA2.BF16_V2 R48, R48, R47.reuse.H0_H0, R47.reuse.H1_H1 ;  /* 0x2000002f30307231 */ /* 0x180fe4000026002f */
[----:B------:R-:W-:-:S07]  /*0860*/  HFMA2.BF16_V2 R49, R49, R47.H0_H0, R47.H1_H1 ;  /* 0x2000002f31317231 */ /* 0x000fce000026002f */
[----:B------:R-:W-:Y:S01]  /*0870*/  HMMA.16816.F32.BF16 R16, R16, R48, RZ ;  /* 0x000000301010723c */ /* 0x000fe200000418ff */
[----:B------:R0:W3:Y:S01]  /*0880*/  LDG.E.CONSTANT R49, desc[UR6][R54.64+0x180] ;  /* 0x0001800636317981 */ /* 0x0000e2000c1e9900 */
[----:B------:R-:W-:Y:S01]  /*0890*/  FADD.FTZ R51, R8, R12 ;  /* 0x0000000c08337221 */ /* 0x000fe20000010000 */
[----:B------:R-:W-:Y:S01]  /*08a0*/  FADD.FTZ R8, R9, R13 ;  /* 0x0000000d09087221 */ /* 0x000fe20000010000 */
[----:B------:R-:W-:Y:S01]  /*08b0*/  FADD.FTZ R9, R10, R14 ;  /* 0x0000000e0a097221 */ /* 0x000fe20000010000 */
[----:B------:R-:W-:Y:S01]  /*08c0*/  FADD.FTZ R10, R11, R15 ;  /* 0x0000000f0b0a7221 */ /* 0x000fe20000010000 */
[----:B------:R-:W-:-:S04]  /*08d0*/  IADD3 R45, R45, 0x40, RZ ;  /* 0x000000402d2d7810 */ /* 0x000fc80007ffe0ff */
[----:B------:R-:W-:-:S14]  /*08e0*/  ISETP.GE.AND P1, PT, R45, UR4, PT ;  /* 0x000000042d007c0c */ /* 0x000fdc000bf26270 */
[----:B------:R-:W-:Y:S01]  /*08f0*/  FADD.FTZ R51, R16, R51 ;  /* 0x0000003310337221 */ /* 0x000fe20000010000 */
[----:B------:R-:W-:Y:S01]  /*0900*/  FADD.FTZ R8, R17, R8 ;  /* 0x0000000811087221 */ /* 0x000fe20000010000 */
[----:B------:R-:W-:Y:S01]  /*0910*/  FADD.FTZ R9, R18, R9 ;  /* 0x0000000912097221 */ /* 0x000fe20000010000 */
[----:B------:R-:W-:Y:S01]  /*0920*/  FADD.FTZ R10, R19, R10 ;  /* 0x0000000a130a7221 */ /* 0x000fe20000010000 */
[----:B------:R-:W-:Y:S01]  /*0930*/  VIADD R3, R3, 0x400 ;  /* 0x0000040003037836 */ /* 0x000fe20000000000 */
[----:B--2---:R-:W-:-:S04]  /*0940*/  SHF.R.U32.HI R13, RZ, 0x4, R57 ;  /* 0x00000004ff0d7819 */ /* 0x004fc80000011639 */
[--C-:B------:R-:W-:Y:S02]  /*0950*/  LOP3.LUT R59, R13, 0xf000f, R46.reuse, 0xea, !PT ;  /* 0x000f000f0d3b7812 */ /* 0x100fe400078eea2e */
[----:B------:R-:W-:-:S05]  /*0960*/  LOP3.LUT R13, R57, 0xf000f, R46, 0xea, !PT ;  /* 0x000f000f390d7812 */ /* 0x000fca00078eea2e */
[-C--:B------:R-:W-:Y:S02]  /*0970*/  HFMA2.BF16_V2 R12, R13, R50.reuse.H0_H0, -136, -136 ;  /* 0xc308c3080d0c7431 */ /* 0x080fe40000240032 */
[----:B------:R-:W-:Y:S02]  /*0980*/  HFMA2.BF16_V2 R13, R59, R50.H0_H0, -136, -136 ;  /* 0xc308c3083b0d7431 */ /* 0x000fe40000240032 */
[-CC-:B------:R-:W-:Y:S02]  /*0990*/  HFMA2.BF16_V2 R12, R12, R47.reuse.H0_H0, R47.reuse.H1_H1 ;  /* 0x2000002f0c0c7231 */ /* 0x180fe4000026002f */
[----:B------:R-:W-:-:S07]  /*09a0*/  HFMA2.BF16_V2 R13, R13, R47.H0_H0, R47.H1_H1 ;  /* 0x2000002f0d0d7231 */ /* 0x000fce000026002f */
[----:B----4-:R-:W-:Y:S07]  /*09b0*/  HMMA.16816.F32.BF16 R20, R20, R12, RZ ;  /* 0x0000000c1414723c */ /* 0x010fee00000418ff */
[--C-:B------:R-:W-:Y:S02]  /*09c0*/  SHF.R.U32.HI R13, RZ, 0x8, R57.reuse ;  /* 0x00000008ff0d7819 */ /* 0x100fe40000011639 */
[----:B------:R-:W-:Y:S02]  /*09d0*/  SHF.R.U32.HI R57, RZ, 0xc, R57 ;  /* 0x0000000cff397819 */ /* 0x000fe40000011639 */
[----:B------:R-:W-:-:S02]  /*09e0*/  LOP3.LUT R13, R13, 0xf000f, R46, 0xea, !PT ;  /* 0x000f000f0d0d7812 */ /* 0x000fc400078eea2e */
[----:B------:R-:W-:-:S03]  /*09f0*/  LOP3.LUT R57, R57, 0xf000f, R46, 0xea, !PT ;  /* 0x000f000f39397812 */ /* 0x000fc600078eea2e */
[-C--:B------:R-:W-:Y:S02]  /*0a00*/  HFMA2.BF16_V2 R12, R13, R50.reuse.H0_H0, -136, -136 ;  /* 0xc308c3080d0c7431 */ /* 0x080fe40000240032 */
[----:B------:R-:W-:Y:S02]  /*0a10*/  HFMA2.BF16_V2 R13, R57, R50.H0_H0, -136, -136 ;  /* 0xc308c308390d7431 */ /* 0x000fe40000240032 */
[-CC-:B------:R-:W-:Y:S02]  /*0a20*/  HFMA2.BF16_V2 R12, R12, R47.reuse.H0_H0, R47.reuse.H1_H1 ;  /* 0x2000002f0c0c7231 */ /* 0x180fe4000026002f */
[----:B------:R-:W-:-:S07]  /*0a30*/  HFMA2.BF16_V2 R13, R13, R47.H0_H0, R47.H1_H1 ;  /* 0x2000002f0d0d7231 */ /* 0x000fce000026002f */
[----:B-----5:R-:W-:Y:S07]  /*0a40*/  HMMA.16816.F32.BF16 R40, R40, R12, RZ ;  /* 0x0000000c2828723c */ /* 0x020fee00000418ff */
[----:B------:R-:W-:-:S04]  /*0a50*/  SHF.R.U32.HI R13, RZ, 0x4, R53 ;  /* 0x00000004ff0d7819 */ /* 0x000fc80000011635 */
[--C-:B0-----:R-:W-:Y:S02]  /*0a60*/  LOP3.LUT R55, R13, 0xf000f, R46.reuse, 0xea, !PT ;  /* 0x000f000f0d377812 */ /* 0x101fe400078eea2e */
[----:B------:R-:W-:-:S05]  /*0a70*/  LOP3.LUT R13, R53, 0xf000f, R46, 0xea, !PT ;  /* 0x000f000f350d7812 */ /* 0x000fca00078eea2e */
[-C--:B------:R-:W-:Y:S02]  /*0a80*/  HFMA2.BF16_V2 R12, R13, R50.reuse.H0_H0, -136, -136 ;  /* 0xc308c3080d0c7431 */ /* 0x080fe40000240032 */
[----:B------:R-:W-:Y:S02]  /*0a90*/  HFMA2.BF16_V2 R13, R55, R50.H0_H0, -136, -136 ;  /* 0xc308c308370d7431 */ /* 0x000fe40000240032 */
[-CC-:B------:R-:W-:Y:S02]  /*0aa0*/  HFMA2.BF16_V2 R12, R12, R47.reuse.H0_H0, R47.reuse.H1_H1 ;  /* 0x2000002f0c0c7231 */ /* 0x180fe4000026002f */
        /* <DEDUP_REMOVED lines=8> */
[-CC-:B------:R-:W-:Y:S02]  /*0b30*/  HFMA2.BF16_V2 R12, R12, R47.reuse.H0_H0, R47.reuse.H1_H1 ;  /* 0x2000002f0c0c7231 */ /* 0x180fe4000026002f */
[----:B------:R-:W-:Y:S01]  /*0b40*/  HFMA2.BF16_V2 R13, R13, R47.H0_H0, R47.H1_H1 ;  /* 0x2000002f0d0d7231 */ /* 0x000fe2000026002f */
[--C-:B---3--:R-:W-:Y:S02]  /*0b50*/  SHF.R.U32.HI R53, RZ, 0x8, R49.reuse ;  /* 0x00000008ff357819 */ /* 0x108fe40000011631 */
[----:B------:R-:W-:-:S04]  /*0b60*/  SHF.R.U32.HI R55, RZ, 0xc, R49 ;  /* 0x0000000cff377819 */ /* 0x000fc80000011631 */
[----:B------:R-:W-:Y:S07]  /*0b70*/  HMMA.16816.F32.BF16 R32, R32, R12, RZ ;  /* 0x0000000c2020723c */ /* 0x000fee00000418ff */
[----:B------:R-:W-:Y:S02]  /*0b80*/  SHF.R.U32.HI R13, RZ, 0x4, R49 ;  /* 0x00000004ff0d7819 */ /* 0x000fe40000011631 */
[--C-:B------:R-:W-:Y:S02]  /*0b90*/  LOP3.LUT R49, R49, 0xf000f, R46.reuse, 0xea, !PT ;  /* 0x000f000f31317812 */ /* 0x100fe400078eea2e */
[----:B------:R-:W-:-:S02]  /*0ba0*/  LOP3.LUT R13, R13, 0xf000f, R46, 0xea, !PT ;  /* 0x000f000f0d0d7812 */ /* 0x000fc400078eea2e */
[--C-:B------:R-:W-:Y:S01]  /*0bb0*/  LOP3.LUT R53, R53, 0xf000f, R46.reuse, 0xea, !PT ;  /* 0x000f000f35357812 */ /* 0x100fe200078eea2e */
[-C--:B------:R-:W-:Y:S01]  /*0bc0*/  HFMA2.BF16_V2 R12, R49, R50.reuse.H0_H0, -136, -136 ;  /* 0xc308c308310c7431 */ /* 0x080fe20000240032 */
[----:B------:R-:W-:Y:S01]  /*0bd0*/  LOP3.LUT R55, R55, 0xf000f, R46, 0xea, !PT ;  /* 0x000f000f37377812 */ /* 0x000fe200078eea2e */
[-C--:B------:R-:W-:Y:S02]  /*0be0*/  HFMA2.BF16_V2 R13, R13, R50.reuse.H0_H0, -136, -136 ;  /* 0xc308c3080d0d7431 */ /* 0x080fe40000240032 */
[-C--:B------:R-:W-:Y:S02]  /*0bf0*/  HFMA2.BF16_V2 R46, R53, R50.reuse.H0_H0, -136, -136 ;  /* 0xc308c308352e7431 */ /* 0x080fe40000240032 */
[----:B------:R-:W-:Y:S02]  /*0c00*/  HFMA2.BF16_V2 R50, R55, R50.H0_H0, -136, -136 ;  /* 0xc308c30837327431 */ /* 0x000fe40000240032 */
[-CC-:B------:R-:W-:Y:S02]  /*0c10*/  HFMA2.BF16_V2 R12, R12, R47.reuse.H0_H0, R47.reuse.H1_H1 ;  /* 0x2000002f0c0c7231 */ /* 0x180fe4000026002f */
[----:B------:R-:W-:-:S02]  /*0c20*/  HFMA2.BF16_V2 R13, R13, R47.H0_H0, R47.H1_H1 ;  /* 0x2000002f0d0d7231 */ /* 0x000fc4000026002f */
[-CC-:B------:R-:W-:Y:S02]  /*0c30*/  HFMA2.BF16_V2 R46, R46, R47.reuse.H0_H0, R47.reuse.H1_H1 ;  /* 0x2000002f2e2e7231 */ /* 0x180fe4000026002f */
[----:B------:R-:W-:-:S03]  /*0c40*/  HFMA2.BF16_V2 R47, R50, R47.H0_H0, R47.H1_H1 ;  /* 0x2000002f322f7231 */ /* 0x000fc6000026002f */
[----:B------:R-:W-:Y:S01]  /*0c50*/  HMMA.16816.F32.BF16 R28, R28, R12, RZ ;  /* 0x0000000c1c1c723c */ /* 0x000fe200000418ff */
[----:B------:R-:W-:Y:S01]  /*0c60*/  FADD.FTZ R51, R51, R20 ;  /* 0x0000001433337221 */ /* 0x000fe20000010000 */
[----:B------:R-:W-:-:S04]  /*0c70*/  FADD.FTZ R8, R8, R21 ;  /* 0x0000001508087221 */ /* 0x000fc80000010000 */
        /* <DEDUP_REMOVED lines=18> */
[----:B------:R-:W-:-:S03]  /*0da0*/  FADD.FTZ R10, R10, R31 ;  /* 0x0000001f0a0a7221 */ /* 0x000fc60000010000 */
[----:B------:R-:W-:Y:S01]  /*0db0*/  FADD.FTZ R12, R24, R51 ;  /* 0x00000033180c7221 */ /* 0x000fe20000010000 */
[----:B------:R-:W-:Y:S01]  /*0dc0*/  FADD.FTZ R13, R25, R8 ;  /* 0x00000008190d7221 */ /* 0x000fe20000010000 */
[----:B------:R-:W-:Y:S01]  /*0dd0*/  FADD.FTZ R14, R26, R9 ;  /* 0x000000091a0e7221 */ /* 0x000fe20000010000 */
[----:B------:R-:W-:Y:S01]  /*0de0*/  FADD.FTZ R15, R27, R10 ;  /* 0x0000000a1b0f7221 */ /* 0x000fe20000010000 */
[----:B------:R-:W-:Y:S06]  /*0df0*/  @!P1 BRA `(.L_x_9) ;  /* 0xfffffff400209947 */ /* 0x000fec000383ffff */
.L_x_8:
        /* <DEDUP_REMOVED lines=12> */
[----:B------:R-:W1:Y:S01]  /*0ec0*/  LDC R18, c[0x0][0x238] ;  /* 0x00008e00ff127b82 */ /* 0x000e620000000800 */
[----:B------:R-:W-:Y:S01]  /*0ed0*/  SHF.R.S32.HI R9, RZ, 0x1f, R0 ;  /* 0x0000001fff097819 */ /* 0x000fe20000011400 */
[----:B------:R-:W-:Y:S01]  /*0ee0*/  ULDC UR5, c[0x0][0x240] ;  /* 0x0000900000057ab9 */ /* 0x000fe20000000800 */
[----:B------:R-:W-:Y:S01]  /*0ef0*/  LEA.HI R5, R5, R5, RZ, 0x1 ;  /* 0x0000000505057211 */ /* 0x000fe200078f08ff */
[----:B------:R-:W-:Y:S01]  /*0f00*/  ULDC.64 UR14, c[0x0][0x210] ;  /* 0x00008400000e7ab9 */ /* 0x000fe20000000a00 */
[----:B------:R-:W-:Y:S02]  /*0f10*/  LEA.HI R4, R8, R8, RZ, 0x1 ;  /* 0x0000000808047211 */ /* 0x000fe400078f08ff */
[----:B------:R-:W-:Y:S01]  /*0f20*/  LEA.HI R16, R9, R0, RZ, 0x2 ;  /* 0x0000000009107211 */ /* 0x000fe200078f10ff */
[----:B------:R-:W2:Y:S01]  /*0f30*/  LDC.64 R6, c[0x0][0x218] ;  /* 0x00008600ff067b82 */ /* 0x000ea20000000a00 */
[----:B------:R-:W-:-:S02]  /*0f40*/  SHF.R.S32.HI R11, RZ, 0x1f, R8 ;  /* 0x0000001fff0b7819 */ /* 0x000fc40000011408 */
[----:B------:R-:W-:Y:S02]  /*0f50*/  LOP3.LUT R19, R16, 0x7ffffffc, RZ, 0xc0, !PT ;  /* 0x7ffffffc10137812 */ /* 0x000fe400078ec0ff */
[----:B------:R-:W-:Y:S02]  /*0f60*/  SHF.R.S32.HI R20, RZ, 0x1, R5 ;  /* 0x00000001ff147819 */ /* 0x000fe40000011405 */
[----:B------:R-:W-:Y:S02]  /*0f70*/  SHF.R.S32.HI R9, RZ, 0x1, R4 ;  /* 0x00000001ff097819 */ /* 0x000fe40000011404 */
[----:B------:R-:W3:Y:S01]  /*0f80*/  LDC.64 R4, c[0x0][0x220] ;  /* 0x00008800ff047b82 */ /* 0x000ee20000000a00 */
[----:B------:R-:W-:Y:S02]  /*0f90*/  LEA.HI R11, R11, R8, RZ, 0x4 ;  /* 0x000000080b0b7211 */ /* 0x000fe400078f20ff */
[----:B------:R-:W-:Y:S01]  /*0fa0*/  IADD3 R21, -R19, R0, RZ ;  /* 0x0000000013157210 */ /* 0x000fe20007ffe1ff */
[----:B------:R-:W-:Y:S01]  /*0fb0*/  IMAD R9, R20, R2, R9 ;  /* 0x0000000214097224 */ /* 0x000fe200078e0209 */
[----:B------:R-:W-:-:S02]  /*0fc0*/  SHF.R.S32.HI R16, RZ, 0x2, R16 ;  /* 0x00000002ff107819 */ /* 0x000fc40000011410 */
[----:B------:R-:W-:Y:S01]  /*0fd0*/  SHF.R.S32.HI R11, RZ, 0x4, R11 ;  /* 0x00000004ff0b7819 */ /* 0x000fe2000001140b */
[----:B-1----:R-:W-:Y:S01]  /*0fe0*/  IMAD.SHL.U32 R20, R18, 0x8, RZ ;  /* 0x0000000812147824 */ /* 0x002fe200078e00ff */
[----:B------:R-:W-:Y:S02]  /*0ff0*/  LEA R8, R8, R21, 0x3 ;  /* 0x0000001508087211 */ /* 0x000fe400078e18ff */
[----:B------:R-:W-:Y:S01]  /*1000*/  LEA R9, R9, R0, 0x5 ;  /* 0x0000000009097211 */ /* 0x000fe200078e28ff */
[----:B------:R-:W-:Y:S01]  /*1010*/  IMAD R11, R11, UR5, R2 ;  /* 0x000000050b0b7c24 */ /* 0x000fe2000f8e0202 */
[----:B------:R-:W-:Y:S01]  /*1020*/  ULDC UR5, c[0x0][0x230] ;  /* 0x00008c0000057ab9 */ /* 0x000fe20000000800 */
[----:B0-----:R-:W-:Y:S02]  /*1030*/  IMAD R19, R10, 0x10, R16 ;  /* 0x000000100a137824 */ /* 0x001fe400078e0210 */
[----:B------:R-:W-:Y:S02]  /*1040*/  IMAD.SHL.U32 R8, R8, 0x2, RZ ;  /* 0x0000000208087824 */ /* 0x000fe400078e00ff */
[----:B------:R-:W-:-:S02]  /*1050*/  IMAD R21, R19, R18, RZ ;  /* 0x0000001213157224 */ /* 0x000fc400078e02ff */
[----:B------:R-:W-:Y:S01]  /*1060*/  IMAD R11, R11, 0x8, R16 ;  /* 0x000000080b0b7824 */ /* 0x000fe200078e0210 */
[----:B------:R-:W-:Y:S01]  /*1070*/  SHF.R.S32.HI R10, RZ, 0x1f, R8 ;  /* 0x0000001fff0a7819 */ /* 0x000fe20000011408 */
[----:B--2---:R-:W-:Y:S01]  /*1080*/  IMAD.WIDE R6, R9, 0x4, R6 ;  /* 0x0000000409067825 */ /* 0x004fe200078e0206 */
[----:B------:R-:W-:Y:S02]  /*1090*/  IADD3 R8, P1, R21, R8, RZ ;  /* 0x0000000815087210 */ /* 0x000fe40007f3e0ff */
[----:B------:R-:W-:Y:S02]  /*10a0*/  SHF.L.U32 R11, R11, 0x1, RZ ;  /* 0x000000010b0b7819 */ /* 0x000fe400000006ff */
[----:B------:R0:W2:Y:S01]  /*10b0*/  LDG.E.CONSTANT R16, desc[UR6][R6.64] ;  /* 0x0000000606107981 */ /* 0x0000a2000c1e9900 */
[----:B------:R-:W-:Y:S02]  /*10c0*/  LEA.HI.X.SX32 R9, R21, R10, 0x1, P1 ;  /* 0x0000000a15097211 */ /* 0x000fe400008f0eff */
[----:B------:R-:W-:Y:S01]  /*10d0*/  IADD3 R10, R19, 0x8, RZ ;  /* 0x00000008130a7810 */ /* 0x000fe20007ffe0ff */
[----:B---3--:R-:W-:Y:S01]  /*10e0*/  IMAD.WIDE R22, R11, 0x2, R4 ;  /* 0x000000020b167825 */ /* 0x008fe200078e0204 */
[----:B------:R-:W-:-:S02]  /*10f0*/  IADD3 R4, P2, R20, R8, RZ ;  /* 0x0000000814047210 */ /* 0x000fc40007f5e0ff */
[----:B------:R-:W-:Y:S02]  /*1100*/  ISETP.GE.AND P3, PT, R19, UR5, PT ;  /* 0x0000000513007c0c */ /* 0x000fe4000bf66270 */
[----:B------:R-:W-:Y:S01]  /*1110*/  ISETP.GE.AND P4, PT, R10, UR5, PT ;  /* 0x000000050a007c0c */ /* 0x000fe2000bf86270 */
[----:B------:R1:W3:Y:S01]  /*1120*/  LDG.E.CONSTANT R25, desc[UR6][R22.64] ;  /* 0x0000000616197981 */ /* 0x0002e2000c1e9900 */
[----:B------:R-:W-:Y:S02]  /*1130*/  LEA R18, P1, R8, UR14, 0x1 ;  /* 0x0000000e08127c11 */ /* 0x000fe4000f8208ff */
[----:B------:R-:W-:Y:S02]  /*1140*/  LEA.HI.X.SX32 R5, R20, R9, 0x1, P2 ;  /* 0x0000000914057211 */ /* 0x000fe400010f0eff */
[----:B------:R-:W-:Y:S02]  /*1150*/  LEA R20, P2, R4, UR14, 0x1 ;  /* 0x0000000e04147c11 */ /* 0x000fe4000f8408ff */
[----:B------:R-:W-:-:S02]  /*1160*/  CS2R R10, SRZ ;  /* 0x00000000000a7805 */ /* 0x000fc4000001ff00 */
[----:B------:R-:W-:Y:S02]  /*1170*/  LEA.HI.X R19, R8, UR15, R9, 0x1, P1 ;  /* 0x0000000f08137c11 */ /* 0x000fe400088f0c09 */
[----:B------:R-:W-:Y:S02]  /*1180*/  CS2R R8, SRZ ;  /* 0x0000000000087805 */ /* 0x000fe4000001ff00 */
[----:B------:R-:W-:Y:S02]  /*1190*/  LEA.HI.X R21, R4, UR15, R5, 0x1, P2 ;  /* 0x0000000f04157c11 */ /* 0x000fe400090f0c05 */
[----:B------:R-:W-:Y:S02]  /*11a0*/  CS2R R4, SRZ ;  /* 0x0000000000047805 */ /* 0x000fe4000001ff00 */
[----:B0-----:R-:W-:Y:S01]  /*11b0*/  CS2R R6, SRZ ;  /* 0x0000000000067805 */ /* 0x001fe2000001ff00 */
[----:B------:R-:W4:Y:S04]  /*11c0*/  @!P3 LDG.E.CONSTANT R10, desc[UR6][R18.64+0x10] ;  /* 0x00001006120ab981 */ /* 0x000f28000c1e9900 */
[----:B------:R-:W4:Y:S04]  /*11d0*/  @!P3 LDG.E.CONSTANT R8, desc[UR6][R18.64] ;  /* 0x000000061208b981 */ /* 0x000f28000c1e9900 */
[----:B------:R-:W4:Y:S04]  /*11e0*/  @!P4 LDG.E.CONSTANT R9, desc[UR6][R20.64] ;  /* 0x000000061409c981 */ /* 0x000f28000c1e9900 */
[----:B------:R-:W4:Y:S04]  /*11f0*/  @!P4 LDG.E.CONSTANT R11, desc[UR6][R20.64+0x10] ;  /* 0x00001006140bc981 */ /* 0x000f28000c1e9900 */
[----:B------:R-:W5:Y:S04]  /*1200*/  @!P3 LDG.E.CONSTANT R4, desc[UR6][R18.64+0x20] ;  /* 0x000020061204b981 */ /* 0x000f68000c1e9900 */
[----:B------:R0:W5:Y:S04]  /*1210*/  @!P3 LDG.E.CONSTANT R6, desc[UR6][R18.64+0x30] ;  /* 0x000030061206b981 */ /* 0x000168000c1e9900 */
[----:B------:R-:W5:Y:S04]  /*1220*/  @!P4 LDG.E.CONSTANT R5, desc[UR6][R20.64+0x20] ;  /* 0x000020061405c981 */ /* 0x000f68000c1e9900 */
[----:B------:R3:W5:Y:S01]  /*1230*/  @!P4 LDG.E.CONSTANT R7, desc[UR6][R20.64+0x30] ;  /* 0x000030061407c981 */ /* 0x000762000c1e9900 */
[----:B-1----:R-:W-:Y:S01]  /*1240*/  IMAD.MOV.U32 R22, RZ, RZ, 0x3f80 ;  /* 0x00003f80ff167424 */ /* 0x002fe200078e00ff */
[----:B------:R-:W-:-:S04]  /*1250*/  MOV R27, 0x43004300 ;  /* 0x43004300001b7802 */ /* 0x000fc80000000f00 */
[----:B0-----:R-:W-:Y:S01]  /*1260*/  PRMT R19, R19, 0x5410, R22 ;  /* 0x0000541013137816 */ /* 0x001fe20000000016 */
[----:B------:R-:W-:Y:S05]  /*1270*/  WARPSYNC.ALL ;  /* 0x0000000000007948 */ /* 0x000fea0003800000 */
[--C-:B--2---:R-:W-:Y:S02]  /*1280*/  SHF.R.U32.HI R22, RZ, 0x4, R16.reuse ;  /* 0x00000004ff167819 */ /* 0x104fe40000011610 */
[--C-:B------:R-:W-:Y:S02]  /*1290*/  SHF.R.U32.HI R23, RZ, 0x8, R16.reuse ;  /* 0x00000008ff177819 */ /* 0x100fe40000011610 */
[----:B------:R-:W-:-:S02]  /*12a0*/  SHF.R.U32.HI R24, RZ, 0xc, R16 ;  /* 0x0000000cff187819 */ /* 0x000fc40000011610 */
[--C-:B------:R-:W-:Y:S02]  /*12b0*/  LOP3.LUT R16, R16, 0xf000f, R27.reuse, 0xea, !PT ;  /* 0x000f000f10107812 */ /* 0x100fe400078eea1b */
[--C-:B------:R-:W-:Y:S02]  /*12c0*/  LOP3.LUT R22, R22, 0xf000f, R27.reuse, 0xea, !PT ;  /* 0x000f000f16167812 */ /* 0x100fe400078eea1b */
[--C-:B------:R-:W-:Y:S02]  /*12d0*/  LOP3.LUT R23, R23, 0xf000f, R27.reuse, 0xea, !PT ;  /* 0x000f000f17177812 */ /* 0x100fe400078eea1b */
[----:B------:R-:W-:Y:S01]  /*12e0*/  LOP3.LUT R24, R24, 0xf000f, R27, 0xea, !PT ;  /* 0x000f000f18187812 */ /* 0x000fe200078eea1b */
[-C--:B------:R-:W-:Y:S02]  /*12f0*/  HFMA2.BF16_V2 R16, R16, R19.reuse.H1_H1, -136, -136 ;  /* 0xc308c30810107431 */ /* 0x080fe40000260013 */
[-C--:B------:R-:W-:Y:S02]  /*1300*/  HFMA2.BF16_V2 R22, R22, R19.reuse.H1_H1, -136, -136 ;  /* 0xc308c30816167431 */ /* 0x080fe40000260013 */
[----:B------:R-:W-:-:S02]  /*1310*/  HFMA2.BF16_V2 R23, R23, R19.H1_H1, -136, -136 ;  /* 0xc308c30817177431 */ /* 0x000fc40000260013 */
[----:B------:R-:W-:Y:S02]  /*1320*/  HFMA2.BF16_V2 R24, R24, R19.H1_H1, -136, -136 ;  /* 0xc308c30818187431 */ /* 0x000fe40000260013 */
[-CC-:B---3--:R-:W-:Y:S02]  /*1330*/  HFMA2.BF16_V2 R18, R16, R25.reuse.H0_H0, R25.reuse.H1_H1 ;  /* 0x2000001910127231 */ /* 0x188fe40000260019 */
[-CC-:B------:R-:W-:Y:S02]  /*1340*/  HFMA2.BF16_V2 R19, R22, R25.reuse.H0_H0, R25.reuse.H1_H1 ;  /* 0x2000001916137231 */ /* 0x180fe40000260019 */
[-CC-:B------:R-:W-:Y:S02]  /*1350*/  HFMA2.BF16_V2 R20, R23, R25.reuse.H0_H0, R25.reuse.H1_H1 ;  /* 0x2000001917147231 */ /* 0x180fe40000260019 */
[----:B------:R-:W-:-:S03]  /*1360*/  HFMA2.BF16_V2 R21, R24, R25.H0_H0, R25.H1_H1 ;  /* 0x2000001918157231 */ /* 0x000fc60000260019 */
[----:B----4-:R-:W-:Y:S06]  /*1370*/  HMMA.16816.F32.BF16 R8, R8, R18, RZ ;  /* 0x000000120808723c */ /* 0x010fec00000418ff */
[----:B-----5:R-:W-:-:S15]  /*1380*/  HMMA.16816.F32.BF16 R4, R4, R20, RZ ;  /* 0x000000140404723c */ /* 0x020fde00000418ff */
[----:B------:R-:W-:-:S03]  /*1390*/  NOP ;  /* 0x0000000000007918 */ /* 0x000fc60000000000 */
[----:B------:R-:W-:Y:S01]  /*13a0*/  FADD.FTZ R19, R12, R8 ;  /* 0x000000080c137221 */ /* 0x000fe20000010000 */
[----:B------:R-:W-:Y:S01]  /*13b0*/  FADD.FTZ R8, R13, R9 ;  /* 0x000000090d087221 */ /* 0x000fe20000010000 */
[----:B------:R-:W-:Y:S01]  /*13c0*/  FADD.FTZ R9, R14, R10 ;  /* 0x0000000a0e097221 */ /* 0x000fe20000010000 */
[----:B------:R-:W-:-:S03]  /*13d0*/  FADD.FTZ R10, R15, R11 ;  /* 0x0000000b0f0a7221 */ /* 0x000fc60000010000 */
[----:B------:R-:W-:Y:S01]  /*13e0*/  FADD.FTZ R12, R4, R19 ;  /* 0x00000013040c7221 */ /* 0x000fe20000010000 */
[----:B------:R-:W-:Y:S01]  /*13f0*/  FADD.FTZ R13, R5, R8 ;  /* 0x00000008050d7221 */ /* 0x000fe20000010000 */
[----:B------:R-:W-:Y:S01]  /*1400*/  FADD.FTZ R14, R6, R9 ;  /* 0x00000009060e7221 */ /* 0x000fe20000010000 */
[----:B------:R-:W-:-:S07]  /*1410*/  FADD.FTZ R15, R7, R10 ;  /* 0x0000000a070f7221 */ /* 0x000fce0000010000 */
.L_x_10:
        /* <DEDUP_REMOVED lines=73> */
.L_x_11:
        /* <DEDUP_REMOVED lines=13> */
.L_x_53:


//--------------------- .text._ZN2at6native30tinygemm_m16n8k16_chunk_kernelINS0_10ALayout_RMILNS0_14KReductionTypeE0EEENS0_15BLayout_TC_int4ILi8ELi128EEES4_Li8ELi8EEEvPKvS8_S8_Pviiiiii --------------------------
	.section	.text._ZN2at6native30tinygemm_m16n8k16_chunk_kernelINS0_10ALayout_RMILNS0_14KReductionTypeE0EEENS0_15BLayout_TC_int4ILi8ELi128EEES4_Li8ELi8EEEvPKvS8_S8_Pviiiiii,"ax",@progbits
	.align	128
        .global         _ZN2at6native30tinygemm_m16n8k16_chunk_kernelINS0_10ALayout_RMILNS0_14KReductionTypeE0EEENS0_15BLayout_TC_int4ILi8ELi128EEES4_Li8ELi8EEEvPKvS8_S8_Pviiiiii
        .type           _ZN2at6native30tinygemm_m16n8k16_chunk_kernelINS0_10ALayout_RMILNS0_14KReductionTypeE0EEENS0_15BLayout_TC_int4ILi8ELi128EEES4_Li8ELi8EEEvPKvS8_S8_Pviiiiii,@function
        .size           _ZN2at6native30tinygemm_m16n8k16_chunk_kernelINS0_10ALayout_RMILNS0_14KReductionTypeE0EEENS0_15BLayout_TC_int4ILi8ELi128EEES4_Li8ELi8EEEvPKvS8_S8_Pviiiiii,(.L_x_54 - _ZN2at6native30tinygemm_m16n8k16_chunk_kernelINS0_10ALayout_RMILNS0_14KReductionTypeE0EEENS0_15BLayout_TC_int4ILi8ELi128EEES4_Li8ELi8EEEvPKvS8_S8_Pviiiiii)
        .other          _ZN2at6native30tinygemm_m16n8k16_chunk_kernelINS0_10ALayout_RMILNS0_14KReductionTypeE0EEENS0_15BLayout_TC_int4ILi8ELi128EEES4_Li8ELi8EEEvPKvS8_S8_Pviiiiii,@"STO_CUDA_ENTRY STV_DEFAULT"
_ZN2at6native30tinygemm_m16n8k16_chunk_kernelINS0_10ALayout_RMILNS0_14KReductionTypeE0EEENS0_15BLayout_TC_int4ILi8ELi128EEES4_Li8ELi8EEEvPKvS8_S8_Pviiiiii:
.text._ZN2at6native30tinygemm_m16n8k16_chunk_kernelINS0_10ALayout_RMILNS0_14KReductionTypeE0EEENS0_15BLayout_TC_int4ILi8ELi128EEES4_Li8ELi8EEEvPKvS8_S8_Pviiiiii:
        /* <DEDUP_REMOVED lines=27> */
[----:B------:R-:W-:-:S04]  /*01b0*/  LOP3.LUT R5, R3, 0x7ffffffc, RZ, 0xc0, !PT ;  /* 0x7ffffffc03057812 */ /* 0x000fc800078ec0ff */
[----:B------:R-:W-:-:S05]  /*01c0*/  IADD3 R5, -R5, R0, RZ ;  /* 0x0000000005057210 */ /* 0x000fca0007ffe1ff */
[----:B------:R-:W-:-:S05]  /*01d0*/  IMAD R4, R4, 0x200, R5 ;  /* 0x0000020004047824 */ /* 0x000fca00078e0205 */
[----:B------:R-:W-:Y:S01]  /*01e0*/  LEA R8, R7, R4, 0x6 ;  /* 0x0000000407087211 */ /* 0x000fe200078e30ff */
[----:B------:R-:W-:Y:S01]  /*01f0*/  IMAD R4, R2, UR5, RZ ;  /* 0x0000000502047c24 */ /* 0x000fe2000f8e02ff */
[----:B------:R-:W-:Y:S02]  /*0200*/  SHF.R.S32.HI R7, RZ, 0x2, R3 ;  /* 0x00000002ff077819 */ /* 0x000fe40000011403 */
[----:B------:R-:W-:Y:S02]  /*0210*/  SHF.L.U32 R3, R8, 0x1, RZ ;  /* 0x0000000108037819 */ /* 0x000fe400000006ff */
[----:B-1----:R-:W-:Y:S02]  /*0220*/  LEA R5, R6, R7, 0x4 ;  /* 0x0000000706057211 */ /* 0x002fe400078e20ff */
[----:B0-----:R-:W-:Y:S02]  /*0230*/  SHF.L.U32 R6, R48, 0x3, RZ ;  /* 0x0000000330067819 */ /* 0x001fe400000006ff */
[C---:B------:R-:W-:Y:S01]  /*0240*/  ISETP.GE.AND P0, PT, R5.reuse, UR7, PT ;  /* 0x0000000705007c0c */ /* 0x040fe2000bf06270 */
[----:B------:R-:W-:-:S02]  /*0250*/  IMAD R48, R5, R48, RZ ;  /* 0x0000003005307224 */ /* 0x000fc400078e02ff */
[----:B------:R-:W-:-:S10]  /*0260*/  VIADD R5, R5, 0x8 ;  /* 0x0000000805057836 */ /* 0x000fd40000000000 */
.L_x_13:
[----:B------:R-:W-:Y:S01]  /*0270*/  SHF.R.S32.HI R10, RZ, 0x1f, R49 ;  /* 0x0000001fff0a7819 */ /* 0x000fe20000011431 */
[----:B------:R-:W0:Y:S01]  /*0280*/  LDC.64 R8, c[0x0][0x218] ;  /* 0x00008600ff087b82 */ /* 0x000e220000000a00 */
[----:B------:R-:W-:Y:S02]  /*0290*/  IADD3 R19, P1, R48, R3, RZ ;  /* 0x0000000330137210 */ /* 0x000fe40007f3e0ff */
[----:B------:R-:W-:-:S04]  /*02a0*/  LEA.HI R10, R10, R49, RZ, 0x3 ;  /* 0x000000310a0a7211 */ /* 0x000fc800078f18ff */
[----:B------:R-:W-:Y:S01]  /*02b0*/  SHF.R.S32.HI R11, RZ, 0x3, R10 ;  /* 0x00000003ff0b7819 */ /* 0x000fe2000001140a */
[----:B------:R-:W1:Y:S03]  /*02c0*/  LDC.64 R52, c[0x0][0x220] ;  /* 0x00008800ff347b82 */ /* 0x000e660000000a00 */
[----:B------:R-:W-:Y:S01]  /*02d0*/  IADD3 R17, R4, R11, RZ ;  /* 0x0000000b04117210 */ /* 0x000fe20007ffe0ff */
[----:B------:R-:W-:Y:S01]  /*02e0*/  IMAD R10, R11, UR12, R2 ;  /* 0x0000000c0b0a7c24 */ /* 0x000fe2000f8e0202 */
[----:B------:R-:W-:Y:S02]  /*02f0*/  SHF.R.S32.HI R11, RZ, 0x1f, R3 ;  /* 0x0000001fff0b7819 */ /* 0x000fe40000011403 */
[----:B------:R-:W-:Y:S02]  /*0300*/  LEA R17, R17, R0, 0x5 ;  /* 0x0000000011117211 */ /* 0x000fe400078e28ff */
[----:B------:R-:W-:-:S02]  /*0310*/  LEA R10, R10, R7, 0x3 ;  /* 0x000000070a0a7211 */ /* 0x000fc400078e18ff */
[----:B------:R-:W-:Y:S01]  /*0320*/  LEA.HI.X.SX32 R18, R48, R11, 0x1, P1 ;  /* 0x0000000b30127211 */ /* 0x000fe200008f0eff */
[----:B------:R-:W-:Y:S01]  /*0330*/  IMAD.SHL.U32 R17, R17, 0x4, RZ ;  /* 0x0000000411117824 */ /* 0x000fe200078e00ff */
[----:B------:R-:W-:-:S03]  /*0340*/  IADD3 R16, P1, R6, R19, RZ ;  /* 0x0000001306107210 */ /* 0x000fc60007f3e0ff */
[----:B0-----:R-:W-:Y:S01]  /*0350*/  IMAD.WIDE R8, R17, 0x4, R8 ;  /* 0x0000000411087825 */ /* 0x001fe200078e0208 */
[----:B------:R-:W-:-:S05]  /*0360*/  SHF.L.U32 R17, R10, 0x1, RZ ;  /* 0x000000010a117819 */ /* 0x000fca00000006ff */
        /* <DEDUP_REMOVED lines=164> */
.L_x_12:
        /* <DEDUP_REMOVED lines=16> */
[----:B------:R-:W-:Y:S01]  /*0eb0*/  SHF.R.S32.HI R9, RZ, 0x1f, R8 ;  /* 0x0000001fff097819 */ /* 0x000fe20000011408 */
[----:B------:R-:W-:Y:S01]  /*0ec0*/  ULDC.64 UR14, c[0x0][0x210] ;  /* 0x00008400000e7ab9 */ /* 0x000fe20000000a00 */
[----:B------:R-:W-:Y:S02]  /*0ed0*/  LEA.HI R16, R11, R0, RZ, 0x2 ;  /* 0x000000000b107211 */ /* 0x000fe400078f10ff */
[----:B------:R-:W-:Y:S01]  /*0ee0*/  LEA.HI R4, R4, R3, RZ, 0x3 ;  /* 0x0000000304047211 */ /* 0x000fe200078f18ff */
[----:B------:R-:W2:Y:S01]  /*0ef0*/  LDC.64 R10, c[0x0][0x218] ;  /* 0x00008600ff0a7b82 */ /* 0x000ea20000000a00 */
[----:B------:R-:W-:-:S02]  /*0f00*/  LEA.HI R18, R9, R8, RZ, 0x3 ;  /* 0x0000000809127211 */ /* 0x000fc400078f18ff */
[----:B------:R-:W-:Y:S02]  /*0f10*/  SHF.R.S32.HI R17, RZ, 0x3, R4 ;  /* 0x00000003ff117819 */ /* 0x000fe40000011404 */
[----:B------:R-:W-:Y:S02]  /*0f20*/  SHF.R.S32.HI R20, RZ, 0x3, R18 ;  /* 0x00000003ff147819 */ /* 0x000fe40000011412 */
[----:B------:R-:W-:Y:S01]  /*0f30*/  LOP3.LUT R21, R16, 0x7ffffffc, RZ, 0xc0, !PT ;  /* 0x7ffffffc10157812 */ /* 0x000fe200078ec0ff */
[----:B------:R-:W3:Y:S01]  /*0f40*/  LDC.64 R8, c[0x0][0x220] ;  /* 0x00008800ff087b82 */ /* 0x000ee20000000a00 */
[----:B------:R-:W-:Y:S01]  /*0f50*/  IMAD R4, R17, UR5, R2 ;  /* 0x0000000511047c24 */ /* 0x000fe2000f8e0202 */
[----:B------:R-:W-:Y:S01]  /*0f60*/  SHF.R.S32.HI R19, RZ, 0x2, R16 ;  /* 0x00000002ff137819 */ /* 0x000fe20000011410 */
[----:B------:R-:W-:Y:S01]  /*0f70*/  IMAD R17, R20, R2, R17 ;  /* 0x0000000214117224 */ /* 0x000fe200078e0211 */
[----:B------:R-:W-:Y:S01]  /*0f80*/  IADD3 R18, -R21, R0, RZ ;  /* 0x0000000015127210 */ /* 0x000fe20007ffe1ff */
[----:B------:R-:W-:-:S02]  /*0f90*/  ULDC UR5, c[0x0][0x230] ;  /* 0x00008c0000057ab9 */ /* 0x000fc40000000800 */
[----:B------:R-:W-:Y:S01]  /*0fa0*/  IMAD R4, R4, 0x8, R19 ;  /* 0x0000000804047824 */ /* 0x000fe200078e0213 */
[----:B------:R-:W-:Y:S02]  /*0fb0*/  LEA R17, R17, R0, 0x5 ;  /* 0x0000000011117211 */ /* 0x000fe400078e28ff */
[----:B------:R-:W-:Y:S02]  /*0fc0*/  LEA R3, R3, R18, 0x3 ;  /* 0x0000001203037211 */ /* 0x000fe400078e18ff */
[----:B------:R-:W-:Y:S01]  /*0fd0*/  SHF.L.U32 R21, R4, 0x1, RZ ;  /* 0x0000000104157819 */ /* 0x000fe200000006ff */
[----:B------:R-:W-:Y:S01]  /*0fe0*/  IMAD.SHL.U32 R17, R17, 0x4, RZ ;  /* 0x0000000411117824 */ /* 0x000fe200078e00ff */
[----:B0-----:R-:W-:Y:S02]  /*0ff0*/  LEA R16, R6, R19, 0x4 ;  /* 0x0000001306107211 */ /* 0x001fe400078e20ff */
[----:B------:R-:W-:Y:S01]  /*1000*/  SHF.L.U32 R3, R3, 0x1, RZ ;  /* 0x0000000103037819 */ /* 0x000fe200000006ff */
[----:B--2---:R-:W-:-:S03]  /*1010*/  IMAD.WIDE R10, R17, 0x4, R10 ;  /* 0x00000004110a7825 */ /* 0x004fc600078e020a */
[----:B------:R-:W-:Y:S01]  /*1020*/  SHF.R.S32.HI R4, RZ, 0x1f, R3 ;  /* 0x0000001fff047819 */ /* 0x000fe20000011403 */
[----:B-1----:R-:W-:Y:S02]  /*1030*/  IMAD R18, R16, R23, RZ ;  /* 0x0000001710127224 */ /* 0x002fe400078e02ff */
[----:B---3--:R-:W-:-:S03]  /*1040*/  IMAD.WIDE R20, R21, 0x2, R8 ;  /* 0x0000000215147825 */ /* 0x008fc600078e0208 */
[C---:B------:R-:W-:Y:S01]  /*1050*/  IADD3 R6, P1, R18.reuse, R3, RZ ;  /* 0x0000000312067210 */ /* 0x040fe20007f3e0ff */
[----:B------:R-:W2:Y:S03]  /*1060*/  LDG.E.128.CONSTANT R8, desc[UR8][R10.64] ;  /* 0x000000080a087981 */ /* 0x000ea6000c1e9d00 */
        /* <DEDUP_REMOVED lines=163> */
.L_x_14:
        /* <DEDUP_REMOVED lines=73> */
.L_x_15:
        /* <DEDUP_REMOVED lines=13> */
.L_x_54:


//--------------------- .text._ZN2at6native30tinygemm_m16n8k16_chunk_kernelINS0_10ALayout_RMILNS0_14KReductionTypeE0EEENS0_15BLayout_TC_int4ILi4ELi128EEES4_Li8ELi8EEEvPKvS8_S8_Pviiiiii --------------------------
	.section	.text._ZN2at6native30tinygemm_m16n8k16_chunk_kernelINS0_10ALayout_RMILNS0_14KReductionTypeE0EEENS0_15BLayout_TC_int4ILi4ELi128EEES4_Li8ELi8EEEvPKvS8_S8_Pviiiiii,"ax",@progbits
	.align	128
        .global         _ZN2at6native30tinygemm_m16n8k16_chunk_kernelINS0_10ALayout_RMILNS0_14KReductionTypeE0EEENS0_15BLayout_TC_int4ILi4ELi128EEES4_Li8ELi8EEEvPKvS8_S8_Pviiiiii
        .type           _ZN2at6native30tinygemm_m16n8k16_chunk_kernelINS0_10ALayout_RMILNS0_14KReductionTypeE0EEENS0_15BLayout_TC_int4ILi4ELi128EEES4_Li8ELi8EEEvPKvS8_S8_Pviiiiii,@function
        .size           _ZN2at6native30tinygemm_m16n8k16_chunk_kernelINS0_10ALayout_RMILNS0_14KReductionTypeE0EEENS0_15BLayout_TC_int4ILi4ELi128EEES4_Li8ELi8EEEvPKvS8_S8_Pviiiiii,(.L_x_55 - _ZN2at6native30tinygemm_m16n8k16_chunk_kernelINS0_10ALayout_RMILNS0_14KReductionTypeE0EEENS0_15BLayout_TC_int4ILi4ELi128EEES4_Li8ELi8EEEvPKvS8_S8_Pviiiiii)
        .other          _ZN2at6native30tinygemm_m16n8k16_chunk_kernelINS0_10ALayout_RMILNS0_14KReductionTypeE0EEENS0_15BLayout_TC_int4ILi4ELi128EEES4_Li8ELi8EEEvPKvS8_S8_Pviiiiii,@"STO_CUDA_ENTRY STV_DEFAULT"
_ZN2at6native30tinygemm_m16n8k16_chunk_kernelINS0_10ALayout_RMILNS0_14KReductionTypeE0EEENS0_15BLayout_TC_int4ILi4ELi128EEES4_Li8ELi8EEEvPKvS8_S8_Pviiiiii:
.text._ZN2at6native30tinygemm_m16n8k16_chunk_kernelINS0_10ALayout_RMILNS0_14KReductionTypeE0EEENS0_15BLayout_TC_int4ILi4ELi128EEES4_Li8ELi8EEEvPKvS8_S8_Pviiiiii:
        /* <DEDUP_REMOVED lines=40> */
.L_x_17:
        /* <DEDUP_REMOVED lines=183> */
.L_x_16:
        /* <DEDUP_REMOVED lines=135> */
.L_x_18:
        /* <DEDUP_REMOVED lines=73> */
.L_x_19:
        /* <DEDUP_REMOVED lines=9> */
.L_x_55:


//--------------------- .text._ZN2at6native30tinygemm_m16n8k16_chunk_kernelINS0_10ALayout_RMILNS0_14KReductionTypeE0EEENS0_15BLayout_TC_int4ILi2ELi128EEES4_Li8ELi8EEEvPKvS8_S8_Pviiiiii --------------------------
	.section	.text._ZN2at6native30tinygemm_m16n8k16_chunk_kernelINS0_10ALayout_RMILNS0_14KReductionTypeE0EEENS0_15BLayout_TC_int4ILi2ELi128EEES4_Li8ELi8EEEvPKvS8_S8_Pviiiiii,"ax",@progbits
	.align	128
        .global         _ZN2at6native30tinygemm_m16n8k16_chunk_kernelINS0_10ALayout_RMILNS0_14KReductionTypeE0EEENS0_15BLayout_TC_int4ILi2ELi128EEES4_Li8ELi8EEEvPKvS8_S8_Pviiiiii
        .type           _ZN2at6native30tinygemm_m16n8k16_chunk_kernelINS0_10ALayout_RMILNS0_14KReductionTypeE0EEENS0_15BLayout_TC_int4ILi2ELi128EEES4_Li8ELi8EEEvPKvS8_S8_Pviiiiii,@function
        .size           _ZN2at6native30tinygemm_m16n8k16_chunk_kernelINS0_10ALayout_RMILNS0_14KReductionTypeE0EEENS0_15BLayout_TC_int4ILi2ELi128EEES4_Li8ELi8EEEvPKvS8_S8_Pviiiiii,(.L_x_56 - _ZN2at6native30tinygemm_m16n8k16_chunk_kernelINS0_10ALayout_RMILNS0_14KReductionTypeE0EEENS0_15BLayout_TC_int4ILi2ELi128EEES4_Li8ELi8EEEvPKvS8_S8_Pviiiiii)
        .other          _ZN2at6native30tinygemm_m16n8k16_chunk_kernelINS0_10ALayout_RMILNS0_14KReductionTypeE0EEENS0_15BLayout_TC_int4ILi2ELi128EEES4_Li8ELi8EEEvPKvS8_S8_Pviiiiii,@"STO_CUDA_ENTRY STV_DEFAULT"
_ZN2at6native30tinygemm_m16n8k16_chunk_kernelINS0_10ALayout_RMILNS0_14KReductionTypeE0EEENS0_15BLayout_TC_int4ILi2ELi128EEES4_Li8ELi8EEEvPKvS8_S8_Pviiiiii:
.text._ZN2at6native30tinygemm_m16n8k16_chunk_kernelINS0_10ALayout_RMILNS0_14KReductionTypeE0EEENS0_15BLayout_TC_int4ILi2ELi128EEES4_Li8ELi8EEEvPKvS8_S8_Pviiiiii:
        /* <DEDUP_REMOVED lines=40> */
.L_x_21:
        /* <DEDUP_REMOVED lines=184> */
.L_x_20:
        /* <DEDUP_REMOVED lines=98> */
.L_x_22:
        /* <DEDUP_REMOVED lines=73> */
.L_x_23:
        /* <DEDUP_REMOVED lines=13> */
.L_x_56:


//--------------------- .text._ZN2at6native30tinygemm_m16n8k16_chunk_kernelINS0_10ALayout_RMILNS0_14KReductionTypeE0EEENS0_15BLayout_TC_int4ILi8ELi64EEES4_Li8ELi8EEEvPKvS8_S8_Pviiiiii --------------------------
	.section	.text._ZN2at6native30tinygemm_m16n8k16_chunk_kernelINS0_10ALayout_RMILNS0_14KReductionTypeE0EEENS0_15BLayout_TC_int4ILi8ELi64EEES4_Li8ELi8EEEvPKvS8_S8_Pviiiiii,"ax",@progbits
	.align	128
        .global         _ZN2at6native30tinygemm_m16n8k16_chunk_kernelINS0_10ALayout_RMILNS0_14KReductionTypeE0EEENS0_15BLayout_TC_int4ILi8ELi64EEES4_Li8ELi8EEEvPKvS8_S8_Pviiiiii
        .type           _ZN2at6native30tinygemm_m16n8k16_chunk_kernelINS0_10ALayout_RMILNS0_14KReductionTypeE0EEENS0_15BLayout_TC_int4ILi8ELi64EEES4_Li8ELi8EEEvPKvS8_S8_Pviiiiii,@function
        .size           _ZN2at6native30tinygemm_m16n8k16_chunk_kernelINS0_10ALayout_RMILNS0_14KReductionTypeE0EEENS0_15BLayout_TC_int4ILi8ELi64EEES4_Li8ELi8EEEvPKvS8_S8_Pviiiiii,(.L_x_57 - _ZN2at6native30tinygemm_m16n8k16_chunk_kernelINS0_10ALayout_RMILNS0_14KReductionTypeE0EEENS0_15BLayout_TC_int4ILi8ELi64EEES4_Li8ELi8EEEvPKvS8_S8_Pviiiiii)
        .other          _ZN2at6native30tinygemm_m16n8k16_chunk_kernelINS0_10ALayout_RMILNS0_14KReductionTypeE0EEENS0_15BLayout_TC_int4ILi8ELi64EEES4_Li8ELi8EEEvPKvS8_S8_Pviiiiii,@"STO_CUDA_ENTRY STV_DEFAULT"
_ZN2at6native30tinygemm_m16n8k16_chunk_kernelINS0_10ALayout_RMILNS0_14KReductionTypeE0EEENS0_15BLayout_TC_int4ILi8ELi64EEES4_Li8ELi8EEEvPKvS8_S8_Pviiiiii:
.text._ZN2at6native30tinygemm_m16n8k16_chunk_kernelINS0_10ALayout_RMILNS0_14KReductionTypeE0EEENS0_15BLayout_TC_int4ILi8ELi64EEES4_Li8ELi8EEEvPKvS8_S8_Pviiiiii:
[----:B------:R-:W-:Y:S01]  /*0000*/  LDC R1, c[0x0][0x28] ;  /* 0x00000a00ff017b82 */ /* 0x000fe20000000800 */
[----:B------:R-:W0:Y:S07]  /*0010*/  S2R R4, SR_CTAID.X ;  /* 0x0000000000047919 */ /* 0x000e2e0000002500 */
[----:B------:R-:W1:Y:S01]  /*0020*/  LDC.64 R10, c[0x0][0x240] ;  /* 0x00009000ff0a7b82 */ /* 0x000e620000000a00 */
[----:B------:R-:W-:Y:S01]  /*0030*/  ULDC.64 UR4, c[0x0][0x208] ;  /* 0x0000820000047ab9 */ /* 0x000fe20000000a00 */
[----:B------:R-:W-:Y:S01]  /*0040*/  ULDC UR10, c[0x0][0x230] ;  /* 0x00008c00000a7ab9 */ /* 0x000fe20000000800 */
[----:B------:R-:W0:Y:S01]  /*0050*/  S2R R9, SR_TID.Y ;  /* 0x0000000000097919 */ /* 0x000e220000002200 */
[----:B------:R-:W-:Y:S01]  /*0060*/  ULDC.64 UR8, c[0x0][0x210] ;  /* 0x0000840000087ab9 */ /* 0x000fe20000000a00 */
[----:B------:R-:W-:-:S02]  /*0070*/  CS2R R16, SRZ ;  /* 0x0000000000107805 */ /* 0x000fc4000001ff00 */
[----:B------:R-:W-:Y:S02]  /*0080*/  CS2R R18, SRZ ;  /* 0x0000000000127805 */ /* 0x000fe4000001ff00 */
[----:B-1----:R-:W-:-:S04]  /*0090*/  SHF.R.S32.HI R0, RZ, 0x1f, R11 ;  /* 0x0000001fff007819 */ /* 0x002fc8000001140b */
[----:B------:R-:W-:Y:S02]  /*00a0*/  LEA.HI R2, R0, R11, RZ, 0x3 ;  /* 0x0000000b00027211 */ /* 0x000fe400078f18ff */
[----:B------:R-:W1:Y:S02]  /*00b0*/  S2R R0, SR_TID.X ;  /* 0x0000000000007919 */ /* 0x000e640000002100 */
[----:B------:R-:W-:Y:S02]  /*00c0*/  LOP3.LUT R55, R2, 0xfffffff8, RZ, 0xc0, !PT ;  /* 0xfffffff802377812 */ /* 0x000fe400078ec0ff */
[----:B0-----:R-:W-:-:S05]  /*00d0*/  LEA R3, R4, R9, 0x3 ;  /* 0x0000000904037211 */ /* 0x001fca00078e18ff */
[----:B------:R-:W-:-:S05]  /*00e0*/  IMAD.SHL.U32 R52, R3, 0x8, RZ ;  /* 0x0000000803347824 */ /* 0x000fca00078e00ff */
[----:B------:R-:W-:-:S13]  /*00f0*/  ISETP.GE.AND P0, PT, R52, R55, PT ;  /* 0x000000373400720c */ /* 0x000fda0003f06270 */
[----:B------:R-:W-:Y:S05]  /*0100*/  @P0 BRA `(.L_x_24) ;  /* 0x0000000c00480947 */ /* 0x000fea0003800000 */
[----:B------:R-:W0:Y:S01]  /*0110*/  S2R R48, SR_CTAID.Z ;  /* 0x0000000000307919 */ /* 0x000e220000002700 */
[----:B-1----:R-:W-:Y:S01]  /*0120*/  SHF.R.S32.HI R3, RZ, 0x1f, R0 ;  /* 0x0000001fff037819 */ /* 0x002fe20000011400 */
[----:B------:R-:W1:Y:S01]  /*0130*/  LDC R53, c[0x0][0x238] ;  /* 0x00008e00ff357b82 */ /* 0x000e620000000800 */
[----:B------:R-:W-:Y:S01]  /*0140*/  SHF.R.S32.HI R7, RZ, 0x3, R2 ;  /* 0x00000003ff077819 */ /* 0x000fe20000011402 */
[----:B------:R-:W2:Y:S01]  /*0150*/  S2R R6, SR_CTAID.Y ;  /* 0x0000000000067919 */ /* 0x000ea20000002600 */
[----:B------:R-:W-:Y:S01]  /*0160*/  LEA.HI R3, R3, R0, RZ, 0x2 ;  /* 0x0000000003037211 */ /* 0x000fe200078f10ff */
[----:B------:R-:W-:Y:S01]  /*0170*/  ULDC UR6, c[0x0][0x230] ;  /* 0x00008c0000067ab9 */ /* 0x000fe20000000800 */
[----:B------:R-:W-:Y:S02]  /*0180*/  CS2R R18, SRZ ;  /* 0x0000000000127805 */ /* 0x000fe4000001ff00 */
[----:B------:R-:W-:Y:S02]  /*0190*/  CS2R R16, SRZ ;  /* 0x0000000000107805 */ /* 0x000fe4000001ff00 */
[----:B------:R-:W-:-:S02]  /*01a0*/  LOP3.LUT R5, R3, 0x7ffffffc, RZ, 0xc0, !PT ;  /* 0x7ffffffc03057812 */ /* 0x000fc400078ec0ff */
[----:B------:R-:W-:Y:S02]  /*01b0*/  SHF.R.S32.HI R3, RZ, 0x2, R3 ;  /* 0x00000002ff037819 */ /* 0x000fe40000011403 */
[----:B------:R-:W-:-:S05]  /*01c0*/  IADD3 R5, -R5, R0, RZ ;  /* 0x0000000005057210 */ /* 0x000fca0007ffe1ff */
[----:B------:R-:W-:Y:S02]  /*01d0*/  IMAD R4, R4, 0x200, R5 ;  /* 0x0000020004047824 */ /* 0x000fe400078e0205 */
[----:B------:R-:W-:-:S03]  /*01e0*/  IMAD.SHL.U32 R5, R10, 0x10, RZ ;  /* 0x000000100a057824 */ /* 0x000fc600078e00ff */
[----:B------:R-:W-:Y:S02]  /*01f0*/  LEA R2, R9, R4, 0x6 ;  /* 0x0000000409027211 */ /* 0x000fe400078e30ff */
[----:B------:R-:W-:Y:S01]  /*0200*/  SHF.R.S32.HI R4, RZ, 0x1f, R5 ;  /* 0x0000001fff047819 */ /* 0x000fe20000011405 */
[----:B-1----:R-:W-:Y:S02]  /*0210*/  IMAD.SHL.U32 R49, R53, 0x8, RZ ;  /* 0x0000000835317824 */ /* 0x002fe400078e00ff */
[----:B------:R-:W-:Y:S01]  /*0220*/  IMAD.SHL.U32 R2, R2, 0x2, RZ ;  /* 0x0000000202027824 */ /* 0x000fe200078e00ff */
[----:B------:R-:W-:Y:S02]  /*0230*/  SHF.L.U64.HI R4, R5, 0x1, R4 ;  /* 0x0000000105047819 */ /* 0x000fe40000010204 */
[----:B0-----:R-:W-:Y:S01]  /*0240*/  LEA R48, R48, R3, 0x4 ;  /* 0x0000000330307211 */ /* 0x001fe200078e20ff */
[----:B--2---:R-:W-:-:S03]  /*0250*/  IMAD R7, R7, R6, RZ ;  /* 0x0000000607077224 */ /* 0x004fc600078e02ff */
[----:B------:R-:W-:Y:S01]  /*0260*/  ISETP.GE.AND P0, PT, R48, UR6, PT ;  /* 0x0000000630007c0c */ /* 0x000fe2000bf06270 */
[----:B------:R-:W-:Y:S01]  /*0270*/  IMAD R6, R6, 0x8, R3 ;  /* 0x0000000806067824 */ /* 0x000fe200078e0203 */
[----:B------:R-:W-:Y:S01]  /*0280*/  SHF.L.U32 R3, R10, 0x3, RZ ;  /* 0x000000030a037819 */ /* 0x000fe200000006ff */
[C---:B------:R-:W-:Y:S01]  /*0290*/  IMAD R53, R48.reuse, R53, RZ ;  /* 0x0000003530357224 */ /* 0x040fe200078e02ff */
[----:B------:R-:W-:-:S09]  /*02a0*/  IADD3 R48, R48, 0x8, RZ ;  /* 0x0000000830307810 */ /* 0x000fd20007ffe0ff */
.L_x_25:
        /* <DEDUP_REMOVED lines=9> */
[----:B------:R-:W-:Y:S01]  /*0340*/  IADD3 R22, P1, R53, R2, RZ ;  /* 0x0000000235167210 */ /* 0x000fe20007f3e0ff */
[----:B------:R-:W-:Y:S01]  /*0350*/  IMAD R14, R3, R11, R6 ;  /* 0x0000000b030e7224 */ /* 0x000fe200078e0206 */
[----:B------:R-:W-:-:S05]  /*0360*/  SHF.L.U32 R15, R15, 0x2, RZ ;  /* 0x000000020f0f7819 */ /* 0x000fca00000006ff */
[----:B0-----:R-:W-:Y:S01]  /*0370*/  IMAD.WIDE R8, R15, 0x4, R8 ;  /* 0x000000040f087825 */ /* 0x001fe200078e0208 */
[----:B------:R-:W-:Y:S02]  /*0380*/  LEA.HI.X.SX32 R23, R53, R20, 0x1, P1 ;  /* 0x0000001435177211 */ /* 0x000fe400008f0eff */
[----:B------:R-:W-:-:S03]  /*0390*/  IADD3 R15, P1, R49, R22, RZ ;  /* 0x00000016310f7210 */ /* 0x000fc60007f3e0ff */
[----:B------:R-:W2:Y:S01]  /*03a0*/  LDG.E.128.CONSTANT R8, desc[UR4][R8.64] ;  /* 0x0000000408087981 */ /* 0x000ea2000c1e9d00 */
[----:B------:R-:W-:Y:S01]  /*03b0*/  IMAD.SHL.U32 R21, R14, 0x2, RZ ;  /* 0x000000020e157824 */ /* 0x000fe200078e00ff */
[----:B------:R-:W-:Y:S02]  /*03c0*/  LEA.HI.X.SX32 R14, R49, R23, 0x1, P1 ;  /* 0x00000017310e7211 */ /* 0x000fe400008f0eff */
[----:B------:R-:W-:Y:S01]  /*03d0*/  ISETP.GE.AND P1, PT, R48, UR10, PT ;  /* 0x0000000a30007c0c */ /* 0x000fe2000bf26270 */
[----:B-1----:R-:W-:Y:S01]  /*03e0*/  IMAD.WIDE R20, R21, 0x2, R12 ;  /* 0x0000000215147825 */ /* 0x002fe200078e020c */
[----:B------:R-:W-:Y:S02]  /*03f0*/  LEA R58, P3, R15, UR8, 0x1 ;  /* 0x000000080f3a7c11 */ /* 0x000fe4000f8608ff */
[----:B------:R-:W-:Y:S02]  /*0400*/  CS2R R12, SRZ ;  /* 0x00000000000c7805 */ /* 0x000fe4000001ff00 */
[----:B------:R-:W-:-:S02]  /*0410*/  LEA R50, P2, R22, UR8, 0x1 ;  /* 0x0000000816327c11 */ /* 0x000fc4000f8408ff */
[----:B------:R-:W-:Y:S01]  /*0420*/  LEA.HI.X R59, R15, UR9, R14, 0x1, P3 ;  /* 0x000000090f3b7c11 */ /* 0x000fe200098f0c0e */
[----:B------:R0:W3:Y:S01]  /*0430*/  LDG.E.CONSTANT R57, desc[UR4][R20.64] ;  /* 0x0000000414397981 */ /* 0x0000e2000c1e9900 */
[----:B------:R-:W-:Y:S02]  /*0440*/  CS2R R14, SRZ ;  /* 0x00000000000e7805 */ /* 0x000fe4000001ff00 */
[----:B------:R-:W-:Y:S01]  /*0450*/  LEA.HI.X R51, R22, UR9, R23, 0x1, P2 ;  /* 0x0000000916337c11 */ /* 0x000fe200090f0c17 */
[----:B------:R-:W4:Y:S04]  /*0460*/  @!P1 LDG.E.CONSTANT R13, desc[UR4][R58.64] ;  /* 0x000000043a0d9981 */ /* 0x000f28000c1e9900 */
[----:B------:R-:W4:Y:S04]  /*0470*/  @!P0 LDG.E.CONSTANT R12, desc[UR4][R50.64] ;  /* 0x00000004320c8981 */ /* 0x000f28000c1e9900 */
[----:B------:R-:W4:Y:S04]  /*0480*/  @!P0 LDG.E.CONSTANT R14, desc[UR4][R50.64+0x10] ;  /* 0x00001004320e8981 */ /* 0x000f28000c1e9900 */
[----:B------:R-:W4:Y:S01]  /*0490*/  @!P1 LDG.E.CONSTANT R15, desc[UR4][R58.64+0x10] ;  /* 0x000010043a0f9981 */ /* 0x000f22000c1e9900 */
[----:B------:R-:W-:-:S02]  /*04a0*/  CS2R R24, SRZ ;  /* 0x0000000000187805 */ /* 0x000fc4000001ff00 */
[----:B------:R-:W-:-:S04]  /*04b0*/  CS2R R26, SRZ ;  /* 0x00000000001a7805 */ /* 0x000fc8000001ff00 */
[----:B------:R-:W5:Y:S04]  /*04c0*/  @!P0 LDG.E.CONSTANT R24, desc[UR4][R50.64+0x20] ;  /* 0x0000200432188981 */ /* 0x000f68000c1e9900 */
[----:B------:R-:W5:Y:S04]  /*04d0*/  @!P0 LDG.E.CONSTANT R26, desc[UR4][R50.64+0x30] ;  /* 0x00003004321a8981 */ /* 0x000f68000c1e9900 */
[----:B------:R-:W5:Y:S04]  /*04e0*/  @!P1 LDG.E.CONSTANT R25, desc[UR4][R58.64+0x20] ;  /* 0x000020043a199981 */ /* 0x000f68000c1e9900 */
[----:B------:R-:W5:Y:S01]  /*04f0*/  @!P1 LDG.E.CONSTANT R27, desc[UR4][R58.64+0x30] ;  /* 0x000030043a1b9981 */ /* 0x000f62000c1e9900 */
        /* <DEDUP_REMOVED lines=12> */
[----:B------:R-:W-:-:S04]  /*05c0*/  LEA R28, P2, R5, R20, 0x1 ;  /* 0x00000014051c7211 */ /* 0x000fc800078408ff */
[----:B------:R-:W-:Y:S02]  /*05d0*/  IADD3.X R29, R21, R4, RZ, P2, !PT ;  /* 0x00000004151d7210 */ /* 0x000fe400017fe4ff */
[----:B0-----:R-:W-:Y:S02]  /*05e0*/  CS2R R20, SRZ ;  /* 0x0000000000147805 */ /* 0x001fe4000001ff00 */
[----:B------:R-:W-:Y:S01]  /*05f0*/  CS2R R22, SRZ ;  /* 0x0000000000167805 */ /* 0x000fe2000001ff00 */
[----:B------:R0:W5:Y:S04]  /*0600*/  LDG.E.CONSTANT R54, desc[UR4][R28.64] ;  /* 0x000000041c367981 */ /* 0x000168000c1e9900 */
        /* <DEDUP_REMOVED lines=8> */
[----:B0-----:R-:W-:Y:S02]  /*0690*/  CS2R R28, SRZ ;  /* 0x00000000001c7805 */ /* 0x001fe4000001ff00 */
        /* <DEDUP_REMOVED lines=13> */
[----:B0-----:R-:W-:Y:S01]  /*0770*/  MOV R50, 0x3f80 ;  /* 0x00003f8000327802 */ /* 0x001fe20000000f00 */
[----:B------:R-:W-:-:S03]  /*0780*/  IMAD.MOV.U32 R56, RZ, RZ, 0x43004300 ;  /* 0x43004300ff387424 */ /* 0x000fc600078e00ff */
[----:B-1----:R-:W-:Y:S01]  /*0790*/  PRMT R59, R50, 0x7610, R59 ;  /* 0x00007610323b7816 */ /* 0x002fe2000000003b */
[----:B------:R-:W-:Y:S05]  /*07a0*/  WARPSYNC.ALL ;  /* 0x0000000000007948 */ /* 0x000fea0003800000 */
[----:B--2---:R-:W-:Y:S02]  /*07b0*/  SHF.R.U32.HI R51, RZ, 0x4, R8 ;  /* 0x00000004ff337819 */ /* 0x004fe40000011608 */
[--C-:B------:R-:W-:Y:S02]  /*07c0*/  LOP3.LUT R50, R8, 0xf000f, R56.reuse, 0xea, !PT ;  /* 0x000f000f08327812 */ /* 0x100fe400078eea38 */
[----:B------:R-:W-:-:S03]  /*07d0*/  LOP3.LUT R60, R51, 0xf000f, R56, 0xea, !PT ;  /* 0x000f000f333c7812 */ /* 0x000fc600078eea38 */
[-C--:B------:R-:W-:Y:S02]  /*07e0*/  HFMA2.BF16_V2 R50, R50, R59.reuse.H0_H0, -136, -136 ;  /* 0xc308c30832327431 */ /* 0x080fe4000024003b */
[----:B------:R-:W-:Y:S02]  /*07f0*/  HFMA2.BF16_V2 R51, R60, R59.H0_H0, -136, -136 ;  /* 0xc308c3083c337431 */ /* 0x000fe4000024003b */
[-CC-:B---3--:R-:W-:Y:S02]  /*0800*/  HFMA2.BF16_V2 R50, R50, R57.reuse.H0_H0, R57.reuse.H1_H1 ;  /* 0x2000003932327231 */ /* 0x188fe40000260039 */
[----:B------:R-:W-:Y:S01]  /*0810*/  HFMA2.BF16_V2 R51, R51, R57.H0_H0, R57.H1_H1 ;  /* 0x2000003933337231 */ /* 0x000fe20000260039 */
[----:B------:R-:W-:-:S06]  /*0820*/  SHF.R.U32.HI R61, RZ, 0xc, R8 ;  /* 0x0000000cff3d7819 */ /* 0x000fcc0000011608 */
[----:B----4-:R-:W-:Y:S07]  /*0830*/  HMMA.16816.F32.BF16 R12, R12, R50, RZ ;  /* 0x000000320c0c723c */ /* 0x010fee00000418ff */
[----:B------:R-:W-:Y:S02]  /*0840*/  SHF.R.U32.HI R51, RZ, 0x8, R8 ;  /* 0x00000008ff337819 */ /* 0x000fe40000011608 */
[--C-:B------:R-:W-:Y:S02]  /*0850*/  LOP3.LUT R50, R61, 0xf000f, R56.reuse, 0xea, !PT ;  /* 0x000f000f3d327812 */ /* 0x100fe400078eea38 */
[----:B------:R-:W-:-:S03]  /*0860*/  LOP3.LUT R8, R51, 0xf000f, R56, 0xea, !PT ;  /* 0x000f000f33087812 */ /* 0x000fc600078eea38 */
[-C--:B------:R-:W-:Y:S02]  /*0870*/  HFMA2.BF16_V2 R51, R50, R59.reuse.H0_H0, -136, -136 ;  /* 0xc308c30832337431 */ /* 0x080fe4000024003b */
[----:B------:R-:W-:Y:S02]  /*0880*/  HFMA2.BF16_V2 R8, R8, R59.H0_H0, -136, -136 ;  /* 0xc308c30808087431 */ /* 0x000fe4000024003b */
[-CC-:B------:R-:W-:Y:S02]  /*0890*/  HFMA2.BF16_V2 R51, R51, R57.reuse.H0_H0, R57.reuse.H1_H1 ;  /* 0x2000003933337231 */ /* 0x180fe40000260039 */
[----:B------:R-:W-:Y:S01]  /*08a0*/  HFMA2.BF16_V2 R50, R8, R57.H0_H0, R57.H1_H1 ;  /* 0x2000003908327231 */ /* 0x000fe20000260039 */
[----:B------:R-:W-:-:S06]  /*08b0*/  LOP3.LUT R8, R9, 0xf000f, R56, 0xea, !PT ;  /* 0x000f000f09087812 */ /* 0x000fcc00078eea38 */
[----:B-----5:R-:W-:Y:S07]  /*08c0*/  HMMA.16816.F32.BF16 R24, R24, R50, RZ ;  /* 0x000000321818723c */ /* 0x020fee00000418ff */
[----:B------:R-:W-:-:S04]  /*08d0*/  SHF.R.U32.HI R51, RZ, 0x4, R9 ;  /* 0x00000004ff337819 */ /* 0x000fc80000011609 */
[----:B------:R-:W-:Y:S01]  /*08e0*/  LOP3.LUT R50, R51, 0xf000f, R56, 0xea, !PT ;  /* 0x000f000f33327812 */ /* 0x000fe200078eea38 */
[----:B------:R-:W-:-:S04]  /*08f0*/  HFMA2.BF16_V2 R8, R8, R59.H0_H0, -136, -136 ;  /* 0xc308c30808087431 */ /* 0x000fc8000024003b */
        /* <DEDUP_REMOVED lines=12> */
[----:B------:R-:W-:Y:S07]  /*09c0*/  HMMA.16816.F32.BF16 R40, R40, R8, RZ ;  /* 0x000000082828723c */ /* 0x000fee00000418ff */
[----:B------:R-:W-:Y:S02]  /*09d0*/  SHF.R.U32.HI R9, RZ, 0x4, R10 ;  /* 0x00000004ff097819 */ /* 0x000fe4000001160a */
[--C-:B------:R-:W-:Y:S02]  /*09e0*/  LOP3.LUT R8, R10, 0xf000f, R56.reuse, 0xea, !PT ;  /* 0x000f000f0a087812 */ /* 0x100fe400078eea38 */
[----:B------:R-:W-:-:S03]  /*09f0*/  LOP3.LUT R50, R9, 0xf000f, R56, 0xea, !PT ;  /* 0x000f000f09327812 */ /* 0x000fc600078eea38 */
[-C--:B------:R-:W-:Y:S02]  /*0a00*/  HFMA2.BF16_V2 R8, R8, R59.reuse.H0_H0, -136, -136 ;  /* 0xc308c30808087431 */ /* 0x080fe4000024003b */
[----:B------:R-:W-:Y:S02]  /*0a10*/  HFMA2.BF16_V2 R9, R50, R59.H0_H0, -136, -136 ;  /* 0xc308c30832097431 */ /* 0x000fe4000024003b */
[-CC-:B------:R-:W-:Y:S02]  /*0a20*/  HFMA2.BF16_V2 R8, R8, R54.reuse.H0_H0, R54.reuse.H1_H1 ;  /* 0x2000003608087231 */ /* 0x180fe40000260036 */
[----:B------:R-:W-:Y:S01]  /*0a30*/  HFMA2.BF16_V2 R9, R9, R54.H0_H0, R54.H1_H1 ;  /* 0x2000003609097231 */ /* 0x000fe20000260036 */
[----:B------:R-:W-:Y:S02]  /*0a40*/  SHF.R.U32.HI R51, RZ, 0xc, R10 ;  /* 0x0000000cff337819 */ /* 0x000fe4000001160a */
[----:B------:R-:W-:-:S04]  /*0a50*/  SHF.R.U32.HI R57, RZ, 0x4, R11 ;  /* 0x00000004ff397819 */ /* 0x000fc8000001160b */
[----:B------:R-:W-:Y:S01]  /*0a60*/  HMMA.16816.F32.BF16 R20, R20, R8, RZ ;  /* 0x000000081414723c */ /* 0x000fe200000418ff */
[----:B------:R-:W-:Y:S02]  /*0a70*/  SHF.R.U32.HI R61, RZ, 0x8, R11 ;  /* 0x00000008ff3d7819 */ /* 0x000fe4000001160b */
[----:B------:R-:W-:-:S04]  /*0a80*/  LOP3.LUT R58, R51, 0xf000f, R56, 0xea, !PT ;  /* 0x000f000f333a7812 */ /* 0x000fc800078eea38 */
[----:B------:R-:W-:Y:S02]  /*0a90*/  SHF.R.U32.HI R9, RZ, 0x8, R10 ;  /* 0x00000008ff097819 */ /* 0x000fe4000001160a */
[--C-:B------:R-:W-:Y:S02]  /*0aa0*/  LOP3.LUT R8, R11, 0xf000f, R56.reuse, 0xea, !PT ;  /* 0x000f000f0b087812 */ /* 0x100fe400078eea38 */
[----:B------:R-:W-:Y:S02]  /*0ab0*/  SHF.R.U32.HI R11, RZ, 0xc, R11 ;  /* 0x0000000cff0b7819 */ /* 0x000fe4000001160b */
[--C-:B------:R-:W-:Y:S02]  /*0ac0*/  LOP3.LUT R50, R9, 0xf000f, R56.reuse, 0xea, !PT ;  /* 0x000f000f09327812 */ /* 0x100fe400078eea38 */
[--C-:B------:R-:W-:Y:S02]  /*0ad0*/  LOP3.LUT R10, R57, 0xf000f, R56.reuse, 0xea, !PT ;  /* 0x000f000f390a7812 */ /* 0x100fe400078eea38 */
[----:B------:R-:W-:-:S02]  /*0ae0*/  LOP3.LUT R60, R61, 0xf000f, R56, 0xea, !PT ;  /* 0x000f000f3d3c7812 */ /* 0x000fc400078eea38 */
[----:B------:R-:W-:Y:S01]  /*0af0*/  LOP3.LUT R56, R11, 0xf000f, R56, 0xea, !PT ;  /* 0x000f000f0b387812 */ /* 0x000fe200078eea38 */
[-C--:B------:R-:W-:Y:S02]  /*0b00*/  HFMA2.BF16_V2 R50, R50, R59.reuse.H0_H0, -136, -136 ;  /* 0xc308c30832327431 */ /* 0x080fe4000024003b */
[-C--:B------:R-:W-:Y:S02]  /*0b10*/  HFMA2.BF16_V2 R51, R58, R59.reuse.H0_H0, -136, -136 ;  /* 0xc308c3083a337431 */ /* 0x080fe4000024003b */
[-C--:B------:R-:W-:Y:S02]  /*0b20*/  HFMA2.BF16_V2 R8, R8, R59.reuse.H0_H0, -136, -136 ;  /* 0xc308c30808087431 */ /* 0x080fe4000024003b */
[-C--:B------:R-:W-:Y:S02]  /*0b30*/  HFMA2.BF16_V2 R11, R10, R59.reuse.H0_H0, -136, -136 ;  /* 0xc308c3080a0b7431 */ /* 0x080fe4000024003b */
[-C--:B------:R-:W-:Y:S02]  /*0b40*/  HFMA2.BF16_V2 R60, R60, R59.reuse.H0_H0, -136, -136 ;  /* 0xc308c3083c3c7431 */ /* 0x080fe4000024003b */
[----:B------:R-:W-:-:S02]  /*0b50*/  HFMA2.BF16_V2 R9, R56, R59.H0_H0, -136, -136 ;  /* 0xc308c30838097431 */ /* 0x000fc4000024003b */
[-CC-:B------:R-:W-:Y:S02]  /*0b60*/  HFMA2.BF16_V2 R50, R50, R54.reuse.H0_H0, R54.reuse.H1_H1 ;  /* 0x2000003632327231 */ /* 0x180fe40000260036 */
[-CC-:B------:R-:W-:Y:S02]  /*0b70*/  HFMA2.BF16_V2 R51, R51, R54.reuse.H0_H0, R54.reuse.H1_H1 ;  /* 0x2000003633337231 */ /* 0x180fe40000260036 */
[-CC-:B------:R-:W-:Y:S02]  /*0b80*/  HFMA2.BF16_V2 R10, R8, R54.reuse.H0_H0, R54.reuse.H1_H1 ;  /* 0x20000036080a7231 */ /* 0x180fe40000260036 */
[-CC-:B------:R-:W-:Y:S02]  /*0b90*/  HFMA2.BF16_V2 R11, R11, R54.reuse.H0_H0, R54.reuse.H1_H1 ;  /* 0x200000360b0b7231 */ /* 0x180fe40000260036 */
        /* <DEDUP_REMOVED lines=17> */
[----:B------:R-:W-:Y:S01]  /*0cb0*/  IADD3 R52, R52, 0x40, RZ ;  /* 0x0000004034347810 */ /* 0x000fe20007ffe0ff */
[----:B------:R-:W-:Y:S01]  /*0cc0*/  FADD.FTZ R11, R42, R11 ;  /* 0x0000000b2a0b7221 */ /* 0x000fe20000010000 */
[----:B------:R-:W-:Y:S01]  /*0cd0*/  FADD.FTZ R9, R40, R9 ;  /* 0x0000000928097221 */ /* 0x000fe20000010000 */
[----:B------:R-:W-:Y:S01]  /*0ce0*/  FADD.FTZ R8, R41, R8 ;  /* 0x0000000829087221 */ /* 0x000fe20000010000 */
[----:B------:R-:W-:Y:S01]  /*0cf0*/  FADD.FTZ R10, R43, R10 ;  /* 0x0000000a2b0a7221 */ /* 0x000fe20000010000 */
[----:B------:R-:W-:Y:S01]  /*0d00*/  ISETP.GE.AND P1, PT, R52, R55, PT ;  /* 0x000000373400720c */ /* 0x000fe20003f26270 */
        /* <DEDUP_REMOVED lines=17> */
[----:B------:R-:W-:Y:S06]  /*0e20*/  @!P1 BRA `(.L_x_25) ;  /* 0xfffffff400209947 */ /* 0x000fec000383ffff */
.L_x_24:
[----:B------:R-:W0:Y:S01]  /*0e30*/  S2R R4, SR_TID.Y ;  /* 0x0000000000047919 */ /* 0x000e220000002200 */
[----:B------:R-:W2:Y:S01]  /*0e40*/  LDC R6, c[0x0][0x244] ;  /* 0x00009100ff067b82 */ /* 0x000ea20000000800 */
[----:B------:R-:W-:Y:S01]  /*0e50*/  MOV R5, 0x400 ;  /* 0x0000040000057802 */ /* 0x000fe20000000f00 */
[----:B------:R-:W3:Y:S01]  /*0e60*/  S2R R2, SR_CgaCtaId ;  /* 0x0000000000027919 */ /* 0x000ee20000008800 */
[C---:B0-----:R-:W-:Y:S01]  /*0e70*/  IMAD R55, R4.reuse, 0x8, R55 ;  /* 0x0000000804377824 */ /* 0x041fe200078e0237 */
[----:B------:R-:W-:Y:S02]  /*0e80*/  ISETP.NE.AND P0, PT, R4, RZ, PT ;  /* 0x000000ff0400720c */ /* 0x000fe40003f05270 */
[----:B---3--:R-:W-:Y:S02]  /*0e90*/  LEA R5, R2, R5, 0x18 ;  /* 0x0000000502057211 */ /* 0x008fe400078ec0ff */
[----:B--2---:R-:W-:Y:S02]  /*0ea0*/  ISETP.GE.U32.AND P1, PT, R55, R6, PT ;  /* 0x000000063700720c */ /* 0x004fe40003f26070 */
[----:B------:R-:W-:-:S04]  /*0eb0*/  LEA R3, R4, R5, 0x9 ;  /* 0x0000000504037211 */ /* 0x000fc800078e48ff */
[----:B-1----:R-:W-:-:S07]  /*0ec0*/  LEA R2, R0, R3, 0x4 ;  /* 0x0000000300027211 */ /* 0x002fce00078e20ff */
[----:B------:R-:W-:Y:S05]  /*0ed0*/  @P1 BRA `(.L_x_26) ;  /* 0x0000000c002c1947 */ /* 0x000fea0003800000 */
[----:B------:R-:W0:Y:S01]  /*0ee0*/  S2R R20, SR_CTAID.Y ;  /* 0x0000000000147919 */ /* 0x000e220000002600 */
[----:B------:R-:W-:Y:S01]  /*0ef0*/  SHF.R.S32.HI R9, RZ, 0x1f, R6 ;  /* 0x0000001fff097819 */ /* 0x000fe20000011406 */
[----:B------:R-:W1:Y:S01]  /*0f00*/  LDC R15, c[0x0][0x238] ;  /* 0x00008e00ff0f7b82 */ /* 0x000e620000000800 */
[----:B------:R-:W-:Y:S01]  /*0f10*/  SHF.R.S32.HI R7, RZ, 0x1f, R0 ;  /* 0x0000001fff077819 */ /* 0x000fe20000011400 */
[----:B------:R-:W2:Y:S01]  /*0f20*/  S2R R10, SR_CTAID.Z ;  /* 0x00000000000a7919 */ /* 0x000ea20000002700 */
[----:B------:R-:W-:Y:S01]  /*0f30*/  SHF.R.S32.HI R4, RZ, 0x1f, R55 ;  /* 0x0000001fff047819 */ /* 0x000fe20000011437 */
[----:B------:R-:W-:Y:S01]  /*0f40*/  ULDC UR6, c[0x0][0x230] ;  /* 0x00008c0000067ab9 */ /* 0x000fe20000000800 */
[----:B------:R-:W-:Y:S01]  /*0f50*/  LEA.HI R11, R9, R6, RZ, 0x3 ;  /* 0x00000006090b7211 */ /* 0x000fe200078f18ff */
[----:B------:R-:W-:Y:S01]  /*0f60*/  ULDC.64 UR12, c[0x0][0x210] ;  /* 0x00008400000c7ab9 */ /* 0x000fe20000000a00 */
[----:B------:R-:W-:Y:S01]  /*0f70*/  LEA.HI R9, R7, R0, RZ, 0x2 ;  /* 0x0000000007097211 */ /* 0x000fe200078f10ff */
[----:B------:R-:W3:Y:S01]  /*0f80*/  LDC R3, c[0x0][0x240] ;  /* 0x00009000ff037b82 */ /* 0x000ee20000000800 */
[----:B------:R-:W-:-:S02]  /*0f90*/  LEA.HI R8, R4, R55, RZ, 0x3 ;  /* 0x0000003704087211 */ /* 0x000fc400078f18ff */
[----:B------:R-:W-:Y:S02]  /*0fa0*/  LOP3.LUT R13, R9, 0x7ffffffc, RZ, 0xc0, !PT ;  /* 0x7ffffffc090d7812 */ /* 0x000fe400078ec0ff */
[----:B------:R-:W-:Y:S02]  /*0fb0*/  SHF.R.S32.HI R21, RZ, 0x3, R11 ;  /* 0x00000003ff157819 */ /* 0x000fe4000001140b */
[----:B------:R-:W-:Y:S01]  /*0fc0*/  SHF.R.S32.HI R8, RZ, 0x3, R8 ;  /* 0x00000003ff087819 */ /* 0x000fe20000011408 */
[----:B------:R-:W4:Y:S01]  /*0fd0*/  LDC.64 R6, c[0x0][0x218] ;  /* 0x00008600ff067b82 */ /* 0x000f220000000a00 */
[----:B------:R-:W-:Y:S01]  /*0fe0*/  IMAD.IADD R12, R0, 0x1, -R13 ;  /* 0x00000001000c7824 */ /* 0x000fe200078e0a0d */
[----:B------:R-:W-:Y:S02]  /*0ff0*/  SHF.R.S32.HI R11, RZ, 0x2, R9 ;  /* 0x00000002ff0b7819 */ /* 0x000fe40000011409 */
[----:B0-----:R-:W-:Y:S01]  /*1000*/  IMAD R9, R21, R20, R8 ;  /* 0x0000001415097224 */ /* 0x001fe200078e0208 */
[----:B------:R-:W-:-:S02]  /*1010*/  LEA.HI R8, R4, R55, RZ, 0x2 ;  /* 0x0000003704087211 */ /* 0x000fc400078f10ff */
[----:B------:R-:W-:Y:S01]  /*1020*/  LEA R4, R55, R12, 0x3 ;  /* 0x0000000c37047211 */ /* 0x000fe200078e18ff */
[----:B------:R-:W-:Y:S01]  /*1030*/  IMAD R9, R9, 0x20, R0 ;  /* 0x0000002009097824 */ /* 0x000fe200078e0200 */
[----:B------:R-:W0:Y:S01]  /*1040*/  LDC.64 R12, c[0x0][0x220] ;  /* 0x00008800ff0c7b82 */ /* 0x000e220000000a00 */
[----:B--2---:R-:W-:Y:S01]  /*1050*/  LEA R14, R10, R11, 0x4 ;  /* 0x0000000b0a0e7211 */ /* 0x004fe200078e20ff */
[----:B------:R-:W-:Y:S01]  /*1060*/  IMAD R11, R20, 0x8, R11 ;  /* 0x00000008140b7824 */ /* 0x000fe200078e020b */
[----:B------:R-:W-:Y:S02]  /*1070*/  SHF.L.U32 R4, R4, 0x1, RZ ;  /* 0x0000000104047819 */ /* 0x000fe400000006ff */
[----:B------:R-:W-:Y:S01]  /*1080*/  SHF.L.U32 R9, R9, 0x2, RZ ;  /* 0x0000000209097819 */ /* 0x000fe200000006ff */
[----:B-1----:R-:W-:Y:S01]  /*1090*/  IMAD R23, R14, R15, RZ ;  /* 0x0000000f0e177224 */ /* 0x002fe200078e02ff */
[----:B---3--:R-:W-:Y:S02]  /*10a0*/  SHF.L.U32 R20, R3, 0x3, RZ ;  /* 0x0000000303147819 */ /* 0x008fe400000006ff */
[----:B------:R-:W-:Y:S01]  /*10b0*/  SHF.R.S32.HI R8, RZ, 0x2, R8 ;  /* 0x00000002ff087819 */ /* 0x000fe20000011408 */
[----:B----4-:R-:W-:Y:S01]  /*10c0*/  IMAD.WIDE R6, R9, 0x4, R6 ;  /* 0x0000000409067825 */ /* 0x010fe200078e0206 */
[----:B------:R-:W-:-:S02]  /*10d0*/  SHF.R.S32.HI R10, RZ, 0x1f, R4 ;  /* 0x0000001fff0a7819 */ /* 0x000fc40000011404 */
[----:B------:R-:W-:Y:S01]  /*10e0*/  IADD3 R22, P1, R23, R4, RZ ;  /* 0x0000000417167210 */ /* 0x000fe20007f3e0ff */
[----:B------:R-:W-:Y:S01]  /*10f0*/  IMAD R4, R20, R8, R11 ;  /* 0x0000000814047224 */ /* 0x000fe200078e020b */
[----:B------:R-:W-:Y:S01]  /*1100*/  SHF.L.U32 R20, R15, 0x3, RZ ;  /* 0x000000030f147819 */ /* 0x000fe200000006ff */
[C---:B------:R-:W-:Y:S01]  /*1110*/  VIADD R15, R14.reuse, 0x8 ;  /* 0x000000080e0f7836 */ /* 0x040fe20000000000 */
[----:B------:R-:W-:Y:S02]  /*1120*/  LEA.HI.X.SX32 R23, R23, R10, 0x1, P1 ;  /* 0x0000000a17177211 */ /* 0x000fe400008f0eff */
[----:B------:R-:W2:Y:S01]  /*1130*/  LDG.E.128.CONSTANT R8, desc[UR4][R6.64] ;  /* 0x0000000406087981 */ /* 0x000ea2000c1e9d00 */
[----:B------:R-:W-:Y:S02]  /*1140*/  ISETP.GE.AND P2, PT, R14, UR6, PT ;  /* 0x000000060e007c0c */ /* 0x000fe4000bf46270 */
[----:B------:R-:W-:Y:S02]  /*1150*/  IADD3 R14, P4, R20, R22, RZ ;  /* 0x00000016140e7210 */ /* 0x000fe40007f9e0ff */
[----:B------:R-:W-:-:S02]  /*1160*/  SHF.L.U32 R21, R4, 0x1, RZ ;  /* 0x0000000104157819 */ /* 0x000fc400000006ff */
[----:B------:R-:W-:Y:S02]  /*1170*/  ISETP.GE.AND P1, PT, R15, UR6, PT ;  /* 0x000000060f007c0c */ /* 0x000fe4000bf26270 */
[----:B------:R-:W-:Y:S01]  /*1180*/  LEA.HI.X.SX32 R15, R20, R23, 0x1, P4 ;  /* 0x00000017140f7211 */ /* 0x000fe200020f0eff */
[----:B0-----:R-:W-:Y:S01]  /*1190*/  IMAD.WIDE R20, R21, 0x2, R12 ;  /* 0x0000000215147825 */ /* 0x001fe200078e020c */
[----:B------:R-:W-:Y:S02]  /*11a0*/  LEA R50, P4, R14, UR12, 0x1 ;  /* 0x0000000c0e327c11 */ /* 0x000fe4000f8808ff */
[----:B------:R-:W-:Y:S02]  /*11b0*/  LEA R48, P3, R22, UR12, 0x1 ;  /* 0x0000000c16307c11 */ /* 0x000fe4000f8608ff */
[----:B------:R-:W-:Y:S02]  /*11c0*/  CS2R R12, SRZ ;  /* 0x00000000000c7805 */ /* 0x000fe4000001ff00 */
[----:B------:R-:W-:Y:S01]  /*11d0*/  LEA.HI.X R51, R14, UR13, R15, 0x1, P4 ;  /* 0x0000000d0e337c11 */ /* 0x000fe2000a0f0c0f */
[----:B------:R0:W3:Y:S01]  /*11e0*/  LDG.E.CONSTANT R7, desc[UR4][R20.64] ;  /* 0x0000000414077981 */ /* 0x0000e2000c1e9900 */
[----:B------:R-:W-:-:S02]  /*11f0*/  CS2R R14, SRZ ;  /* 0x00000000000e7805 */ /* 0x000fc4000001ff00 */
[----:B------:R-:W-:Y:S01]  /*1200*/  LEA.HI.X R49, R22, UR13, R23, 0x1, P3 ;  /* 0x0000000d16317c11 */ /* 0x000fe200098f0c17 */
        /* <DEDUP_REMOVED lines=17> */
[----:B------:R-:W5:Y:S01]  /*1320*/  @!P1 LDG.E.CONSTANT R47, desc[UR4][R50.64+0x50] ;  /* 0x00005004322f9981 */ /* 0x000f62000c1e9900 */
[----:B------:R-:W-:-:S03]  /*1330*/  SHF.L.U32 R29, R3, 0x4, RZ ;  /* 0x00000004031d7819 */ /* 0x000fc600000006ff */
[----:B------:R-:W5:Y:S04]  /*1340*/  @!P2 LDG.E.CONSTANT R40, desc[UR4][R48.64+0x60] ;  /* 0x000060043028a981 */ /* 0x000f68000c1e9900 */
[----:B------:R-:W5:Y:S04]  /*1350*/  @!P2 LDG.E.CONSTANT R42, desc[UR4][R48.64+0x70] ;  /* 0x00007004302aa981 */ /* 0x000f68000c1e9900 */
[----:B------:R-:W5:Y:S04]  /*1360*/  @!P1 LDG.E.CONSTANT R41, desc[UR4][R50.64+0x60] ;  /* 0x0000600432299981 */ /* 0x000f68000c1e9900 */
[----:B------:R-:W5:Y:S01]  /*1370*/  @!P1 LDG.E.CONSTANT R43, desc[UR4][R50.64+0x70] ;  /* 0x00007004322b9981 */ /* 0x000f62000c1e9900 */
[----:B------:R-:W-:Y:S01]  /*1380*/  IMAD.WIDE R28, R29, 0x2, R20 ;  /* 0x000000021d1c7825 */ /* 0x000fe200078e0214 */
[----:B------:R-:W-:-:S02]  /*1390*/  CS2R R24, SRZ ;  /* 0x0000000000187805 */ /* 0x000fc4000001ff00 */
[----:B------:R-:W-:Y:S02]  /*13a0*/  CS2R R26, SRZ ;  /* 0x00000000001a7805 */ /* 0x000fe4000001ff00 */
[----:B------:R1:W5:Y:S04]  /*13b0*/  LDG.E.CONSTANT R4, desc[UR4][R28.64] ;  /* 0x000000041c047981 */ /* 0x000368000c1e9900 */
        /* <DEDUP_REMOVED lines=8> */
[----:B-1----:R-:W-:Y:S01]  /*1440*/  CS2R R28, SRZ ;  /* 0x00000000001c7805 */ /* 0x002fe2000001ff00 */
        /* <DEDUP_REMOVED lines=14> */
[----:B------:R-:W-:Y:S01]  /*1530*/  IMAD.MOV.U32 R6, RZ, RZ, 0x3f80 ;  /* 0x00003f80ff067424 */ /* 0x000fe200078e00ff */
        /* <DEDUP_REMOVED lines=9> */
[----:B------:R-:W-:Y:S01]  /*15d0*/  LOP3.LUT R53, R8, 0xf000f, R3, 0xea, !PT ;  /* 0x000f000f08357812 */ /* 0x000fe200078eea03 */
[----:B---3--:R-:W-:-:S02]  /*15e0*/  HFMA2.BF16_V2 R48, R48, R7.H0_H0, R7.H1_H1 ;  /* 0x2000000730307231 */ /* 0x008fc40000260007 */
[----:B------:R-:W-:Y:S01]  /*15f0*/  HFMA2.BF16_V2 R49, R49, R7.H0_H0, R7.H1_H1 ;  /* 0x2000000731317231 */ /* 0x000fe20000260007 */
[--C-:B------:R-:W-:Y:S01]  /*1600*/  SHF.R.U32.HI R8, RZ, 0x4, R9.reuse ;  /* 0x00000004ff087819 */ /* 0x100fe20000011609 */
[-C--:B------:R-:W-:Y:S01]  /*1610*/  HFMA2.BF16_V2 R51, R51, R6.reuse.H0_H0, -136, -136 ;  /* 0xc308c30833337431 */ /* 0x080fe20000240006 */
[--C-:B------:R-:W-:Y:S01]  /*1620*/  SHF.R.U32.HI R50, RZ, 0x8, R9.reuse ;  /* 0x00000008ff327819 */ /* 0x100fe20000011609 */
[----:B------:R-:W-:Y:S01]  /*1630*/  HFMA2.BF16_V2 R53, R53, R6.H0_H0, -136, -136 ;  /* 0xc308c30835357431 */ /* 0x000fe20000240006 */
[----:B------:R-:W-:Y:S02]  /*1640*/  SHF.R.U32.HI R52, RZ, 0xc, R9 ;  /* 0x0000000cff347819 */ /* 0x000fe40000011609 */
[--C-:B------:R-:W-:Y:S01]  /*1650*/  LOP3.LUT R9, R9, 0xf000f, R3.reuse, 0xea, !PT ;  /* 0x000f000f09097812 */ /* 0x100fe200078eea03 */
[----:B----4-:R-:W-:Y:S01]  /*1660*/  HMMA.16816.F32.BF16 R12, R12, R48, RZ ;  /* 0x000000300c0c723c */ /* 0x010fe200000418ff */
[----:B------:R-:W-:-:S06]  /*1670*/  LOP3.LUT R55, R52, 0xf000f, R3, 0xea, !PT ;  /* 0x000f000f34377812 */ /* 0x000fcc00078eea03 */
[-CC-:B------:R-:W-:Y:S01]  /*1680*/  HFMA2.BF16_V2 R48, R51, R7.reuse.H0_H0, R7.reuse.H1_H1 ;  /* 0x2000000733307231 */ /* 0x180fe20000260007 */
[--C-:B------:R-:W-:Y:S01]  /*1690*/  LOP3.LUT R51, R8, 0xf000f, R3.reuse, 0xea, !PT ;  /* 0x000f000f08337812 */ /* 0x100fe200078eea03 */
[-CC-:B------:R-:W-:Y:S01]  /*16a0*/  HFMA2.BF16_V2 R49, R53, R7.reuse.H0_H0, R7.reuse.H1_H1 ;  /* 0x2000000735317231 */ /* 0x180fe20000260007 */
[----:B------:R-:W-:Y:S01]  /*16b0*/  LOP3.LUT R53, R50, 0xf000f, R3, 0xea, !PT ;  /* 0x000f000f32357812 */ /* 0x000fe200078eea03 */
[-C--:B------:R-:W-:Y:S02]  /*16c0*/  HFMA2.BF16_V2 R8, R9, R6.reuse.H0_H0, -136, -136 ;  /* 0xc308c30809087431 */ /* 0x080fe40000240006 */
[-C--:B------:R-:W-:Y:S02]  /*16d0*/  HFMA2.BF16_V2 R9, R51, R6.reuse.H0_H0, -136, -136 ;  /* 0xc308c30833097431 */ /* 0x080fe40000240006 */
[-CC-:B------:R-:W-:Y:S02]  /*16e0*/  HFMA2.BF16_V2 R8, R8, R7.reuse.H0_H0, R7.reuse.H1_H1 ;  /* 0x2000000708087231 */ /* 0x180fe40000260007 */
[----:B------:R-:W-:Y:S01]  /*16f0*/  HFMA2.BF16_V2 R9, R9, R7.H0_H0, R7.H1_H1 ;  /* 0x2000000709097231 */ /* 0x000fe20000260007 */
[----:B-----5:R-:W-:Y:S07]  /*1700*/  HMMA.16816.F32.BF16 R32, R32, R48, RZ ;  /* 0x000000302020723c */ /* 0x020fee00000418ff */
[----:B------:R-:W-:-:S02]  /*1710*/  HFMA2.BF16_V2 R48, R53, R6.H0_H0, -136, -136 ;  /* 0xc308c30835307431 */ /* 0x000fc40000240006 */
[----:B------:R-:W-:Y:S02]  /*1720*/  HFMA2.BF16_V2 R49, R55, R6.H0_H0, -136, -136 ;  /* 0xc308c30837317431 */ /* 0x000fe40000240006 */
[-CC-:B------:R-:W-:Y:S02]  /*1730*/  HFMA2.BF16_V2 R48, R48, R7.reuse.H0_H0, R7.reuse.H1_H1 ;  /* 0x2000000730307231 */ /* 0x180fe40000260007 */
[----:B------:R-:W-:Y:S01]  /*1740*/  HFMA2.BF16_V2 R49, R49, R7.H0_H0, R7.H1_H1 ;  /* 0x2000000731317231 */ /* 0x000fe20000260007 */
[----:B------:R-:W-:Y:S07]  /*1750*/  HMMA.16816.F32.BF16 R44, R44, R8, RZ ;  /* 0x000000082c2c723c */ /* 0x000fee00000418ff */
[----:B------:R-:W-:-:S02]  /*1760*/  SHF.R.U32.HI R8, RZ, 0x4, R10 ;  /* 0x00000004ff087819 */ /* 0x000fc4000001160a */
[--C-:B------:R-:W-:Y:S01]  /*1770*/  LOP3.LUT R9, R10, 0xf000f, R3.reuse, 0xea, !PT ;  /* 0x000f000f0a097812 */ /* 0x100fe200078eea03 */
[----:B------:R-:W-:Y:S07]  /*1780*/  HMMA.16816.F32.BF16 R40, R40, R48, RZ ;  /* 0x000000302828723c */ /* 0x000fee00000418ff */
[----:B------:R-:W-:Y:S01]  /*1790*/  LOP3.LUT R49, R8, 0xf000f, R3, 0xea, !PT ;  /* 0x000f000f08317812 */ /* 0x000fe200078eea03 */
[----:B------:R-:W-:Y:S01]  /*17a0*/  HFMA2.BF16_V2 R8, R9, R6.H0_H0, -136, -136 ;  /* 0xc308c30809087431 */ /* 0x000fe20000240006 */
[----:B------:R-:W-:-:S03]  /*17b0*/  SHF.R.U32.HI R48, RZ, 0x8, R10 ;  /* 0x00000008ff307819 */ /* 0x000fc6000001160a */
[----:B------:R-:W-:Y:S01]  /*17c0*/  HFMA2.BF16_V2 R9, R49, R6.H0_H0, -136, -136 ;  /* 0xc308c30831097431 */ /* 0x000fe20000240006 */
[----:B------:R-:W-:Y:S01]  /*17d0*/  SHF.R.U32.HI R10, RZ, 0xc, R10 ;  /* 0x0000000cff0a7819 */ /* 0x000fe2000001160a */
[-CC-:B------:R-:W-:Y:S02]  /*17e0*/  HFMA2.BF16_V2 R8, R8, R4.reuse.H0_H0, R4.reuse.H1_H1 ;  /* 0x2000000408087231 */ /* 0x180fe40000260004 */
[----:B------:R-:W-:Y:S01]  /*17f0*/  HFMA2.BF16_V2 R9, R9, R4.H0_H0, R4.H1_H1 ;  /* 0x2000000409097231 */ /* 0x000fe20000260004 */
[--C-:B------:R-:W-:Y:S02]  /*1800*/  LOP3.LUT R51, R48, 0xf000f, R3.reuse, 0xea, !PT ;  /* 0x000f000f30337812 */ /* 0x100fe400078eea03 */
[----:B------:R-:W-:Y:S02]  /*1810*/  LOP3.LUT R49, R10, 0xf000f, R3, 0xea, !PT ;  /* 0x000f000f0a317812 */ /* 0x000fe400078eea03 */
[----:B------:R-:W-:Y:S01]  /*1820*/  SHF.R.U32.HI R10, RZ, 0x4, R11 ;  /* 0x00000004ff0a7819 */ /* 0x000fe2000001160b */
[-C--:B------:R-:W-:Y:S01]  /*1830*/  HFMA2.BF16_V2 R48, R51, R6.reuse.H0_H0, -136, -136 ;  /* 0xc308c30833307431 */ /* 0x080fe20000240006 */
[----:B------:R-:W-:Y:S01]  /*1840*/  LOP3.LUT R7, R11, 0xf000f, R3, 0xea, !PT ;  /* 0x000f000f0b077812 */ /* 0x000fe200078eea03 */
[----:B------:R-:W-:Y:S01]  /*1850*/  HMMA.16816.F32.BF16 R24, R24, R8, RZ ;  /* 0x000000081818723c */ /* 0x000fe200000418ff */
[----:B------:R-:W-:Y:S01]  /*1860*/  SHF.R.U32.HI R50, RZ, 0x8, R11 ;  /* 0x00000008ff327819 */ /* 0x000fe2000001160b */
[----:B------:R-:W-:Y:S01]  /*1870*/  HFMA2.BF16_V2 R49, R49, R6.H0_H0, -136, -136 ;  /* 0xc308c30831317431 */ /* 0x000fe20000240006 */
[----:B------:R-:W-:-:S04]  /*1880*/  LOP3.LUT R51, R10, 0xf000f, R3, 0xea, !PT ;  /* 0x000f000f0a337812 */ /* 0x000fc800078eea03 */
[----:B------:R-:W-:Y:S01]  /*1890*/  SHF.R.U32.HI R8, RZ, 0xc, R11 ;  /* 0x0000000cff087819 */ /* 0x000fe2000001160b */
[----:B------:R-:W-:Y:S01]  /*18a0*/  HFMA2.BF16_V2 R7, R7, R6.H0_H0, -136, -136 ;  /* 0xc308c30807077431 */ /* 0x000fe20000240006 */
[--C-:B------:R-:W-:Y:S01]  /*18b0*/  LOP3.LUT R9, R50, 0xf000f, R3.reuse, 0xea, !PT ;  /* 0x000f000f32097812 */ /* 0x100fe200078eea03 */
[-CC-:B------:R-:W-:Y:S01]  /*18c0*/  HFMA2.BF16_V2 R48, R48, R4.reuse.H0_H0, R4.reuse.H1_H1 ;  /* 0x2000000430307231 */ /* 0x180fe20000260004 */
[----:B------:R-:W-:Y:S01]  /*18d0*/  LOP3.LUT R3, R8, 0xf000f, R3, 0xea, !PT ;  /* 0x000f000f08037812 */ /* 0x000fe200078eea03 */
[--C-:B------:R-:W-:Y:S02]  /*18e0*/  HFMA2.BF16_V2 R49, R49, R4.H0_H0, R4.reuse.H1_H1 ;  /* 0x2000000431317231 */ /* 0x100fe40000260004 */
[----:B------:R-:W-:Y:S02]  /*18f0*/  HFMA2.BF16_V2 R51, R51, R6.H0_H0, -136, -136 ;  /* 0xc308c30833337431 */ /* 0x000fe40000240006 */
[-CC-:B------:R-:W-:Y:S02]  /*1900*/  HFMA2.BF16_V2 R50, R7, R4.reuse.H0_H0, R4.reuse.H1_H1 ;  /* 0x2000000407327231 */ /* 0x180fe40000260004 */
[----:B------:R-:W-:-:S02]  /*1910*/  HFMA2.BF16_V2 R51, R51, R4.H0_H0, R4.H1_H1 ;  /* 0x2000000433337231 */ /* 0x000fc40000260004 */
[-C--:B------:R-:W-:Y:S02]  /*1920*/  HFMA2.BF16_V2 R9, R9, R6.reuse.H0_H0, -136, -136 ;  /* 0xc308c30809097431 */ /* 0x080fe40000240006 */
[----:B------:R-:W-:Y:S01]  /*1930*/  HFMA2.BF16_V2 R7, R3, R6.H0_H0, -136, -136 ;  /* 0xc308c30803077431 */ /* 0x000fe20000240006 */
[----:B------:R-:W-:Y:S01]  /*1940*/  HMMA.16816.F32.BF16 R20, R20, R48, RZ ;  /* 0x000000301414723c */ /* 0x000fe200000418ff */
[-CC-:B------:R-:W-:Y:S02]  /*1950*/  HFMA2.BF16_V2 R6, R9, R4.reuse.H0_H0, R4.reuse.H1_H1 ;  /* 0x2000000409067231 */ /* 0x180fe40000260004 */
[----:B------:R-:W-:Y:S02]  /*1960*/  HFMA2.BF16_V2 R7, R7, R4.H0_H0, R4.H1_H1 ;  /* 0x2000000407077231 */ /* 0x000fe40000260004 */
[----:B------:R-:W-:Y:S01]  /*1970*/  FADD.FTZ R3, R16, R12 ;  /* 0x0000000c10037221 */ /* 0x000fe20000010000 */
[----:B------:R-:W-:Y:S01]  /*1980*/  FADD.FTZ R4, R17, R13 ;  /* 0x0000000d11047221 */ /* 0x000fe20000010000 */
        /* <DEDUP_REMOVED lines=23> */
[----:B------:R-:W-:-:S03]  /*1b00*/  FADD.FTZ R8, R23, R8 ;  /* 0x0000000817087221 */ /* 0x000fc60000010000 */
[----:B------:R-:W-:Y:S01]  /*1b10*/  FADD.FTZ R3, R3, R36 ;  /* 0x0000002403037221 */ /* 0x000fe20000010000 */
[----:B------:R-:W-:Y:S01]  /*1b20*/  FADD.FTZ R4, R4, R37 ;  /* 0x0000002504047221 */ /* 0x000fe20000010000 */
[----:B------:R-:W-:Y:S01]  /*1b30*/  FADD.FTZ R9, R9, R38 ;  /* 0x0000002609097221 */ /* 0x000fe20000010000 */
[----:B------:R-:W-:-:S06]  /*1b40*/  FADD.FTZ R8, R8, R39 ;  /* 0x0000002708087221 */ /* 0x000fcc0000010000 */
[----:B------:R-:W-:Y:S01]  /*1b50*/  FADD.FTZ R16, R28, R3 ;  /* 0x000000031c107221 */ /* 0x000fe20000010000 */
[----:B------:R-:W-:Y:S01]  /*1b60*/  FADD.FTZ R17, R29, R4 ;  /* 0x000000041d117221 */ /* 0x000fe20000010000 */
[----:B------:R-:W-:Y:S01]  /*1b70*/  FADD.FTZ R18, R30, R9 ;  /* 0x000000091e127221 */ /* 0x000fe20000010000 */
[----:B------:R-:W-:-:S07]  /*1b80*/  FADD.FTZ R19, R31, R8 ;  /* 0x000000081f137221 */ /* 0x000fce0000010000 */
.L_x_26:
[----:B------:R0:W-:Y:S01]  /*1b90*/  STS.128 [R2], R16 ;  /* 0x0000001002007388 */ /* 0x0001e20000000c00 */
[----:B------:R-:W-:Y:S05]  /*1ba0*/  WARPSYNC.ALL ;  /* 0x0000000000007948 */ /* 0x000fea0003800000 */
[----:B------:R-:W-:Y:S06]  /*1bb0*/  BAR.SYNC.DEFER_BLOCKING 0x0 ;  /* 0x0000000000007b1d */ /* 0x000fec0000010000 */
[----:B------:R-:W-:Y:S05]  /*1bc0*/  @P0 EXIT ;  /* 0x000000000000094d */ /* 0x000fea0003800000 */
[----:B------:R-:W-:Y:S01]  /*1bd0*/  LEA R36, R0, R5, 0x4 ;  /* 0x0000000500247211 */ /* 0x000fe200078e20ff */
[----:B------:R-:W1:Y:S01]  /*1be0*/  S2R R38, SR_CTAID.Y ;  /* 0x0000000000267919 */ /* 0x000e620000002600 */
[----:B------:R-:W-:Y:S01]  /*1bf0*/  SHF.R.S32.HI R3, RZ, 0x1f, R0 ;  /* 0x0000001fff037819 */ /* 0x000fe20000011400 */
[----:B------:R-:W-:Y:S02]  /*1c00*/  ULDC.64 UR6, c[0x0][0x228] ;  /* 0x00008a0000067ab9 */ /* 0x000fe40000000a00 */
[----:B------:R-:W2:Y:S01]  /*1c10*/  LDS.128 R28, [R36] ;  /* 0x00000000241c7984 */ /* 0x000ea20000000c00 */
[----:B------:R-:W-:-:S03]  /*1c20*/  LEA.HI R3, R3, R0, RZ, 0x2 ;  /* 0x0000000003037211 */ /* 0x000fc600078f10ff */
[----:B------:R-:W3:Y:S01]  /*1c30*/  LDS.128 R32, [R36+0x200] ;  /* 0x0002000024207984 */ /* 0x000ee20000000c00 */
[----:B------:R-:W-:Y:S02]  /*1c40*/  LOP3.LUT R37, R3, 0x7ffffffc, RZ, 0xc0, !PT ;  /* 0x7ffffffc03257812 */ /* 0x000fe400078ec0ff */
[----:B------:R-:W-:Y:S01]  /*1c50*/  SHF.R.S32.HI R3, RZ, 0x2, R3 ;  /* 0x00000002ff037819 */ /* 0x000fe20000011403 */
[----:B0-----:R-:W0:Y:S02]  /*1c60*/  S2R R2, SR_CTAID.Z ;  /* 0x0000000000027919 */ /* 0x001e240000002700 */
[----:B------:R-:W-:Y:S01]  /*1c70*/  IMAD.IADD R37, R0, 0x1, -R37 ;  /* 0x0000000100257824 */ /* 0x000fe200078e0a25 */
[----:B------:R-:W4:Y:S04]  /*1c80*/  LDS.128 R24, [R36+0x400] ;  /* 0x0004000024187984 */ /* 0x000f280000000c00 */
[----:B------:R-:W5:Y:S04]  /*1c90*/  LDS.128 R20, [R36+0x600] ;  /* 0x0006000024147984 */ /* 0x000f680000000c00 */
[----:B------:R-:W5:Y:S04]  /*1ca0*/  LDS.128 R16, [R36+0x800] ;  /* 0x0008000024107984 */ /* 0x000f680000000c00 */
[----:B------:R-:W5:Y:S04]  /*1cb0*/  LDS.128 R12, [R36+0xa00] ;  /* 0x000a0000240c7984 */ /* 0x000f680000000c00 */
[----:B------:R-:W5:Y:S01]  /*1cc0*/  LDS.128 R4, [R36+0xc00] ;  /* 0x000c000024047984 */ /* 0x000f620000000c00 */
[----:B-1----:R-:W-:-:S03]  /*1cd0*/  LEA R38, R38, R37, 0x2 ;  /* 0x0000002526267211 */ /* 0x002fc600078e10ff */
[----:B------:R-:W1:Y:S01]  /*1ce0*/  LDS.128 R8, [R36+0xe00] ;  /* 0x000e000024087984 */ /* 0x000e620000000c00 */
[----:B0-----:R-:W-:Y:S01]  /*1cf0*/  LEA R0, R2, R3, 0x4 ;  /* 0x0000000302007211 */ /* 0x001fe200078e20ff */
[----:B--2---:R-:W-:Y:S01]  /*1d00*/  FADD.FTZ R37, RZ, R28 ;  /* 0x0000001cff257221 */ /* 0x004fe20000010000 */
[----:B------:R-:W0:Y:S01]  /*1d10*/  LDC.64 R2, c[0x0][0x230] ;  /* 0x00008c00ff027b82 */ /* 0x000e220000000a00 */
[----:B------:R-:W-:Y:S01]  /*1d20*/  FADD.FTZ R28, RZ, R29 ;  /* 0x0000001dff1c7221 */ /* 0x000fe20000010000 */
[----:B------:R-:W-:Y:S01]  /*1d30*/  FADD.FTZ R29, RZ, R30 ;  /* 0x0000001eff1d7221 */ /* 0x000fe20000010000 */
[----:B---3--:R-:W-:Y:S01]  /*1d40*/  FADD.FTZ R37, R37, R32 ;  /* 0x0000002025257221 */ /* 0x008fe20000010000 */
[----:B------:R-:W-:Y:S01]  /*1d50*/  FADD.FTZ R30, RZ, R31 ;  /* 0x0000001fff1e7221 */ /* 0x000fe20000010000 */
[----:B------:R-:W-:Y:S01]  /*1d60*/  FADD.FTZ R28, R28, R33 ;  /* 0x000000211c1c7221 */ /* 0x000fe20000010000 */
[----:B------:R-:W-:Y:S02]  /*1d70*/  FADD.FTZ R29, R29, R34 ;  /* 0x000000221d1d7221 */ /* 0x000fe40000010000 */
[----:B------:R-:W-:Y:S01]  /*1d80*/  FADD.FTZ R30, R30, R35 ;  /* 0x000000231e1e7221 */ /* 0x000fe20000010000 */
[----:B----4-:R-:W-:Y:S01]  /*1d90*/  FADD.FTZ R37, R37, R24 ;  /* 0x0000001825257221 */ /* 0x010fe20000010000 */
[----:B------:R-:W-:Y:S01]  /*1da0*/  FADD.FTZ R28, R28, R25 ;  /* 0x000000191c1c7221 */ /* 0x000fe20000010000 */
[----:B------:R-:W-:Y:S01]  /*1db0*/  FADD.FTZ R29, R29, R26 ;  /* 0x0000001a1d1d7221 */ /* 0x000fe20000010000 */
[----:B------:R-:W-:Y:S01]  /*1dc0*/  FADD.FTZ R30, R30, R27 ;  /* 0x0000001b1e1e7221 */ /* 0x000fe20000010000 */
[----:B-----5:R-:W-:Y:S01]  /*1dd0*/  FADD.FTZ R37, R37, R20 ;  /* 0x0000001425257221 */ /* 0x020fe20000010000 */
        /* <DEDUP_REMOVED lines=9> */
[C---:B0-----:R-:W-:Y:S01]  /*1e70*/  IMAD R13, R0.reuse, R3, RZ ;  /* 0x00000003000d7224 */ /* 0x041fe200078e02ff */
[----:B------:R-:W-:Y:S01]  /*1e80*/  ISETP.GE.AND P1, PT, R0, R2, PT ;  /* 0x000000020000720c */ /* 0x000fe20003f26270 */
[----:B------:R-:W-:Y:S01]  /*1e90*/  FADD.FTZ R37, R37, R4 ;  /* 0x0000000425257221 */ /* 0x000fe20000010000 */
[----:B------:R-:W-:-:S02]  /*1ea0*/  IMAD.SHL.U32 R4, R38, 0x2, RZ ;  /* 0x0000000226047824 */ /* 0x000fc400078e00ff */
[----:B------:R-:W-:Y:S01]  /*1eb0*/  FADD.FTZ R28, R28, R5 ;  /* 0x000000051c1c7221 */ /* 0x000fe20000010000 */
[----:B------:R-:W-:Y:S01]  /*1ec0*/  FADD.FTZ R29, R29, R14 ;  /* 0x0000000e1d1d7221 */ /* 0x000fe20000010000 */
[----:B-1----:R-:W-:Y:S01]  /*1ed0*/  FADD.FTZ R8, R37, R8 ;  /* 0x0000000825087221 */ /* 0x002fe20000010000 */
[----:B------:R-:W-:Y:S01]  /*1ee0*/  FADD.FTZ R30, R30, R15 ;  /* 0x0000000f1e1e7221 */ /* 0x000fe20000010000 */
[----:B------:R-:W-:Y:S01]  /*1ef0*/  SHF.R.S32.HI R12, RZ, 0x1f, R4 ;  /* 0x0000001fff0c7819 */ /* 0x000fe20000011404 */
[----:B------:R-:W-:Y:S01]  /*1f00*/  FADD.FTZ R9, R28, R9 ;  /* 0x000000091c097221 */ /* 0x000fe20000010000 */
[----:B------:R-:W-:Y:S01]  /*1f10*/  IADD3 R5, P0, R4, R13, RZ ;  /* 0x0000000d04057210 */ /* 0x000fe20007f1e0ff */
[----:B------:R-:W-:Y:S01]  /*1f20*/  FADD.FTZ R29, R29, R6 ;  /* 0x000000061d1d7221 */ /* 0x000fe20000010000 */
[----:B------:R-:W-:Y:S02]  /*1f30*/  FADD.FTZ R30, R30, R7 ;  /* 0x000000071e1e7221 */ /* 0x000fe40000010000 */
[----:B------:R-:W-:Y:S01]  /*1f40*/  LEA.HI.X.SX32 R12, R13, R12, 0x1, P0 ;  /* 0x0000000c0d0c7211 */ /* 0x000fe200000f0eff */
[----:B------:R-:W-:Y:S01]  /*1f50*/  FADD.FTZ R10, R29, R10 ;  /* 0x0000000a1d0a7221 */ /* 0x000fe20000010000 */
[----:B------:R-:W-:Y:S01]  /*1f60*/  LEA R4, P0, R5, UR6, 0x1 ;  /* 0x0000000605047c11 */ /* 0x000fe2000f8008ff */
[----:B------:R-:W-:Y:S01]  /*1f70*/  FADD.FTZ R11, R30, R11 ;  /* 0x0000000b1e0b7221 */ /* 0x000fe20000010000 */
[----:B------:R-:W-:-:S02]  /*1f80*/  IADD3 R13, R0, 0x8, RZ ;  /* 0x00000008000d7810 */ /* 0x000fc40007ffe0ff */
[----:B------:R-:W-:Y:S02]  /*1f90*/  LEA.HI.X R5, R5, UR7, R12, 0x1, P0 ;  /* 0x0000000705057c11 */ /* 0x000fe400080f0c0c */
[----:B------:R-:W-:Y:S02]  /*1fa0*/  ISETP.GE.AND P0, PT, R13, R2, PT ;  /* 0x000000020d00720c */ /* 0x000fe40003f06270 */
[----:B------:R-:W-:-:S05]  /*1fb0*/  F2FP.BF16.F32.PACK_AB R9, R9, R8 ;  /* 0x000000080909723e */ /* 0x000fca00000010ff */
[----:B------:R0:W-:Y:S06]  /*1fc0*/  @!P1 STG.E desc[UR4][R4.64], R9 ;  /* 0x0000000904009986 */ /* 0x0001ec000c101904 */
[----:B------:R-:W-:Y:S05]  /*1fd0*/  @P0 EXIT ;  /* 0x000000000000094d */ /* 0x000fea0003800000 */
[----:B------:R-:W-:Y:S02]  /*1fe0*/  SHF.L.U32 R3, R3, 0x3, RZ ;  /* 0x0000000303037819 */ /* 0x000fe400000006ff */
[----:B------:R-:W-:-:S03]  /*1ff0*/  F2FP.BF16.F32.PACK_AB R11, R11, R10 ;  /* 0x0000000a0b0b723e */ /* 0x000fc600000010ff */
[----:B0-----:R-:W-:-:S05]  /*2000*/  IMAD.WIDE R4, R3, 0x2, R4 ;  /* 0x0000000203047825 */ /* 0x001fca00078e0204 */
[----:B------:R-:W-:Y:S01]  /*2010*/  STG.E desc[UR4][R4.64], R11 ;  /* 0x0000000b04007986 */ /* 0x000fe2000c101904 */
[----:B------:R-:W-:Y:S05]  /*2020*/  EXIT ;  /* 0x000000000000794d */ /* 0x000fea0003800000 */
.L_x_27:
        /* <DEDUP_REMOVED lines=13> */
.L_x_57:


//--------------------- .text._ZN2at6native30tinygemm_m16n8k16_chunk_kernelINS0_10ALayout_RMILNS0_14KReductionTypeE0EEENS0_15BLayout_TC_int4ILi4ELi64EEES4_Li8ELi8EEEvPKvS8_S8_Pviiiiii --------------------------
	.section	.text._ZN2at6native30tinygemm_m16n8k16_chunk_kernelINS0_10ALayout_RMILNS0_14KReductionTypeE0EEENS0_15BLayout_TC_int4ILi4ELi64EEES4_Li8ELi8EEEvPKvS8_S8_Pviiiiii,"ax",@progbits
	.align	128
        .global         _ZN2at6native30tinygemm_m16n8k16_chunk_kernelINS0_10ALayout_RMILNS0_14KReductionTypeE0EEENS0_15BLayout_TC_int4ILi4ELi64EEES4_Li8ELi8EEEvPKvS8_S8_Pviiiiii
        .type           _ZN2at6native30tinygemm_m16n8k16_chunk_kernelINS0_10ALayout_RMILNS0_14KReductionTypeE0EEENS0_15BLayout_TC_int4ILi4ELi64EEES4_Li8ELi8EEEvPKvS8_S8_Pviiiiii,@function
        .size           _ZN2at6native30tinygemm_m16n8k16_chunk_kernelINS0_10ALayout_RMILNS0_14KReductionTypeE0EEENS0_15BLayout_TC_int4ILi4ELi64EEES4_Li8ELi8EEEvPKvS8_S8_Pviiiiii,(.L_x_58 - _ZN2at6native30tinygemm_m16n8k16_chunk_kernelINS0_10ALayout_RMILNS0_14KReductionTypeE0EEENS0_15BLayout_TC_int4ILi4ELi64EEES4_Li8ELi8EEEvPKvS8_S8_Pviiiiii)
        .other          _ZN2at6native30tinygemm_m16n8k16_chunk_kernelINS0_10ALayout_RMILNS0_14KReductionTypeE0EEENS0_15BLayout_TC_int4ILi4ELi64EEES4_Li8ELi8EEEvPKvS8_S8_Pviiiiii,@"STO_CUDA_ENTRY STV_DEFAULT"
_ZN2at6native30tinygemm_m16n8k16_chunk_kernelINS0_10ALayout_RMILNS0_14KReductionTypeE0EEENS0_15BLayout_TC_int4ILi4ELi64EEES4_Li8ELi8EEEvPKvS8_S8_Pviiiiii:
.text._ZN2at6native30tinygemm_m16n8k16_chunk_kernelINS0_10ALayout_RMILNS0_14KReductionTypeE0EEENS0_15BLayout_TC_int4ILi4ELi64EEES4_Li8ELi8EEEvPKvS8_S8_Pviiiiii:
[----:B------:R-:W-:Y:S01]  /*0000*/  LDC R1, c[0x0][0x28] ;  /* 0x00000a00ff017b82 */ /* 0x000fe20000000800 */
[----:B------:R-:W0:Y:S01]  /*0010*/  S2R R2, SR_CTAID.X ;  /* 0x0000000000027919 */ /* 0x000e220000002500 */
[----:B------:R-:W-:Y:S01]  /*0020*/  ULDC UR7, c[0x0][0x244] ;  /* 0x0000910000077ab9 */ /* 0x000fe20000000800 */
[----:B------:R-:W-:Y:S01]  /*0030*/  ULDC.64 UR8, c[0x0][0x208] ;  /* 0x0000820000087ab9 */ /* 0x000fe20000000a00 */
[----:B------:R-:W-:Y:S01]  /*0040*/  USHF.R.S32.HI UR6, URZ, 0x1f, UR7 ;  /* 0x0000001f3f067899 */ /* 0x000fe20008011407 */
[----:B------:R-:W0:Y:S01]  /*0050*/  S2R R7, SR_TID.Y ;  /* 0x0000000000077919 */ /* 0x000e220000002200 */
[----:B------:R-:W-:Y:S01]  /*0060*/  ULDC UR14, c[0x0][0x230] ;  /* 0x00008c00000e7ab9 */ /* 0x000fe20000000800 */
[----:B------:R-:W-:Y:S01]  /*0070*/  ULDC.64 UR12, c[0x0][0x210] ;  /* 0x00008400000c7ab9 */ /* 0x000fe20000000a00 */
[----:B------:R-:W-:Y:S01]  /*0080*/  ULEA.HI UR4, UR6, UR7, URZ, 0x3 ;  /* 0x0000000706047291 */ /* 0x000fe2000f8f183f */
[----:B------:R-:W-:Y:S02]  /*0090*/  CS2R R8, SRZ ;  /* 0x0000000000087805 */ /* 0x000fe4000001ff00 */
[----:B------:R-:W-:Y:S01]  /*00a0*/  CS2R R10, SRZ ;  /* 0x00000000000a7805 */ /* 0x000fe2000001ff00 */
[----:B------:R-:W-:Y:S01]  /*00b0*/  ULOP3.LUT UR4, UR4, 0xfffffff8, URZ, 0xc0, !UPT ;  /* 0xfffffff804047892 */ /* 0x000fe2000f8ec03f */
[----:B0-----:R-:W-:-:S05]  /*00c0*/  LEA R0, R2, R7, 0x3 ;  /* 0x0000000702007211 */ /* 0x001fca00078e18ff */
[----:B------:R-:W-:Y:S02]  /*00d0*/  IMAD.SHL.U32 R52, R0, 0x8, RZ ;  /* 0x0000000800347824 */ /* 0x000fe400078e00ff */
[----:B------:R-:W0:Y:S03]  /*00e0*/  S2R R0, SR_TID.X ;  /* 0x0000000000007919 */ /* 0x000e260000002100 */
[----:B------:R-:W-:-:S13]  /*00f0*/  ISETP.GE.AND P0, PT, R52, UR4, PT ;  /* 0x0000000434007c0c */ /* 0x000fda000bf06270 */
[----:B------:R-:W-:Y:S05]  /*0100*/  @P0 BRA `(.L_x_28) ;  /* 0x0000000c004c0947 */ /* 0x000fea0003800000 */
[----:B------:R-:W1:Y:S01]  /*0110*/  S2R R13, SR_CTAID.Z ;  /* 0x00000000000d7919 */ /* 0x000e620000002700 */
[----:B------:R-:W2:Y:S01]  /*0120*/  LDC R4, c[0x0][0x240] ;  /* 0x00009000ff047b82 */ /* 0x000ea20000000800 */
[----:B0-----:R-:W-:Y:S01]  /*0130*/  SHF.R.S32.HI R3, RZ, 0x1f, R0 ;  /* 0x0000001fff037819 */ /* 0x001fe20000011400 */
[----:B------:R-:W-:Y:S01]  /*0140*/  ULEA.HI UR5, UR6, UR7, URZ, 0x2 ;  /* 0x0000000706057291 */ /* 0x000fe2000f8f103f */
[----:B------:R-:W0:Y:S01]  /*0150*/  S2R R47, SR_CTAID.Y ;  /* 0x00000000002f7919 */ /* 0x000e220000002600 */
[----:B------:R-:W-:Y:S01]  /*0160*/  ULDC UR10, c[0x0][0x230] ;  /* 0x00008c00000a7ab9 */ /* 0x000fe20000000800 */
[----:B------:R-:W-:Y:S01]  /*0170*/  LEA.HI R3, R3, R0, RZ, 0x2 ;  /* 0x0000000003037211 */ /* 0x000fe200078f10ff */
[----:B------:R-:W-:Y:S01]  /*0180*/  USHF.R.S32.HI UR5, URZ, 0x2, UR5 ;  /* 0x000000023f057899 */ /* 0x000fe20008011405 */
[----:B------:R-:W-:Y:S01]  /*0190*/  CS2R R10, SRZ ;  /* 0x00000000000a7805 */ /* 0x000fe2000001ff00 */
[----:B------:R-:W3:Y:S01]  /*01a0*/  LDC R53, c[0x0][0x238] ;  /* 0x00008e00ff357b82 */ /* 0x000ee20000000800 */
[----:B------:R-:W-:-:S02]  /*01b0*/  LOP3.LUT R5, R3, 0x7ffffffc, RZ, 0xc0, !PT ;  /* 0x7ffffffc03057812 */ /* 0x000fc400078ec0ff */
[----:B------:R-:W-:Y:S02]  /*01c0*/  CS2R R8, SRZ ;  /* 0x0000000000087805 */ /* 0x000fe4000001ff00 */
[----:B------:R-:W-:Y:S02]  /*01d0*/  SHF.R.S32.HI R46, RZ, 0x2, R3 ;  /* 0x00000002ff2e7819 */ /* 0x000fe40000011403 */
[----:B------:R-:W-:-:S05]  /*01e0*/  IADD3 R5, -R5, R0, RZ ;  /* 0x0000000005057210 */ /* 0x000fca0007ffe1ff */
[----:B------:R-:W-:-:S05]  /*01f0*/  IMAD R2, R2, 0x200, R5 ;  /* 0x0000020002027824 */ /* 0x000fca00078e0205 */
[----:B------:R-:W-:Y:S01]  /*0200*/  LEA R2, R7, R2, 0x6 ;  /* 0x0000000207027211 */ /* 0x000fe200078e30ff */
[C---:B--2---:R-:W-:Y:S01]  /*0210*/  IMAD.SHL.U32 R5, R4.reuse, 0x10, RZ ;  /* 0x0000001004057824 */ /* 0x044fe200078e00ff */
[----:B------:R-:W-:-:S03]  /*0220*/  SHF.L.U32 R3, R4, 0x3, RZ ;  /* 0x0000000304037819 */ /* 0x000fc600000006ff */
[----:B------:R-:W-:Y:S01]  /*0230*/  IMAD.SHL.U32 R2, R2, 0x2, RZ ;  /* 0x0000000202027824 */ /* 0x000fe200078e00ff */
[----:B------:R-:W-:Y:S02]  /*0240*/  SHF.R.S32.HI R4, RZ, 0x1f, R5 ;  /* 0x0000001fff047819 */ /* 0x000fe40000011405 */
[----:B-1----:R-:W-:Y:S01]  /*0250*/  LEA R48, R13, R46, 0x4 ;  /* 0x0000002e0d307211 */ /* 0x002fe200078e20ff */
[----:B---3--:R-:W-:Y:S01]  /*0260*/  IMAD.SHL.U32 R49, R53, 0x8, RZ ;  /* 0x0000000835317824 */ /* 0x008fe200078e00ff */
[----:B------:R-:W-:Y:S02]  /*0270*/  SHF.L.U64.HI R4, R5, 0x1, R4 ;  /* 0x0000000105047819 */ /* 0x000fe40000010204 */
[C---:B------:R-:W-:Y:S01]  /*0280*/  ISETP.GE.AND P0, PT, R48.reuse, UR10, PT ;  /* 0x0000000a30007c0c */ /* 0x040fe2000bf06270 */
[C---:B0-----:R-:W-:Y:S02]  /*0290*/  IMAD R46, R47.reuse, 0x8, R46 ;  /* 0x000000082f2e7824 */ /* 0x041fe400078e022e */
[C---:B------:R-:W-:Y:S01]  /*02a0*/  IMAD R53, R48.reuse, R53, RZ ;  /* 0x0000003530357224 */ /* 0x040fe200078e02ff */
[----:B------:R-:W-:Y:S01]  /*02b0*/  IADD3 R48, R48, 0x8, RZ ;  /* 0x0000000830307810 */ /* 0x000fe20007ffe0ff */
[----:B------:R-:W-:-:S08]  /*02c0*/  IMAD R47, R47, UR5, RZ ;  /* 0x000000052f2f7c24 */ /* 0x000fd0000f8e02ff */
.L_x_29:
[----:B------:R-:W-:Y:S01]  /*02d0*/  SHF.R.S32.HI R13, RZ, 0x1f, R52 ;  /* 0x0000001fff0d7819 */ /* 0x000fe20000011434 */
[----:B------:R-:W0:Y:S01]  /*02e0*/  LDC.64 R6, c[0x0][0x218] ;  /* 0x00008600ff067b82 */ /* 0x000e220000000a00 */
[----:B------:R-:W-:Y:S02]  /*02f0*/  SHF.R.S32.HI R14, RZ, 0x1f, R2 ;  /* 0x0000001fff0e7819 */ /* 0x000fe40000011402 */
[----:B------:R-:W-:Y:S02]  /*0300*/  LEA.HI R13, R13, R52, RZ, 0x2 ;  /* 0x000000340d0d7211 */ /* 0x000fe400078f10ff */
[----:B------:R-:W-:Y:S02]  /*0310*/  IADD3 R16, P1, R53, R2, RZ ;  /* 0x0000000235107210 */ /* 0x000fe40007f3e0ff */
[----:B------:R-:W-:Y:S01]  /*0320*/  SHF.R.S32.HI R12, RZ, 0x2, R13 ;  /* 0x00000002ff0c7819 */ /* 0x000fe2000001140d */
[----:B------:R-:W1:Y:S03]  /*0330*/  LDC.64 R20, c[0x0][0x220] ;  /* 0x00008800ff147b82 */ /* 0x000e660000000a00 */
[----:B------:R-:W-:Y:S01]  /*0340*/  IADD3 R13, R47, R12, RZ ;  /* 0x0000000c2f0d7210 */ /* 0x000fe20007ffe0ff */
[----:B------:R-:W-:-:S04]  /*0350*/  IMAD R12, R12, R3, R46 ;  /* 0x000000030c0c7224 */ /* 0x000fc800078e022e */
[----:B------:R-:W-:-:S05]  /*0360*/  IMAD R13, R13, 0x20, R0 ;  /* 0x000000200d0d7824 */ /* 0x000fca00078e0200 */
[----:B------:R-:W-:-:S05]  /*0370*/  SHF.L.U32 R13, R13, 0x1, RZ ;  /* 0x000000010d0d7819 */ /* 0x000fca00000006ff */
[----:B0-----:R-:W-:Y:S01]  /*0380*/  IMAD.WIDE R6, R13, 0x4, R6 ;  /* 0x000000040d067825 */ /* 0x001fe200078e0206 */
[----:B------:R-:W-:Y:S02]  /*0390*/  LEA.HI.X.SX32 R17, R53, R14, 0x1, P1 ;  /* 0x0000000e35117211 */ /* 0x000fe400008f0eff */
[C---:B------:R-:W-:Y:S02]  /*03a0*/  IADD3 R14, P1, R49.reuse, R16, RZ ;  /* 0x00000010310e7210 */ /* 0x040fe40007f3e0ff */
[----:B------:R-:W2:Y:S01]  /*03b0*/  LDG.E.64.CONSTANT R44, desc[UR8][R6.64] ;  /* 0x00000008062c7981 */ /* 0x000ea2000c1e9b00 */
[----:B------:R-:W-:Y:S01]  /*03c0*/  IMAD.SHL.U32 R13, R12, 0x2, RZ ;  /* 0x000000020c0d7824 */ /* 0x000fe200078e00ff */
[----:B------:R-:W-:Y:S02]  /*03d0*/  LEA.HI.X.SX32 R15, R49, R17, 0x1, P1 ;  /* 0x00000011310f7211 */ /* 0x000fe400008f0eff */
[----:B------:R-:W-:Y:S02]  /*03e0*/  CS2R R36, SRZ ;  /* 0x0000000000247805 */ /* 0x000fe4000001ff00 */
[----:B------:R-:W-:Y:S01]  /*03f0*/  ISETP.GE.AND P1, PT, R48, UR14, PT ;  /* 0x0000000e30007c0c */ /* 0x000fe2000bf26270 */
[----:B-1----:R-:W-:Y:S01]  /*0400*/  IMAD.WIDE R20, R13, 0x2, R20 ;  /* 0x000000020d147825 */ /* 0x002fe200078e0214 */
[----:B------:R-:W-:-:S02]  /*0410*/  LEA R50, P2, R16, UR12, 0x1 ;  /* 0x0000000c10327c11 */ /* 0x000fc4000f8408ff */
[----:B------:R-:W-:Y:S02]  /*0420*/  CS2R R38, SRZ ;  /* 0x0000000000267805 */ /* 0x000fe4000001ff00 */
[----:B------:R-:W-:Y:S01]  /*0430*/  LEA R58, P3, R14, UR12, 0x1 ;  /* 0x0000000c0e3a7c11 */ /* 0x000fe2000f8608ff */
[----:B------:R0:W3:Y:S01]  /*0440*/  LDG.E.CONSTANT R56, desc[UR8][R20.64] ;  /* 0x0000000814387981 */ /* 0x0000e2000c1e9900 */
[----:B------:R-:W-:Y:S02]  /*0450*/  LEA.HI.X R51, R16, UR13, R17, 0x1, P2 ;  /* 0x0000000d10337c11 */ /* 0x000fe400090f0c11 */
[----:B------:R-:W-:Y:S02]  /*0460*/  LEA.HI.X R59, R14, UR13, R15, 0x1, P3 ;  /* 0x0000000d0e3b7c11 */ /* 0x000fe400098f0c0f */
[----:B------:R-:W-:Y:S02]  /*0470*/  CS2R R40, SRZ ;  /* 0x0000000000287805 */ /* 0x000fe4000001ff00 */
[----:B------:R-:W-:Y:S01]  /*0480*/  CS2R R42, SRZ ;  /* 0x00000000002a7805 */ /* 0x000fe2000001ff00 */
[----:B------:R-:W4:Y:S04]  /*0490*/  @!P0 LDG.E.CONSTANT R36, desc[UR8][R50.64] ;  /* 0x0000000832248981 */ /* 0x000f28000c1e9900 */
        /* <DEDUP_REMOVED lines=9> */
[----:B------:R-:W-:Y:S01]  /*0530*/  CS2R R18, SRZ ;  /* 0x0000000000127805 */ /* 0x000fe2000001ff00 */
[----:B------:R-:W5:Y:S04]  /*0540*/  LDG.E.64.CONSTANT R6, desc[UR8][R6.64+0x100] ;  /* 0x0001000806067981 */ /* 0x000f68000c1e9b00 */
[----:B------:R-:W5:Y:S04]  /*0550*/  @!P0 LDG.E.CONSTANT R12, desc[UR8][R50.64+0x40] ;  /* 0x00004008320c8981 */ /* 0x000f68000c1e9900 */
[----:B------:R-:W5:Y:S04]  /*0560*/  @!P0 LDG.E.CONSTANT R14, desc[UR8][R50.64+0x50] ;  /* 0x00005008320e8981 */ /* 0x000f68000c1e9900 */
[----:B------:R-:W5:Y:S04]  /*0570*/  @!P1 LDG.E.CONSTANT R13, desc[UR8][R58.64+0x40] ;  /* 0x000040083a0d9981 */ /* 0x000f68000c1e9900 */
[----:B------:R-:W5:Y:S01]  /*0580*/  @!P1 LDG.E.CONSTANT R15, desc[UR8][R58.64+0x50] ;  /* 0x000050083a0f9981 */ /* 0x000f62000c1e9900 */
[----:B------:R-:W-:-:S02]  /*0590*/  CS2R R16, SRZ ;  /* 0x0000000000107805 */ /* 0x000fc4000001ff00 */
[----:B------:R-:W-:Y:S01]  /*05a0*/  LEA R54, P2, R5, R20, 0x1 ;  /* 0x0000001405367211 */ /* 0x000fe200078408ff */
[----:B------:R-:W5:Y:S04]  /*05b0*/  @!P0 LDG.E.CONSTANT R18, desc[UR8][R50.64+0x70] ;  /* 0x0000700832128981 */ /* 0x000f68000c1e9900 */
[----:B------:R-:W5:Y:S04]  /*05c0*/  @!P0 LDG.E.CONSTANT R16, desc[UR8][R50.64+0x60] ;  /* 0x0000600832108981 */ /* 0x000f68000c1e9900 */
[----:B------:R-:W5:Y:S04]  /*05d0*/  @!P1 LDG.E.CONSTANT R17, desc[UR8][R58.64+0x60] ;  /* 0x000060083a119981 */ /* 0x000f68000c1e9900 */
[----:B------:R-:W5:Y:S01]  /*05e0*/  @!P1 LDG.E.CONSTANT R19, desc[UR8][R58.64+0x70] ;  /* 0x000070083a139981 */ /* 0x000f62000c1e9900 */
[----:B------:R-:W-:-:S02]  /*05f0*/  IADD3.X R55, R21, R4, RZ, P2, !PT ;  /* 0x0000000415377210 */ /* 0x000fc400017fe4ff */
[----:B0-----:R-:W-:Y:S02]  /*0600*/  CS2R R20, SRZ ;  /* 0x0000000000147805 */ /* 0x001fe4000001ff00 */
[----:B------:R-:W-:Y:S01]  /*0610*/  CS2R R22, SRZ ;  /* 0x0000000000167805 */ /* 0x000fe2000001ff00 */
[----:B------:R0:W5:Y:S01]  /*0620*/  LDG.E.CONSTANT R54, desc[UR8][R54.64] ;  /* 0x0000000836367981 */ /* 0x000162000c1e9900 */
        /* <DEDUP_REMOVED lines=21> */
[----:B------:R-:W5:Y:S01]  /*0780*/  @!P1 LDG.E.CONSTANT R35, desc[UR8][R58.64+0xf0] ;  /* 0x0000f0083a239981 */ /* 0x000f62000c1e9900 */
[----:B0-----:R-:W-:Y:S01]  /*0790*/  MOV R55, 0x43004300 ;  /* 0x4300430000377802 */ /* 0x001fe20000000f00 */
[----:B------:R-:W-:Y:S01]  /*07a0*/  IMAD.MOV.U32 R57, RZ, RZ, 0x3f80 ;  /* 0x00003f80ff397424 */ /* 0x000fe200078e00ff */
[----:B------:R-:W-:Y:S05]  /*07b0*/  WARPSYNC.ALL ;  /* 0x0000000000007948 */ /* 0x000fea0003800000 */
[----:B------:R-:W-:Y:S01]  /*07c0*/  VIADD R52, R52, 0x40 ;  /* 0x0000004034347836 */ /* 0x000fe20000000000 */
[----:B--2---:R-:W-:-:S02]  /*07d0*/  SHF.R.U32.HI R60, RZ, 0x4, R44 ;  /* 0x00000004ff3c7819 */ /* 0x004fc4000001162c */
[--C-:B-1----:R-:W-:Y:S02]  /*07e0*/  LOP3.LUT R50, R44, 0xf000f, R55.reuse, 0xea, !PT ;  /* 0x000f000f2c327812 */ /* 0x102fe400078eea37 */
[----:B------:R-:W-:-:S03]  /*07f0*/  LOP3.LUT R60, R60, 0xf000f, R55, 0xea, !PT ;  /* 0x000f000f3c3c7812 */ /* 0x000fc600078eea37 */
[-C--:B------:R-:W-:Y:S02]  /*0800*/  HFMA2.BF16_V2 R50, R50, R57.reuse.H0_H0, -136, -136 ;  /* 0xc308c30832327431 */ /* 0x080fe40000240039 */
[----:B------:R-:W-:Y:S02]  /*0810*/  HFMA2.BF16_V2 R51, R60, R57.H0_H0, -136, -136 ;  /* 0xc308c3083c337431 */ /* 0x000fe40000240039 */
[-CC-:B---3--:R-:W-:Y:S02]  /*0820*/  HFMA2.BF16_V2 R50, R50, R56.reuse.H0_H0, R56.reuse.H1_H1 ;  /* 0x2000003832327231 */ /* 0x188fe40000260038 */
        /* <DEDUP_REMOVED lines=10> */
[----:B------:R-:W-:-:S06]  /*08d0*/  SHF.R.U32.HI R44, RZ, 0x4, R45 ;  /* 0x00000004ff2c7819 */ /* 0x000fcc000001162d */
[----:B-----5:R-:W-:Y:S07]  /*08e0*/  HMMA.16816.F32.BF16 R40, R40, R50, RZ ;  /* 0x000000322828723c */ /* 0x020fee00000418ff */
[--C-:B------:R-:W-:Y:S02]  /*08f0*/  LOP3.LUT R50, R44, 0xf000f, R55.reuse, 0xea, !PT ;  /* 0x000f000f2c327812 */ /* 0x100fe400078eea37 */
[----:B------:R-:W-:-:S03]  /*0900*/  LOP3.LUT R44, R45, 0xf000f, R55, 0xea, !PT ;  /* 0x000f000f2d2c7812 */ /* 0x000fc600078eea37 */
[-C--:B------:R-:W-:Y:S02]  /*0910*/  HFMA2.BF16_V2 R51, R50, R57.reuse.H0_H0, -136, -136 ;  /* 0xc308c30832337431 */ /* 0x080fe40000240039 */
[----:B------:R-:W-:Y:S02]  /*0920*/  HFMA2.BF16_V2 R44, R44, R57.H0_H0, -136, -136 ;  /* 0xc308c3082c2c7431 */ /* 0x000fe40000240039 */
[-CC-:B------:R-:W-:Y:S02]  /*0930*/  HFMA2.BF16_V2 R51, R51, R56.reuse.H0_H0, R56.reuse.H1_H1 ;  /* 0x2000003833337231 */ /* 0x180fe40000260038 */
[----:B------:R-:W-:Y:S01]  /*0940*/  HFMA2.BF16_V2 R50, R44, R56.H0_H0, R56.H1_H1 ;  /* 0x200000382c327231 */ /* 0x000fe20000260038 */
[----:B------:R-:W-:-:S06]  /*0950*/  SHF.R.U32.HI R44, RZ, 0x8, R45 ;  /* 0x00000008ff2c7819 */ /* 0x000fcc000001162d */
[----:B------:R-:W-:Y:S01]  /*0960*/  HMMA.16816.F32.BF16 R12, R12, R50, RZ ;  /* 0x000000320c0c723c */ /* 0x000fe200000418ff */
[----:B------:R-:W-:-:S06]  /*0970*/  LOP3.LUT R44, R44, 0xf000f, R55, 0xea, !PT ;  /* 0x000f000f2c2c7812 */ /* 0x000fcc00078eea37 */
[----:B------:R-:W-:-:S04]  /*0980*/  SHF.R.U32.HI R50, RZ, 0xc, R45 ;  /* 0x0000000cff327819 */ /* 0x000fc8000001162d */
[----:B------:R-:W-:Y:S01]  /*0990*/  LOP3.LUT R50, R50, 0xf000f, R55, 0xea, !PT ;  /* 0x000f000f32327812 */ /* 0x000fe200078eea37 */
[----:B------:R-:W-:-:S04]  /*09a0*/  HFMA2.BF16_V2 R44, R44, R57.H0_H0, -136, -136 ;  /* 0xc308c3082c2c7431 */ /* 0x000fc80000240039 */
[----:B------:R-:W-:Y:S02]  /*09b0*/  HFMA2.BF16_V2 R45, R50, R57.H0_H0, -136, -136 ;  /* 0xc308c308322d7431 */ /* 0x000fe40000240039 */
[-CC-:B------:R-:W-:Y:S02]  /*09c0*/  HFMA2.BF16_V2 R44, R44, R56.reuse.H0_H0, R56.reuse.H1_H1 ;  /* 0x200000382c2c7231 */ /* 0x180fe40000260038 */
[----:B------:R-:W-:Y:S01]  /*09d0*/  HFMA2.BF16_V2 R45, R45, R56.H0_H0, R56.H1_H1 ;  /* 0x200000382d2d7231 */ /* 0x000fe20000260038 */
[----:B------:R-:W-:-:S04]  /*09e0*/  SHF.R.U32.HI R50, RZ, 0x4, R6 ;  /* 0x00000004ff327819 */ /* 0x000fc80000011606 */
[----:B------:R-:W-:Y:S02]  /*09f0*/  LOP3.LUT R50, R50, 0xf000f, R55, 0xea, !PT ;  /* 0x000f000f32327812 */ /* 0x000fe400078eea37 */
[----:B------:R-:W-:Y:S01]  /*0a00*/  HMMA.16816.F32.BF16 R16, R16, R44, RZ ;  /* 0x0000002c1010723c */ /* 0x000fe200000418ff */
[----:B------:R-:W-:-:S06]  /*0a10*/  SHF.R.U32.HI R56, RZ, 0x8, R6 ;  /* 0x00000008ff387819 */ /* 0x000fcc0000011606 */
[----:B------:R-:W-:Y:S01]  /*0a20*/  LOP3.LUT R44, R6, 0xf000f, R55, 0xea, !PT ;  /* 0x000f000f062c7812 */ /* 0x000fe200078eea37 */
[----:B------:R-:W-:Y:S01]  /*0a30*/  HFMA2.BF16_V2 R45, R50, R57.H0_H0, -136, -136 ;  /* 0xc308c308322d7431 */ /* 0x000fe20000240039 */
[----:B------:R-:W-:-:S03]  /*0a40*/  SHF.R.U32.HI R6, RZ, 0xc, R6 ;  /* 0x0000000cff067819 */ /* 0x000fc60000011606 */
[-C--:B------:R-:W-:Y:S01]  /*0a50*/  HFMA2.BF16_V2 R44, R44, R57.reuse.H0_H0, -136, -136 ;  /* 0xc308c3082c2c7431 */ /* 0x080fe20000240039 */
[--C-:B------:R-:W-:Y:S01]  /*0a60*/  LOP3.LUT R56, R56, 0xf000f, R55.reuse, 0xea, !PT ;  /* 0x000f000f38387812 */ /* 0x100fe200078eea37 */
[-CC-:B------:R-:W-:Y:S01]  /*0a70*/  HFMA2.BF16_V2 R45, R45, R54.reuse.H0_H0, R54.reuse.H1_H1 ;  /* 0x200000362d2d7231 */ /* 0x180fe20000260036 */
[----:B------:R-:W-:Y:S01]  /*0a80*/  LOP3.LUT R6, R6, 0xf000f, R55, 0xea, !PT ;  /* 0x000f000f06067812 */ /* 0x000fe200078eea37 */
[----:B------:R-:W-:Y:S02]  /*0a90*/  HFMA2.BF16_V2 R44, R44, R54.H0_H0, R54.H1_H1 ;  /* 0x200000362c2c7231 */ /* 0x000fe40000260036 */
[-C--:B------:R-:W-:Y:S02]  /*0aa0*/  HFMA2.BF16_V2 R56, R56, R57.reuse.H0_H0, -136, -136 ;  /* 0xc308c30838387431 */ /* 0x080fe40000240039 */
[----:B------:R-:W-:-:S03]  /*0ab0*/  HFMA2.BF16_V2 R6, R6, R57.H0_H0, -136, -136 ;  /* 0xc308c30806067431 */ /* 0x000fc60000240039 */
[----:B------:R-:W-:Y:S01]  /*0ac0*/  HMMA.16816.F32.BF16 R20, R20, R44, RZ ;  /* 0x0000002c1414723c */ /* 0x000fe200000418ff */
[----:B------:R-:W-:-:S06]  /*0ad0*/  SHF.R.U32.HI R50, RZ, 0x4, R7 ;  /* 0x00000004ff327819 */ /* 0x000fcc0000011607 */
[-CC-:B------:R-:W-:Y:S02]  /*0ae0*/  HFMA2.BF16_V2 R44, R56, R54.reuse.H0_H0, R54.reuse.H1_H1 ;  /* 0x20000036382c7231 */ /* 0x180fe40000260036 */
[----:B------:R-:W-:Y:S01]  /*0af0*/  HFMA2.BF16_V2 R45, R6, R54.H0_H0, R54.H1_H1 ;  /* 0x20000036062d7231 */ /* 0x000fe20000260036 */
[--C-:B------:R-:W-:Y:S02]  /*0b00*/  LOP3.LUT R6, R7, 0xf000f, R55.reuse, 0xea, !PT ;  /* 0x000f000f07067812 */ /* 0x100fe400078eea37 */
[----:B------:R-:W-:Y:S02]  /*0b10*/  LOP3.LUT R50, R50, 0xf000f, R55, 0xea, !PT ;  /* 0x000f000f32327812 */ /* 0x000fe400078eea37 */
[----:B------:R-:W-:Y:S02]  /*0b20*/  SHF.R.U32.HI R56, RZ, 0xc, R7 ;  /* 0x0000000cff387819 */ /* 0x000fe40000011607 */
[----:B------:R-:W-:Y:S01]  /*0b30*/  HMMA.16816.F32.BF16 R24, R24, R44, RZ ;  /* 0x0000002c1818723c */ /* 0x000fe200000418ff */
[----:B------:R-:W-:Y:S01]  /*0b40*/  HFMA2.BF16_V2 R6, R6, R57.H0_H0, -136, -136 ;  /* 0xc308c30806067431 */ /* 0x000fe20000240039 */
[----:B------:R-:W-:-:S05]  /*0b50*/  LOP3.LUT R56, R56, 0xf000f, R55, 0xea, !PT ;  /* 0x000f000f38387812 */ /* 0x000fca00078eea37 */
[----:B------:R-:W-:Y:S01]  /*0b60*/  SHF.R.U32.HI R44, RZ, 0x8, R7 ;  /* 0x00000008ff2c7819 */ /* 0x000fe20000011607 */
[----:B------:R-:W-:-:S03]  /*0b70*/  HFMA2.BF16_V2 R7, R50, R57.H0_H0, -136, -136 ;  /* 0xc308c30832077431 */ /* 0x000fc60000240039 */
[----:B------:R-:W-:Y:S01]  /*0b80*/  LOP3.LUT R44, R44, 0xf000f, R55, 0xea, !PT ;  /* 0x000f000f2c2c7812 */ /* 0x000fe200078eea37 */
[-CC-:B------:R-:W-:Y:S02]  /*0b90*/  HFMA2.BF16_V2 R6, R6, R54.reuse.H0_H0, R54.reuse.H1_H1 ;  /* 0x2000003606067231 */ /* 0x180fe40000260036 */
[-CC-:B------:R-:W-:Y:S02]  /*0ba0*/  HFMA2.BF16_V2 R7, R7, R54.reuse.H0_H0, R54.reuse.H1_H1 ;  /* 0x2000003607077231 */ /* 0x180fe40000260036 */
[-C--:B------:R-:W-:Y:S02]  /*0bb0*/  HFMA2.BF16_V2 R44, R44, R57.reuse.H0_H0, -136, -136 ;  /* 0xc308c3082c2c7431 */ /* 0x080fe40000240039 */
[----:B------:R-:W-:Y:S02]  /*0bc0*/  HFMA2.BF16_V2 R56, R56, R57.H0_H0, -136, -136 ;  /* 0xc308c30838387431 */ /* 0x000fe40000240039 */
[----:B------:R-:W-:Y:S01]  /*0bd0*/  FADD.FTZ R45, R36, R8 ;  /* 0x00000008242d7221 */ /* 0x000fe20000010000 */
[----:B------:R-:W-:Y:S01]  /*0be0*/  FADD.FTZ R36, R37, R9 ;  /* 0x0000000925247221 */ /* 0x000fe20000010000 */
[----:B------:R-:W-:-:S02]  /*0bf0*/  HFMA2.BF16_V2 R8, R44, R54.H0_H0, R54.H1_H1 ;  /* 0x200000362c087231 */ /* 0x000fc40000260036 */
[----:B------:R-:W-:Y:S01]  /*0c00*/  HFMA2.BF16_V2 R9, R56, R54.H0_H0, R54.H1_H1 ;  /* 0x2000003638097231 */ /* 0x000fe20000260036 */
[----:B------:R-:W-:Y:S01]  /*0c10*/  HMMA.16816.F32.BF16 R28, R28, R6, RZ ;  /* 0x000000061c1c723c */ /* 0x000fe200000418ff */
[----:B------:R-:W-:Y:S01]  /*0c20*/  FADD.FTZ R45, R40, R45 ;  /* 0x0000002d282d7221 */ /* 0x000fe20000010000 */
[----:B------:R-:W-:-:S05]  /*0c30*/  FADD.FTZ R36, R41, R36 ;  /* 0x0000002429247221 */ /* 0x000fca0000010000 */
[----:B------:R-:W-:Y:S01]  /*0c40*/  FADD.FTZ R7, R38, R10 ;  /* 0x0000000a26077221 */ /* 0x000fe20000010000 */
[----:B------:R-:W-:Y:S01]  /*0c50*/  FADD.FTZ R6, R39, R11 ;  /* 0x0000000b27067221 */ /* 0x000fe20000010000 */
[----:B------:R-:W-:Y:S02]  /*0c60*/  HMMA.16816.F32.BF16 R32, R32, R8, RZ ;  /* 0x000000082020723c */ /* 0x000fe400000418ff */
        /* <DEDUP_REMOVED lines=10> */
[----:B------:R-:W-:Y:S01]  /*0d10*/  ISETP.GE.AND P1, PT, R52, UR4, PT ;  /* 0x0000000434007c0c */ /* 0x000fe2000bf26270 */
        /* <DEDUP_REMOVED lines=18> */
.L_x_28:
        /* <DEDUP_REMOVED lines=11> */
[----:B------:R-:W0:Y:S01]  /*0ef0*/  S2UR UR5, SR_CTAID.Y ;  /* 0x00000000000579c3 */ /* 0x000e220000002600 */
[----:B------:R-:W1:Y:S01]  /*0f00*/  S2R R16, SR_CTAID.Z ;  /* 0x0000000000107919 */ /* 0x000e620000002700 */
[----:B------:R-:W-:Y:S01]  /*0f10*/  SHF.R.S32.HI R7, RZ, 0x1f, R12 ;  /* 0x0000001fff077819 */ /* 0x000fe2000001140c */
[----:B------:R-:W-:Y:S01]  /*0f20*/  ULDC.64 UR10, c[0x0][0x210] ;  /* 0x00008400000a7ab9 */ /* 0x000fe20000000a00 */
[----:B------:R-:W-:Y:S02]  /*0f30*/  SHF.R.S32.HI R6, RZ, 0x1f, R15 ;  /* 0x0000001fff067819 */ /* 0x000fe4000001140f */
[----:B------:R-:W-:Y:S02]  /*0f40*/  LEA.HI R13, R7, R12, RZ, 0x2 ;  /* 0x0000000c070d7211 */ /* 0x000fe400078f10ff */
[----:B------:R-:W0:Y:S01]  /*0f50*/  LDC R20, c[0x0][0x240] ;  /* 0x00009000ff147b82 */ /* 0x000e220000000800 */
[----:B------:R-:W-:Y:S02]  /*0f60*/  LEA.HI R14, R6, R15, RZ, 0x2 ;  /* 0x0000000f060e7211 */ /* 0x000fe400078f10ff */
[----:B------:R-:W-:-:S02]  /*0f70*/  SHF.R.S32.HI R17, RZ, 0x1f, R0 ;  /* 0x0000001fff117819 */ /* 0x000fc40000011400 */
[----:B------:R-:W-:Y:S02]  /*0f80*/  SHF.R.S32.HI R13, RZ, 0x2, R13 ;  /* 0x00000002ff0d7819 */ /* 0x000fe4000001140d */
[----:B------:R-:W-:Y:S01]  /*0f90*/  SHF.R.S32.HI R18, RZ, 0x2, R14 ;  /* 0x00000002ff127819 */ /* 0x000fe2000001140e */
[----:B------:R-:W2:Y:S01]  /*0fa0*/  LDC R19, c[0x0][0x238] ;  /* 0x00008e00ff137b82 */ /* 0x000ea20000000800 */
[----:B------:R-:W-:-:S04]  /*0fb0*/  LEA.HI R17, R17, R0, RZ, 0x2 ;  /* 0x0000000011117211 */ /* 0x000fc800078f10ff */
[----:B------:R-:W-:Y:S02]  /*0fc0*/  LOP3.LUT R15, R17, 0x7ffffffc, RZ, 0xc0, !PT ;  /* 0x7ffffffc110f7812 */ /* 0x000fe400078ec0ff */
[----:B------:R-:W-:Y:S01]  /*0fd0*/  SHF.R.S32.HI R17, RZ, 0x2, R17 ;  /* 0x00000002ff117819 */ /* 0x000fe20000011411 */
[----:B------:R-:W3:Y:S01]  /*0fe0*/  LDC.64 R4, c[0x0][0x218] ;  /* 0x00008600ff047b82 */ /* 0x000ee20000000a00 */
[----:B------:R-:W-:-:S04]  /*0ff0*/  IADD3 R15, -R15, R0, RZ ;  /* 0x000000000f0f7210 */ /* 0x000fc80007ffe1ff */
[----:B------:R-:W-:Y:S01]  /*1000*/  LEA R12, R12, R15, 0x3 ;  /* 0x0000000f0c0c7211 */ /* 0x000fe200078e18ff */
[----:B0-----:R-:W-:Y:S02]  /*1010*/  IMAD R14, R13, R20, UR5 ;  /* 0x000000050d0e7e24 */ /* 0x001fe4000f8e0214 */
[----:B------:R-:W0:Y:S01]  /*1020*/  LDC.64 R6, c[0x0][0x220] ;  /* 0x00008800ff067b82 */ /* 0x000e220000000a00 */
[----:B------:R-:W-:Y:S01]  /*1030*/  IMAD R13, R18, UR5, R13 ;  /* 0x00000005120d7c24 */ /* 0x000fe2000f8e020d */
[----:B------:R-:W-:Y:S01]  /*1040*/  SHF.L.U32 R12, R12, 0x1, RZ ;  /* 0x000000010c0c7819 */ /* 0x000fe200000006ff */
[----:B-1----:R-:W-:Y:S01]  /*1050*/  IMAD R18, R16, 0x10, R17 ;  /* 0x0000001010127824 */ /* 0x002fe200078e0211 */
[----:B------:R-:W-:Y:S01]  /*1060*/  LEA R14, R14, R17, 0x3 ;  /* 0x000000110e0e7211 */ /* 0x000fe200078e18ff */
[----:B------:R-:W-:Y:S01]  /*1070*/  IMAD R13, R13, 0x20, R0 ;  /* 0x000000200d0d7824 */ /* 0x000fe200078e0200 */
[----:B------:R-:W-:Y:S01]  /*1080*/  ULDC UR5, c[0x0][0x230] ;  /* 0x00008c0000057ab9 */ /* 0x000fe20000000800 */
[----:B--2---:R-:W-:-:S02]  /*1090*/  IMAD R17, R18, R19, RZ ;  /* 0x0000001312117224 */ /* 0x004fc400078e02ff */
[----:B------:R-:W-:Y:S01]  /*10a0*/  IMAD.SHL.U32 R15, R14, 0x2, RZ ;  /* 0x000000020e0f7824 */ /* 0x000fe200078e00ff */
[----:B------:R-:W-:Y:S02]  /*10b0*/  SHF.L.U32 R13, R13, 0x1, RZ ;  /* 0x000000010d0d7819 */ /* 0x000fe400000006ff */
[----:B------:R-:W-:Y:S02]  /*10c0*/  SHF.R.S32.HI R14, RZ, 0x1f, R12 ;  /* 0x0000001fff0e7819 */ /* 0x000fe4000001140c */
[----:B------:R-:W-:Y:S01]  /*10d0*/  IADD3 R16, P1, R17, R12, RZ ;  /* 0x0000000c11107210 */ /* 0x000fe20007f3e0ff */
[----:B---3--:R-:W-:Y:S01]  /*10e0*/  IMAD.WIDE R4, R13, 0x4, R4 ;  /* 0x000000040d047825 */ /* 0x008fe200078e0204 */
[----:B------:R-:W-:Y:S02]  /*10f0*/  SHF.L.U32 R13, R19, 0x3, RZ ;  /* 0x00000003130d7819 */ /* 0x000fe400000006ff */
[----:B------:R-:W-:Y:S02]  /*1100*/  LEA.HI.X.SX32 R17, R17, R14, 0x1, P1 ;  /* 0x0000000e11117211 */ /* 0x000fe400008f0eff */
[----:B------:R1:W2:Y:S01]  /*1110*/  LDG.E.64.CONSTANT R26, desc[UR8][R4.64] ;  /* 0x00000008041a7981 */ /* 0x0002a2000c1e9b00 */
[----:B------:R-:W-:-:S02]  /*1120*/  IADD3 R14, R18, 0x8, RZ ;  /* 0x00000008120e7810 */ /* 0x000fc40007ffe0ff */
[----:B------:R-:W-:Y:S01]  /*1130*/  IADD3 R12, P2, R13, R16, RZ ;  /* 0x000000100d0c7210 */ /* 0x000fe20007f5e0ff */
[----:B0-----:R-:W-:Y:S01]  /*1140*/  IMAD.WIDE R6, R15, 0x2, R6 ;  /* 0x000000020f067825 */ /* 0x001fe200078e0206 */
[----:B------:R-:W-:Y:S02]  /*1150*/  ISETP.GE.AND P3, PT, R18, UR5, PT ;  /* 0x0000000512007c0c */ /* 0x000fe4000bf66270 */
[----:B------:R-:W-:Y:S02]  /*1160*/  ISETP.GE.AND P4, PT, R14, UR5, PT ;  /* 0x000000050e007c0c */ /* 0x000fe4000bf86270 */
[----:B------:R-:W-:Y:S01]  /*1170*/  LEA.HI.X.SX32 R13, R13, R17, 0x1, P2 ;  /* 0x000000110d0d7211 */ /* 0x000fe200010f0eff */
[----:B------:R0:W3:Y:S01]  /*1180*/  LDG.E.CONSTANT R24, desc[UR8][R6.64] ;  /* 0x0000000806187981 */ /* 0x0000e2000c1e9900 */
[----:B------:R-:W-:Y:S02]  /*1190*/  LEA R28, P1, R16, UR10, 0x1 ;  /* 0x0000000a101c7c11 */ /* 0x000fe4000f8208ff */
[----:B------:R-:W-:-:S02]  /*11a0*/  LEA R30, P2, R12, UR10, 0x1 ;  /* 0x0000000a0c1e7c11 */ /* 0x000fc4000f8408ff */
[----:B------:R-:W-:Y:S02]  /*11b0*/  CS2R R20, SRZ ;  /* 0x0000000000147805 */ /* 0x000fe4000001ff00 */
[----:B------:R-:W-:Y:S02]  /*11c0*/  CS2R R22, SRZ ;  /* 0x0000000000167805 */ /* 0x000fe4000001ff00 */
[----:B------:R-:W-:Y:S02]  /*11d0*/  LEA.HI.X R29, R16, UR11, R17, 0x1, P1 ;  /* 0x0000000b101d7c11 */ /* 0x000fe400088f0c11 */
[----:B------:R-:W-:Y:S02]  /*11e0*/  LEA.HI.X R31, R12, UR11, R13, 0x1, P2 ;  /* 0x0000000b0c1f7c11 */ /* 0x000fe400090f0c0d */
        /* <DEDUP_REMOVED lines=8> */
[----:B------:R-:W5:Y:S01]  /*1270*/  @!P3 LDG.E.CONSTANT R16, desc[UR8][R28.64+0x20] ;  /* 0x000020081c10b981 */ /* 0x000f62000c1e9900 */
[----:B-1----:R-:W-:Y:S02]  /*1280*/  CS2R R4, SRZ ;  /* 0x0000000000047805 */ /* 0x002fe4000001ff00 */
        /* <DEDUP_REMOVED lines=16> */
[----:B------:R-:W-:Y:S02]  /*1390*/  LOP3.LUT R32, R26, 0xf000f, R40, 0xea, !PT ;  /* 0x000f000f1a207812 */ /* 0x000fe400078eea28 */
[--C-:B------:R-:W-:Y:S02]  /*13a0*/  SHF.R.U32.HI R34, RZ, 0x8, R26.reuse ;  /* 0x00000008ff227819 */ /* 0x100fe4000001161a */
[----:B------:R-:W-:Y:S02]  /*13b0*/  SHF.R.U32.HI R35, RZ, 0xc, R26 ;  /* 0x0000000cff237819 */ /* 0x000fe4000001161a */
[--C-:B------:R-:W-:Y:S01]  /*13c0*/  LOP3.LUT R26, R33, 0xf000f, R40.reuse, 0xea, !PT ;  /* 0x000f000f211a7812 */ /* 0x100fe200078eea28 */
[-C--:B------:R-:W-:Y:S01]  /*13d0*/  HFMA2.BF16_V2 R32, R32, R25.reuse.H0_H0, -136, -136 ;  /* 0xc308c30820207431 */ /* 0x080fe20000240019 */
[--C-:B0-----:R-:W-:Y:S02]  /*13e0*/  SHF.R.U32.HI R29, RZ, 0x4, R27.reuse ;  /* 0x00000004ff1d7819 */ /* 0x101fe4000001161b */
[--C-:B------:R-:W-:Y:S01]  /*13f0*/  LOP3.LUT R34, R34, 0xf000f, R40.reuse, 0xea, !PT ;  /* 0x000f000f22227812 */ /* 0x100fe200078eea28 */
[-C--:B------:R-:W-:Y:S01]  /*1400*/  HFMA2.BF16_V2 R26, R26, R25.reuse.H0_H0, -136, -136 ;  /* 0xc308c3081a1a7431 */ /* 0x080fe20000240019 */
[--C-:B------:R-:W-:Y:S01]  /*1410*/  LOP3.LUT R28, R35, 0xf000f, R40.reuse, 0xea, !PT ;  /* 0x000f000f231c7812 */ /* 0x100fe200078eea28 */
[-CC-:B---3--:R-:W-:Y:S01]  /*1420*/  HFMA2.BF16_V2 R32, R32, R24.reuse.H0_H0, R24.reuse.H1_H1 ;  /* 0x2000001820207231 */ /* 0x188fe20000260018 */
[--C-:B------:R-:W-:Y:S01]  /*1430*/  LOP3.LUT R36, R27, 0xf000f, R40.reuse, 0xea, !PT ;  /* 0x000f000f1b247812 */ /* 0x100fe200078eea28 */
[----:B------:R-:W-:Y:S01]  /*1440*/  HFMA2.BF16_V2 R33, R26, R24.H0_H0, R24.H1_H1 ;  /* 0x200000181a217231 */ /* 0x000fe20000260018 */
[--C-:B------:R-:W-:Y:S01]  /*1450*/  SHF.R.U32.HI R37, RZ, 0x8, R27.reuse ;  /* 0x00000008ff257819 */ /* 0x100fe2000001161b */
[-C--:B------:R-:W-:Y:S01]  /*1460*/  HFMA2.BF16_V2 R34, R34, R25.reuse.H0_H0, -136, -136 ;  /* 0xc308c30822227431 */ /* 0x080fe20000240019 */
[----:B------:R-:W-:Y:S01]  /*1470*/  SHF.R.U32.HI R27, RZ, 0xc, R27 ;  /* 0x0000000cff1b7819 */ /* 0x000fe2000001161b */
[----:B------:R-:W-:Y:S01]  /*1480*/  HFMA2.BF16_V2 R28, R28, R25.H0_H0, -136, -136 ;  /* 0xc308c3081c1c7431 */ /* 0x000fe20000240019 */
[----:B-1----:R-:W-:-:S02]  /*1490*/  LOP3.LUT R30, R29, 0xf000f, R40, 0xea, !PT ;  /* 0x000f000f1d1e7812 */ /* 0x002fc400078eea28 */
[--C-:B------:R-:W-:Y:S01]  /*14a0*/  LOP3.LUT R38, R37, 0xf000f, R40.reuse, 0xea, !PT ;  /* 0x000f000f25267812 */ /* 0x100fe200078eea28 */
[-C--:B------:R-:W-:Y:S01]  /*14b0*/  HFMA2.BF16_V2 R36, R36, R25.reuse.H0_H0, -136, -136 ;  /* 0xc308c30824247431 */ /* 0x080fe20000240019 */
[----:B------:R-:W-:Y:S01]  /*14c0*/  LOP3.LUT R40, R27, 0xf000f, R40, 0xea, !PT ;  /* 0x000f000f1b287812 */ /* 0x000fe200078eea28 */
[-CC-:B------:R-:W-:Y:S02]  /*14d0*/  HFMA2.BF16_V2 R34, R34, R24.reuse.H0_H0, R24.reuse.H1_H1 ;  /* 0x2000001822227231 */ /* 0x180fe40000260018 */
[----:B------:R-:W-:Y:S02]  /*14e0*/  HFMA2.BF16_V2 R35, R28, R24.H0_H0, R24.H1_H1 ;  /* 0x200000181c237231 */ /* 0x000fe40000260018 */
[-C--:B------:R-:W-:Y:S01]  /*14f0*/  HFMA2.BF16_V2 R30, R30, R25.reuse.H0_H0, -136, -136 ;  /* 0xc308c3081e1e7431 */ /* 0x080fe20000240019 */
[----:B----4-:R-:W-:Y:S01]  /*1500*/  HMMA.16816.F32.BF16 R20, R20, R32, RZ ;  /* 0x000000201414723c */ /* 0x010fe200000418ff */
[-C--:B------:R-:W-:Y:S02]  /*1510*/  HFMA2.BF16_V2 R38, R38, R25.reuse.H0_H0, -136, -136 ;  /* 0xc308c30826267431 */ /* 0x080fe40000240019 */
[----:B------:R-:W-:-:S02]  /*1520*/  HFMA2.BF16_V2 R25, R40, R25.H0_H0, -136, -136 ;  /* 0xc308c30828197431 */ /* 0x000fc40000240019 */
[-CC-:B------:R-:W-:Y:S02]  /*1530*/  HFMA2.BF16_V2 R36, R36, R24.reuse.H0_H0, R24.reuse.H1_H1 ;  /* 0x2000001824247231 */ /* 0x180fe40000260018 */
[-CC-:B------:R-:W-:Y:S02]  /*1540*/  HFMA2.BF16_V2 R37, R30, R24.reuse.H0_H0, R24.reuse.H1_H1 ;  /* 0x200000181e257231 */ /* 0x180fe40000260018 */
[-CC-:B------:R-:W-:Y:S02]  /*1550*/  HFMA2.BF16_V2 R38, R38, R24.reuse.H0_H0, R24.reuse.H1_H1 ;  /* 0x2000001826267231 */ /* 0x180fe40000260018 */
[----:B------:R-:W-:Y:S01]  /*1560*/  HFMA2.BF16_V2 R39, R25, R24.H0_H0, R24.H1_H1 ;  /* 0x2000001819277231 */ /* 0x000fe20000260018 */
[----:B-----5:R-:W-:Y:S06]  /*1570*/  HMMA.16816.F32.BF16 R16, R16, R34, RZ ;  /* 0x000000221010723c */ /* 0x020fec00000418ff */
[----:B------:R-:W-:Y:S06]  /*1580*/  HMMA.16816.F32.BF16 R12, R12, R36, RZ ;  /* 0x000000240c0c723c */ /* 0x000fec00000418ff */
[----:B------:R-:W-:Y:S01]  /*1590*/  FADD.FTZ R25, R8, R20 ;  /* 0x0000001408197221 */ /* 0x000fe20000010000 */
[----:B------:R-:W-:Y:S01]  /*15a0*/  FADD.FTZ R8, R9, R21 ;  /* 0x0000001509087221 */ /* 0x000fe20000010000 */
[----:B------:R-:W-:Y:S01]  /*15b0*/  FADD.FTZ R9, R10, R22 ;  /* 0x000000160a097221 */ /* 0x000fe20000010000 */
[----:B------:R-:W-:Y:S01]  /*15c0*/  HMMA.16816.F32.BF16 R4, R4, R38, RZ ;  /* 0x000000260404723c */ /* 0x000fe200000418ff */
[----:B------:R-:W-:-:S08]  /*15d0*/  FADD.FTZ R10, R11, R23 ;  /* 0x000000170b0a7221 */ /* 0x000fd00000010000 */
        /* <DEDUP_REMOVED lines=12> */
.L_x_30:
        /* <DEDUP_REMOVED lines=13> */
[----:B------:R-:W3:Y:S02]  /*1770*/  S2R R38, SR_CTAID.Y ;  /* 0x0000000000267919 */ /* 0x000ee40000002600 */
[----:B------:R-:W-:Y:S01]  /*1780*/  IMAD.IADD R37, R0, 0x1, -R37 ;  /* 0x0000000100257824 */ /* 0x000fe200078e0a25 */
[----:B------:R-:W4:Y:S04]  /*1790*/  LDS.128 R24, [R36+0x400] ;  /* 0x0004000024187984 */ /* 0x000f280000000c00 */
[----:B------:R-:W5:Y:S04]  /*17a0*/  LDS.128 R20, [R36+0x600] ;  /* 0x0006000024147984 */ /* 0x000f680000000c00 */
[----:B------:R-:W5:Y:S04]  /*17b0*/  LDS.128 R16, [R36+0x800] ;  /* 0x0008000024107984 */ /* 0x000f680000000c00 */
[----:B------:R-:W5:Y:S04]  /*17c0*/  LDS.128 R12, [R36+0xa00] ;  /* 0x000a0000240c7984 */ /* 0x000f680000000c00 */
[----:B------:R-:W5:Y:S01]  /*17d0*/  LDS.128 R4, [R36+0xc00] ;  /* 0x000c000024047984 */ /* 0x000f620000000c00 */
[----:B0-----:R-:W-:-:S02]  /*17e0*/  LEA R0, R2, R3, 0x4 ;  /* 0x0000000302007211 */ /* 0x001fc400078e20ff */
[----:B------:R-:W0:Y:S01]  /*17f0*/  LDC.64 R2, c[0x0][0x230] ;  /* 0x00008c00ff027b82 */ /* 0x000e220000000a00 */
[----:B------:R-:W0:Y:S01]  /*1800*/  LDS.128 R8, [R36+0xe00] ;  /* 0x000e000024087984 */ /* 0x000e220000000c00 */
[----:B---3--:R-:W-:Y:S01]  /*1810*/  LEA R38, R38, R37, 0x2 ;  /* 0x0000002526267211 */ /* 0x008fe200078e10ff */
        /* <DEDUP_REMOVED lines=8> */
[----:B----4-:R-:W-:Y:S01]  /*18a0*/  FADD.FTZ R37, R37, R24 ;  /* 0x0000001825257221 */ /* 0x010fe20000010000 */
[----:B------:R-:W-:-:S02]  /*18b0*/  FADD.FTZ R32, R32, R25 ;  /* 0x0000001920207221 */ /* 0x000fc40000010000 */
        /* <DEDUP_REMOVED lines=9> */
[----:B0-----:R-:W-:Y:S01]  /*1950*/  ISETP.GE.AND P1, PT, R0, R2, PT ;  /* 0x000000020000720c */ /* 0x001fe20003f26270 */
        /* <DEDUP_REMOVED lines=30> */
.L_x_31:
        /* <DEDUP_REMOVED lines=12> */
.L_x_58:


//--------------------- .text._ZN2at6native30tinygemm_m16n8k16_chunk_kernelINS0_10ALayout_RMILNS0_14KReductionTypeE0EEENS0_15BLayout_TC_int4ILi2ELi64EEES4_Li8ELi8EEEvPKvS8_S8_Pviiiiii --------------------------
	.section	.text._ZN2at6native30tinygemm_m16n8k16_chunk_kernelINS0_10ALayout_RMILNS0_14KReductionTypeE0EEENS0_15BLayout_TC_int4ILi2ELi64EEES4_Li8ELi8EEEvPKvS8_S8_Pviiiiii,"ax",@progbits
	.align	128
        .global         _ZN2at6native30tinygemm_m16n8k16_chunk_kernelINS0_10ALayout_RMILNS0_14KReductionTypeE0EEENS0_15BLayout_TC_int4ILi2ELi64EEES4_Li8ELi8EEEvPKvS8_S8_Pviiiiii
        .type           _ZN2at6native30tinygemm_m16n8k16_chunk_kernelINS0_10ALayout_RMILNS0_14KReductionTypeE0EEENS0_15BLayout_TC_int4ILi2ELi64EEES4_Li8ELi8EEEvPKvS8_S8_Pviiiiii,@function
        .size           _ZN2at6native30tinygemm_m16n8k16_chunk_kernelINS0_10ALayout_RMILNS0_14KReductionTypeE0EEENS0_15BLayout_TC_int4ILi2ELi64EEES4_Li8ELi8EEEvPKvS8_S8_Pviiiiii,(.L_x_59 - _ZN2at6native30tinygemm_m16n8k16_chunk_kernelINS0_10ALayout_RMILNS0_14KReductionTypeE0EEENS0_15BLayout_TC_int4ILi2ELi64EEES4_Li8ELi8EEEvPKvS8_S8_Pviiiiii)
        .other          _ZN2at6native30tinygemm_m16n8k16_chunk_kernelINS0_10ALayout_RMILNS0_14KReductionTypeE0EEENS0_15BLayout_TC_int4ILi2ELi64EEES4_Li8ELi8EEEvPKvS8_S8_Pviiiiii,@"STO_CUDA_ENTRY STV_DEFAULT"
_ZN2at6native30tinygemm_m16n8k16_chunk_kernelINS0_10ALayout_RMILNS0_14KReductionTypeE0EEENS0_15BLayout_TC_int4ILi2ELi64EEES4_Li8ELi8EEEvPKvS8_S8_Pviiiiii:
.text._ZN2at6native30tinygemm_m16n8k16_chunk_kernelINS0_10ALayout_RMILNS0_14KReductionTypeE0EEENS0_15BLayout_TC_int4ILi2ELi64EEES4_Li8ELi8EEEvPKvS8_S8_Pviiiiii:
        /* <DEDUP_REMOVED lines=12> */
[----:B0-----:R-:W-:-:S05]  /*00c0*/  IMAD R0, R2, 0x8, R7 ;  /* 0x0000000802007824 */ /* 0x001fca00078e0207 */
[----:B------:R-:W-:Y:S02]  /*00d0*/  SHF.L.U32 R46, R0, 0x3, RZ ;  /* 0x00000003002e7819 */ /* 0x000fe400000006ff */
[----:B------:R-:W0:Y:S02]  /*00e0*/  S2R R0, SR_TID.X ;  /* 0x0000000000007919 */ /* 0x000e240000002100 */
[----:B------:R-:W-:-:S13]  /*00f0*/  ISETP.GE.AND P0, PT, R46, UR4, PT ;  /* 0x000000042e007c0c */ /* 0x000fda000bf06270 */
[----:B------:R-:W-:Y:S05]  /*0100*/  @P0 BRA `(.L_x_32) ;  /* 0x0000000c00540947 */ /* 0x000fea0003800000 */
[----:B------:R-:W1:Y:S01]  /*0110*/  S2R R44, SR_CTAID.Z ;  /* 0x00000000002c7919 */ /* 0x000e620000002700 */
[----:B0-----:R-:W-:Y:S01]  /*0120*/  SHF.R.S32.HI R3, RZ, 0x1f, R0 ;  /* 0x0000001fff037819 */ /* 0x001fe20000011400 */
[----:B------:R-:W0:Y:S01]  /*0130*/  LDC R4, c[0x0][0x240] ;  /* 0x00009000ff047b82 */ /* 0x000e220000000800 */
[----:B------:R-:W-:Y:S01]  /*0140*/  ULEA.HI UR5, UR8, UR8, URZ, 0x1 ;  /* 0x0000000808057291 */ /* 0x000fe2000f8f083f */
[----:B------:R-:W2:Y:S01]  /*0150*/  S2R R6, SR_CTAID.Y ;  /* 0x0000000000067919 */ /* 0x000ea20000002600 */
[----:B------:R-:W-:Y:S01]  /*0160*/  LEA.HI R3, R3, R0, RZ, 0x2 ;  /* 0x0000000003037211 */ /* 0x000fe200078f10ff */
[----:B------:R-:W-:Y:S01]  /*0170*/  ULDC UR9, c[0x0][0x230] ;  /* 0x00008c0000097ab9 */ /* 0x000fe20000000800 */
[----:B------:R-:W-:Y:S01]  /*0180*/  USHF.R.S32.HI UR5, URZ, 0x1, UR5 ;  /* 0x000000013f057899 */ /* 0x000fe20008011405 */
[----:B------:R-:W-:Y:S02]  /*0190*/  CS2R R14, SRZ ;  /* 0x00000000000e7805 */ /* 0x000fe4000001ff00 */
[----:B------:R-:W-:Y:S01]  /*01a0*/  LOP3.LUT R5, R3, 0x7ffffffc, RZ, 0xc0, !PT ;  /* 0x7ffffffc03057812 */ /* 0x000fe200078ec0ff */
[----:B------:R-:W3:Y:S01]  /*01b0*/  LDC R47, c[0x0][0x238] ;  /* 0x00008e00ff2f7b82 */ /* 0x000ee20000000800 */
[----:B------:R-:W-:-:S03]  /*01c0*/  CS2R R12, SRZ ;  /* 0x00000000000c7805 */ /* 0x000fc6000001ff00 */
[----:B------:R-:W-:-:S05]  /*01d0*/  IMAD.IADD R5, R0, 0x1, -R5 ;  /* 0x0000000100057824 */ /* 0x000fca00078e0a05 */
[----:B------:R-:W-:-:S05]  /*01e0*/  LEA R2, R2, R5, 0x9 ;  /* 0x0000000502027211 */ /* 0x000fca00078e48ff */
[----:B------:R-:W-:Y:S01]  /*01f0*/  IMAD R2, R7, 0x40, R2 ;  /* 0x0000004007027824 */ /* 0x000fe200078e0202 */
[----:B------:R-:W-:Y:S02]  /*0200*/  SHF.R.S32.HI R7, RZ, 0x2, R3 ;  /* 0x00000002ff077819 */ /* 0x000fe40000011403 */
[C---:B0-----:R-:W-:Y:S01]  /*0210*/  SHF.L.U32 R3, R4.reuse, 0x4, RZ ;  /* 0x0000000404037819 */ /* 0x041fe200000006ff */
[----:B------:R-:W-:Y:S01]  /*0220*/  IMAD.SHL.U32 R4, R4, 0x8, RZ ;  /* 0x0000000804047824 */ /* 0x000fe200078e00ff */
[----:B------:R-:W-:Y:S02]  /*0230*/  SHF.L.U32 R2, R2, 0x1, RZ ;  /* 0x0000000102027819 */ /* 0x000fe400000006ff */
[----:B------:R-:W-:Y:S01]  /*0240*/  SHF.R.S32.HI R8, RZ, 0x1f, R3 ;  /* 0x0000001fff087819 */ /* 0x000fe20000011403 */
[----:B-1----:R-:W-:Y:S01]  /*0250*/  IMAD R44, R44, 0x10, R7 ;  /* 0x000000102c2c7824 */ /* 0x002fe200078e0207 */
[----:B---3--:R-:W-:Y:S02]  /*0260*/  SHF.L.U32 R45, R47, 0x3, RZ ;  /* 0x000000032f2d7819 */ /* 0x008fe400000006ff */
[----:B--2---:R-:W-:Y:S01]  /*0270*/  LEA R7, R6, R7, 0x3 ;  /* 0x0000000706077211 */ /* 0x004fe200078e18ff */
[C---:B------:R-:W-:Y:S01]  /*0280*/  IMAD R47, R44.reuse, R47, RZ ;  /* 0x0000002f2c2f7224 */ /* 0x040fe200078e02ff */
[----:B------:R-:W-:Y:S01]  /*0290*/  ISETP.GE.AND P0, PT, R44, UR9, PT ;  /* 0x000000092c007c0c */ /* 0x000fe2000bf06270 */
[----:B------:R-:W-:Y:S01]  /*02a0*/  IMAD R6, R6, UR5, RZ ;  /* 0x0000000506067c24 */ /* 0x000fe2000f8e02ff */
[----:B------:R-:W-:Y:S01]  /*02b0*/  SHF.L.U64.HI R5, R3, 0x1, R8 ;  /* 0x0000000103057819 */ /* 0x000fe20000010208 */
[----:B------:R-:W-:-:S10]  /*02c0*/  VIADD R44, R44, 0x8 ;  /* 0x000000082c2c7836 */ /* 0x000fd40000000000 */
.L_x_33:
[----:B------:R-:W0:Y:S01]  /*02d0*/  LDC.64 R24, c[0x0][0x218] ;  /* 0x00008600ff187b82 */ /* 0x000e220000000a00 */
[----:B------:R-:W-:Y:S02]  /*02e0*/  LEA.HI R9, R46, R46, RZ, 0x1 ;  /* 0x0000002e2e097211 */ /* 0x000fe400078f08ff */
[----:B------:R-:W-:Y:S02]  /*02f0*/  SHF.R.S32.HI R11, RZ, 0x1f, R46 ;  /* 0x0000001fff0b7819 */ /* 0x000fe4000001142e */
[----:B------:R-:W-:Y:S02]  /*0300*/  LEA.HI R9, R9, R6, RZ, 0x1f ;  /* 0x0000000609097211 */ /* 0x000fe400078ff8ff */
[----:B------:R-:W-:Y:S01]  /*0310*/  LEA.HI R11, R11, R46, RZ, 0x2 ;  /* 0x0000002e0b0b7211 */ /* 0x000fe200078f10ff */
[----:B------:R-:W1:Y:S01]  /*0320*/  LDC.64 R26, c[0x0][0x220] ;  /* 0x00008800ff1a7b82 */ /* 0x000e620000000a00 */
[----:B------:R-:W-:Y:S01]  /*0330*/  SHF.R.S32.HI R8, RZ, 0x1f, R2 ;  /* 0x0000001fff087819 */ /* 0x000fe20000011402 */
[----:B------:R-:W-:Y:S01]  /*0340*/  IMAD R9, R9, 0x20, R0 ;  /* 0x0000002009097824 */ /* 0x000fe200078e0200 */
[----:B------:R-:W-:-:S02]  /*0350*/  SHF.R.S32.HI R11, RZ, 0x2, R11 ;  /* 0x00000002ff0b7819 */ /* 0x000fc4000001140b */
[----:B------:R-:W-:-:S03]  /*0360*/  IADD3 R10, P1, R47, R2, RZ ;  /* 0x000000022f0a7210 */ /* 0x000fc60007f3e0ff */
[----:B------:R-:W-:Y:S01]  /*0370*/  IMAD R11, R4, R11, R7 ;  /* 0x0000000b040b7224 */ /* 0x000fe200078e0207 */
[----:B------:R-:W-:Y:S01]  /*0380*/  LEA.HI.X.SX32 R16, R47, R8, 0x1, P1 ;  /* 0x000000082f107211 */ /* 0x000fe200008f0eff */
[----:B0-----:R-:W-:Y:S01]  /*0390*/  IMAD.WIDE R24, R9, 0x4, R24 ;  /* 0x0000000409187825 */ /* 0x001fe200078e0218 */
[----:B------:R-:W-:-:S04]  /*03a0*/  IADD3 R8, P1, R45, R10, RZ ;  /* 0x0000000a2d087210 */ /* 0x000fc80007f3e0ff */
[----:B------:R-:W2:Y:S01]  /*03b0*/  LDG.E.CONSTANT R58, desc[UR6][R24.64] ;  /* 0x00000006183a7981 */ /* 0x000ea2000c1e9900 */
[----:B------:R-:W-:Y:S02]  /*03c0*/  SHF.L.U32 R11, R11, 0x1, RZ ;  /* 0x000000010b0b7819 */ /* 0x000fe400000006ff */
[----:B------:R-:W-:Y:S02]  /*03d0*/  CS2R R18, SRZ ;  /* 0x0000000000127805 */ /* 0x000fe4000001ff00 */
[----:B------:R-:W-:Y:S01]  /*03e0*/  LEA.HI.X.SX32 R9, R45, R16, 0x1, P1 ;  /* 0x000000102d097211 */ /* 0x000fe200008f0eff */
[----:B------:R-:W3:Y:S01]  /*03f0*/  LDG.E.CONSTANT R56, desc[UR6][R24.64+0x80] ;  /* 0x0000800618387981 */ /* 0x000ee2000c1e9900 */
[----:B------:R-:W-:Y:S01]  /*0400*/  ISETP.GE.AND P1, PT, R44, UR14, PT ;  /* 0x0000000e2c007c0c */ /* 0x000fe2000bf26270 */
[----:B-1----:R-:W-:Y:S01]  /*0410*/  IMAD.WIDE R26, R11, 0x2, R26 ;  /* 0x000000020b1a7825 */ /* 0x002fe200078e021a */
[----:B------:R-:W-:Y:S02]  /*0420*/  LEA R48, P2, R10, UR10, 0x1 ;  /* 0x0000000a0a307c11 */ /* 0x000fe4000f8408ff */
[----:B------:R-:W-:-:S02]  /*0430*/  CS2R R20, SRZ ;  /* 0x0000000000147805 */ /* 0x000fc4000001ff00 */
[----:B------:R-:W-:Y:S02]  /*0440*/  LEA R60, P3, R8, UR10, 0x1 ;  /* 0x0000000a083c7c11 */ /* 0x000fe4000f8608ff */
[----:B------:R-:W-:Y:S02]  /*0450*/  CS2R R22, SRZ ;  /* 0x0000000000167805 */ /* 0x000fe4000001ff00 */
[----:B------:R-:W-:Y:S01]  /*0460*/  LEA.HI.X R49, R10, UR11, R16, 0x1, P2 ;  /* 0x0000000b0a317c11 */ /* 0x000fe200090f0c10 */
[----:B------:R-:W4:Y:S01]  /*0470*/  LDG.E.CONSTANT R53, desc[UR6][R26.64] ;  /* 0x000000061a357981 */ /* 0x000f22000c1e9900 */
[----:B------:R-:W-:Y:S02]  /*0480*/  CS2R R16, SRZ ;  /* 0x0000000000107805 */ /* 0x000fe4000001ff00 */
[----:B------:R-:W-:Y:S01]  /*0490*/  LEA.HI.X R61, R8, UR11, R9, 0x1, P3 ;  /* 0x0000000b083d7c11 */ /* 0x000fe200098f0c09 */
[----:B------:R-:W5:Y:S04]  /*04a0*/  @!P0 LDG.E.CONSTANT R18, desc[UR6][R48.64+0x10] ;  /* 0x0000100630128981 */ /* 0x000f68000c1e9900 */
[----:B------:R-:W5:Y:S04]  /*04b0*/  @!P0 LDG.E.CONSTANT R16, desc[UR6][R48.64] ;  /* 0x0000000630108981 */ /* 0x000f68000c1e9900 */
[----:B------:R-:W5:Y:S04]  /*04c0*/  @!P1 LDG.E.CONSTANT R17, desc[UR6][R60.64] ;  /* 0x000000063c119981 */ /* 0x000f68000c1e9900 */
[----:B------:R-:W5:Y:S01]  /*04d0*/  @!P1 LDG.E.CONSTANT R19, desc[UR6][R60.64+0x10] ;  /* 0x000010063c139981 */ /* 0x000f62000c1e9900 */
[----:B------:R-:W-:-:S02]  /*04e0*/  CS2R R8, SRZ ;  /* 0x0000000000087805 */ /* 0x000fc4000001ff00 */
[----:B------:R-:W-:Y:S01]  /*04f0*/  CS2R R10, SRZ ;  /* 0x00000000000a7805 */ /* 0x000fe2000001ff00 */
[----:B------:R-:W3:Y:S04]  /*0500*/  @!P0 LDG.E.CONSTANT R20, desc[UR6][R48.64+0x40] ;  /* 0x0000400630148981 */ /* 0x000ee8000c1e9900 */
[----:B------:R-:W3:Y:S04]  /*0510*/  @!P0 LDG.E.CONSTANT R8, desc[UR6][R48.64+0x20] ;  /* 0x0000200630088981 */ /* 0x000ee8000c1e9900 */
[----:B------:R-:W3:Y:S04]  /*0520*/  @!P0 LDG.E.CONSTANT R10, desc[UR6][R48.64+0x30] ;  /* 0x00003006300a8981 */ /* 0x000ee8000c1e9900 */
[----:B------:R-:W3:Y:S04]  /*0530*/  @!P1 LDG.E.CONSTANT R9, desc[UR6][R60.64+0x20] ;  /* 0x000020063c099981 */ /* 0x000ee8000c1e9900 */
[----:B------:R-:W3:Y:S04]  /*0540*/  @!P1 LDG.E.CONSTANT R11, desc[UR6][R60.64+0x30] ;  /* 0x000030063c0b9981 */ /* 0x000ee8000c1e9900 */
[----:B------:R-:W3:Y:S04]  /*0550*/  @!P0 LDG.E.CONSTANT R22, desc[UR6][R48.64+0x50] ;  /* 0x0000500630168981 */ /* 0x000ee8000c1e9900 */
[----:B------:R-:W3:Y:S04]  /*0560*/  @!P1 LDG.E.CONSTANT R21, desc[UR6][R60.64+0x40] ;  /* 0x000040063c159981 */ /* 0x000ee8000c1e9900 */
[----:B------:R-:W3:Y:S01]  /*0570*/  @!P1 LDG.E.CONSTANT R23, desc[UR6][R60.64+0x50] ;  /* 0x000050063c179981 */ /* 0x000ee2000c1e9900 */
[----:B------:R-:W-:-:S02]  /*0580*/  CS2R R40, SRZ ;  /* 0x0000000000287805 */ /* 0x000fc4000001ff00 */
[----:B------:R-:W-:Y:S01]  /*0590*/  CS2R R42, SRZ ;  /* 0x00000000002a7805 */ /* 0x000fe2000001ff00 */
[----:B------:R-:W3:Y:S01]  /*05a0*/  LDG.E.CONSTANT R54, desc[UR6][R24.64+0x100] ;  /* 0x0001000618367981 */ /* 0x000ee2000c1e9900 */
[----:B------:R-:W-:-:S03]  /*05b0*/  LEA R50, P2, R3, R26, 0x1 ;  /* 0x0000001a03327211 */ /* 0x000fc600078408ff */
[----:B------:R-:W3:Y:S04]  /*05c0*/  @!P0 LDG.E.CONSTANT R40, desc[UR6][R48.64+0x60] ;  /* 0x0000600630288981 */ /* 0x000ee8000c1e9900 */
[----:B------:R-:W3:Y:S04]  /*05d0*/  @!P0 LDG.E.CONSTANT R42, desc[UR6][R48.64+0x70] ;  /* 0x00007006302a8981 */ /* 0x000ee8000c1e9900 */
[----:B------:R-:W3:Y:S04]  /*05e0*/  @!P1 LDG.E.CONSTANT R41, desc[UR6][R60.64+0x60] ;  /* 0x000060063c299981 */ /* 0x000ee8000c1e9900 */
[----:B------:R-:W3:Y:S01]  /*05f0*/  @!P1 LDG.E.CONSTANT R43, desc[UR6][R60.64+0x70] ;  /* 0x000070063c2b9981 */ /* 0x000ee2000c1e9900 */
[----:B------:R-:W-:Y:S01]  /*0600*/  IMAD.X R51, R27, 0x1, R5, P2 ;  /* 0x000000011b337824 */ /* 0x000fe200010e0605 */
[----:B------:R-:W-:-:S02]  /*0610*/  CS2R R36, SRZ ;  /* 0x0000000000247805 */ /* 0x000fc4000001ff00 */
[----:B------:R-:W-:Y:S02]  /*0620*/  CS2R R38, SRZ ;  /* 0x0000000000267805 */ /* 0x000fe4000001ff00 */
[----:B------:R-:W-:Y:S02]  /*0630*/  CS2R R32, SRZ ;  /* 0x0000000000207805 */ /* 0x000fe4000001ff00 */
[----:B------:R-:W-:Y:S01]  /*0640*/  CS2R R34, SRZ ;  /* 0x0000000000227805 */ /* 0x000fe2000001ff00 */
[----:B------:R-:W3:Y:S04]  /*0650*/  LDG.E.CONSTANT R50, desc[UR6][R50.64] ;  /* 0x0000000632327981 */ /* 0x000ee8000c1e9900 */
[----:B------:R-:W3:Y:S04]  /*0660*/  @!P0 LDG.E.CONSTANT R36, desc[UR6][R48.64+0x80] ;  /* 0x0000800630248981 */ /* 0x000ee8000c1e9900 */
[----:B------:R-:W3:Y:S04]  /*0670*/  @!P0 LDG.E.CONSTANT R38, desc[UR6][R48.64+0x90] ;  /* 0x0000900630268981 */ /* 0x000ee8000c1e9900 */
[----:B------:R-:W3:Y:S04]  /*0680*/  @!P1 LDG.E.CONSTANT R37, desc[UR6][R60.64+0x80] ;  /* 0x000080063c259981 */ /* 0x000ee8000c1e9900 */
[----:B------:R-:W3:Y:S04]  /*0690*/  @!P1 LDG.E.CONSTANT R39, desc[UR6][R60.64+0x90] ;  /* 0x000090063c279981 */ /* 0x000ee8000c1e9900 */
[----:B------:R0:W3:Y:S04]  /*06a0*/  LDG.E.CONSTANT R52, desc[UR6][R24.64+0x180] ;  /* 0x0001800618347981 */ /* 0x0000e8000c1e9900 */
[----:B------:R-:W3:Y:S04]  /*06b0*/  @!P0 LDG.E.CONSTANT R32, desc[UR6][R48.64+0xa0] ;  /* 0x0000a00630208981 */ /* 0x000ee8000c1e9900 */
[----:B------:R-:W3:Y:S04]  /*06c0*/  @!P0 LDG.E.CONSTANT R34, desc[UR6][R48.64+0xb0] ;  /* 0x0000b00630228981 */ /* 0x000ee8000c1e9900 */
[----:B------:R-:W3:Y:S04]  /*06d0*/  @!P1 LDG.E.CONSTANT R33, desc[UR6][R60.64+0xa0] ;  /* 0x0000a0063c219981 */ /* 0x000ee8000c1e9900 */
[----:B------:R-:W3:Y:S01]  /*06e0*/  @!P1 LDG.E.CONSTANT R35, desc[UR6][R60.64+0xb0] ;  /* 0x0000b0063c239981 */ /* 0x000ee2000c1e9900 */
[----:B------:R-:W-:-:S02]  /*06f0*/  CS2R R28, SRZ ;  /* 0x00000000001c7805 */ /* 0x000fc4000001ff00 */
[----:B------:R-:W-:Y:S02]  /*0700*/  CS2R R30, SRZ ;  /* 0x00000000001e7805 */ /* 0x000fe4000001ff00 */
[----:B0-----:R-:W-:Y:S02]  /*0710*/  CS2R R24, SRZ ;  /* 0x0000000000187805 */ /* 0x001fe4000001ff00 */
[----:B------:R-:W-:Y:S01]  /*0720*/  CS2R R26, SRZ ;  /* 0x00000000001a7805 */ /* 0x000fe2000001ff00 */
[----:B------:R-:W3:Y:S04]  /*0730*/  @!P0 LDG.E.CONSTANT R28, desc[UR6][R48.64+0xc0] ;  /* 0x0000c006301c8981 */ /* 0x000ee8000c1e9900 */
[----:B------:R-:W3:Y:S04]  /*0740*/  @!P0 LDG.E.CONSTANT R30, desc[UR6][R48.64+0xd0] ;  /* 0x0000d006301e8981 */ /* 0x000ee8000c1e9900 */
[----:B------:R-:W3:Y:S04]  /*0750*/  @!P1 LDG.E.CONSTANT R29, desc[UR6][R60.64+0xc0] ;  /* 0x0000c0063c1d9981 */ /* 0x000ee8000c1e9900 */
[----:B------:R-:W3:Y:S04]  /*0760*/  @!P1 LDG.E.CONSTANT R31, desc[UR6][R60.64+0xd0] ;  /* 0x0000d0063c1f9981 */ /* 0x000ee8000c1e9900 */
[----:B------:R-:W3:Y:S04]  /*0770*/  @!P0 LDG.E.CONSTANT R24, desc[UR6][R48.64+0xe0] ;  /* 0x0000e00630188981 */ /* 0x000ee8000c1e9900 */
[----:B------:R0:W3:Y:S04]  /*0780*/  @!P0 LDG.E.CONSTANT R26, desc[UR6][R48.64+0xf0] ;  /* 0x0000f006301a8981 */ /* 0x0000e8000c1e9900 */
[----:B------:R-:W3:Y:S04]  /*0790*/  @!P1 LDG.E.CONSTANT R25, desc[UR6][R60.64+0xe0] ;  /* 0x0000e0063c199981 */ /* 0x000ee8000c1e9900 */
[----:B------:R-:W3:Y:S01]  /*07a0*/  @!P1 LDG.E.CONSTANT R27, desc[UR6][R60.64+0xf0] ;  /* 0x0000f0063c1b9981 */ /* 0x000ee2000c1e9900 */
[----:B------:R-:W-:Y:S01]  /*07b0*/  IMAD.MOV.U32 R51, RZ, RZ, 0x43004300 ;  /* 0x43004300ff337424 */ /* 0x000fe200078e00ff */
[----:B------:R-:W-:Y:S01]  /*07c0*/  MOV R55, 0x3f80 ;  /* 0x00003f8000377802 */ /* 0x000fe20000000f00 */
[----:B------:R-:W-:Y:S05]  /*07d0*/  WARPSYNC.ALL ;  /* 0x0000000000007948 */ /* 0x000fea0003800000 */
[----:B--2---:R-:W-:-:S02]  /*07e0*/  SHF.R.U32.HI R57, RZ, 0x4, R58 ;  /* 0x00000004ff397819 */ /* 0x004fc4000001163a */
[--C-:B0-----:R-:W-:Y:S02]  /*07f0*/  LOP3.LUT R48, R58, 0xf000f, R51.reuse, 0xea, !PT ;  /* 0x000f000f3a307812 */ /* 0x101fe400078eea33 */
[----:B------:R-:W-:-:S03]  /*0800*/  LOP3.LUT R57, R57, 0xf000f, R51, 0xea, !PT ;  /* 0x000f000f39397812 */ /* 0x000fc600078eea33 */
[-C--:B------:R-:W-:Y:S02]  /*0810*/  HFMA2.BF16_V2 R48, R48, R55.reuse.H0_H0, -136, -136 ;  /* 0xc308c30830307431 */ /* 0x080fe40000240037 */
[----:B------:R-:W-:Y:S02]  /*0820*/  HFMA2.BF16_V2 R49, R57, R55.H0_H0, -136, -136 ;  /* 0xc308c30839317431 */ /* 0x000fe40000240037 */
[-CC-:B----4-:R-:W-:Y:S02]  /*0830*/  HFMA2.BF16_V2 R48, R48, R53.reuse.H0_H0, R53.reuse.H1_H1 ;  /* 0x2000003530307231 */ /* 0x190fe40000260035 */
[----:B------:R-:W-:-:S07]  /*0840*/  HFMA2.BF16_V2 R49, R49, R53.H0_H0, R53.H1_H1 ;  /* 0x2000003531317231 */ /* 0x000fce0000260035 */
[----:B-----5:R-:W-:Y:S07]  /*0850*/  HMMA.16816.F32.BF16 R16, R16, R48, RZ ;  /* 0x000000301010723c */ /* 0x020fee00000418ff */
        /* <DEDUP_REMOVED lines=8> */
[----:B---3--:R-:W-:Y:S07]  /*08e0*/  HMMA.16816.F32.BF16 R8, R8, R48, RZ ;  /* 0x000000300808723c */ /* 0x008fee00000418ff */
[----:B------:R-:W-:-:S04]  /*08f0*/  SHF.R.U32.HI R48, RZ, 0x4, R56 ;  /* 0x00000004ff307819 */ /* 0x000fc80000011638 */
[--C-:B------:R-:W-:Y:S02]  /*0900*/  LOP3.LUT R58, R48, 0xf000f, R51.reuse, 0xea, !PT ;  /* 0x000f000f303a7812 */ /* 0x100fe400078eea33 */
[----:B------:R-:W-:-:S03]  /*0910*/  LOP3.LUT R48, R56, 0xf000f, R51, 0xea, !PT ;  /* 0x000f000f38307812 */ /* 0x000fc600078eea33 */
        /* <DEDUP_REMOVED lines=27> */
[----:B------:R-:W-:Y:S07]  /*0ad0*/  HMMA.16816.F32.BF16 R36, R36, R48, RZ ;  /* 0x000000302424723c */ /* 0x000fee00000418ff */
[-CC-:B------:R-:W-:Y:S02]  /*0ae0*/  HFMA2.BF16_V2 R48, R58, R50.reuse.H0_H0, R50.reuse.H1_H1 ;  /* 0x200000323a307231 */ /* 0x180fe40000260032 */
[----:B------:R-:W-:Y:S01]  /*0af0*/  HFMA2.BF16_V2 R49, R54, R50.H0_H0, R50.H1_H1 ;  /* 0x2000003236317231 */ /* 0x000fe20000260032 */
[----:B------:R-:W-:-:S02]  /*0b00*/  SHF.R.U32.HI R54, RZ, 0x4, R52 ;  /* 0x00000004ff367819 */ /* 0x000fc40000011634 */
[----:B------:R-:W-:Y:S02]  /*0b10*/  SHF.R.U32.HI R56, RZ, 0x8, R52 ;  /* 0x00000008ff387819 */ /* 0x000fe40000011634 */
[--C-:B------:R-:W-:Y:S02]  /*0b20*/  LOP3.LUT R54, R54, 0xf000f, R51.reuse, 0xea, !PT ;  /* 0x000f000f36367812 */ /* 0x100fe400078eea33 */
[----:B------:R-:W-:Y:S01]  /*0b30*/  HMMA.16816.F32.BF16 R32, R32, R48, RZ ;  /* 0x000000302020723c */ /* 0x000fe200000418ff */
[----:B------:R-:W-:-:S06]  /*0b40*/  LOP3.LUT R56, R56, 0xf000f, R51, 0xea, !PT ;  /* 0x000f000f38387812 */ /* 0x000fcc00078eea33 */
[--C-:B------:R-:W-:Y:S02]  /*0b50*/  LOP3.LUT R48, R52, 0xf000f, R51.reuse, 0xea, !PT ;  /* 0x000f000f34307812 */ /* 0x100fe400078eea33 */
[----:B------:R-:W-:Y:S01]  /*0b60*/  SHF.R.U32.HI R52, RZ, 0xc, R52 ;  /* 0x0000000cff347819 */ /* 0x000fe20000011634 */
[-C--:B------:R-:W-:Y:S02]  /*0b70*/  HFMA2.BF16_V2 R49, R54, R55.reuse.H0_H0, -136, -136 ;  /* 0xc308c30836317431 */ /* 0x080fe40000240037 */
[-C--:B------:R-:W-:Y:S01]  /*0b80*/  HFMA2.BF16_V2 R48, R48, R55.reuse.H0_H0, -136, -136 ;  /* 0xc308c30830307431 */ /* 0x080fe20000240037 */
[----:B------:R-:W-:Y:S01]  /*0b90*/  LOP3.LUT R52, R52, 0xf000f, R51, 0xea, !PT ;  /* 0x000f000f34347812 */ /* 0x000fe200078eea33 */
[-CC-:B------:R-:W-:Y:S02]  /*0ba0*/  HFMA2.BF16_V2 R49, R49, R50.reuse.H0_H0, R50.reuse.H1_H1 ;  /* 0x2000003231317231 */ /* 0x180fe40000260032 */
[----:B------:R-:W-:Y:S02]  /*0bb0*/  HFMA2.BF16_V2 R48, R48, R50.H0_H0, R50.H1_H1 ;  /* 0x2000003230307231 */ /* 0x000fe40000260032 */
[----:B------:R-:W-:-:S02]  /*0bc0*/  HFMA2.BF16_V2 R56, R56, R55.H0_H0, -136, -136 ;  /* 0xc308c30838387431 */ /* 0x000fc40000240037 */
[----:B------:R-:W-:Y:S02]  /*0bd0*/  HFMA2.BF16_V2 R52, R52, R55.H0_H0, -136, -136 ;  /* 0xc308c30834347431 */ /* 0x000fe40000240037 */
[----:B------:R-:W-:Y:S01]  /*0be0*/  FADD.FTZ R51, R16, R12 ;  /* 0x0000000c10337221 */ /* 0x000fe20000010000 */
[----:B------:R-:W-:Y:S01]  /*0bf0*/  FADD.FTZ R16, R17, R13 ;  /* 0x0000000d11107221 */ /* 0x000fe20000010000 */
[-CC-:B------:R-:W-:Y:S02]  /*0c00*/  HFMA2.BF16_V2 R12, R56, R50.reuse.H0_H0, R50.reuse.H1_H1 ;  /* 0x20000032380c7231 */ /* 0x180fe40000260032 */
[----:B------:R-:W-:Y:S02]  /*0c10*/  HFMA2.BF16_V2 R13, R52, R50.H0_H0, R50.H1_H1 ;  /* 0x20000032340d7231 */ /* 0x000fe40000260032 */
[----:B------:R-:W-:Y:S01]  /*0c20*/  FADD.FTZ R17, R18, R14 ;  /* 0x0000000e12117221 */ /* 0x000fe20000010000 */
[----:B------:R-:W-:Y:S01]  /*0c30*/  HMMA.16816.F32.BF16 R28, R28, R48, RZ ;  /* 0x000000301c1c723c */ /* 0x000fe200000418ff */
        /* <DEDUP_REMOVED lines=28> */
[----:B------:R-:W-:-:S02]  /*0e00*/  VIADD R2, R2, 0x400 ;  /* 0x0000040002027836 */ /* 0x000fc40000000000 */
[----:B------:R-:W-:Y:S01]  /*0e10*/  FADD.FTZ R12, R24, R51 ;  /* 0x00000033180c7221 */ /* 0x000fe20000010000 */
[----:B------:R-:W-:Y:S01]  /*0e20*/  FADD.FTZ R13, R25, R16 ;  /* 0x00000010190d7221 */ /* 0x000fe20000010000 */
[----:B------:R-:W-:Y:S01]  /*0e30*/  FADD.FTZ R14, R26, R17 ;  /* 0x000000111a0e7221 */ /* 0x000fe20000010000 */
[----:B------:R-:W-:Y:S01]  /*0e40*/  FADD.FTZ R15, R27, R8 ;  /* 0x000000081b0f7221 */ /* 0x000fe20000010000 */
[----:B------:R-:W-:Y:S06]  /*0e50*/  @!P1 BRA `(.L_x_33) ;  /* 0xfffffff4001c9947 */ /* 0x000fec000383ffff */
.L_x_32:
        /* <DEDUP_REMOVED lines=12> */
[----:B------:R-:W1:Y:S01]  /*0f20*/  S2UR UR5, SR_CTAID.Y ;  /* 0x00000000000579c3 */ /* 0x000e620000002600 */
[----:B------:R-:W-:Y:S01]  /*0f30*/  LEA.HI R17, R7, R7, RZ, 0x1 ;  /* 0x0000000707117211 */ /* 0x000fe200078f08ff */
[----:B------:R-:W-:Y:S01]  /*0f40*/  ULDC.64 UR12, c[0x0][0x210] ;  /* 0x00008400000c7ab9 */ /* 0x000fe20000000a00 */
[----:B------:R-:W-:Y:S02]  /*0f50*/  SHF.R.S32.HI R5, RZ, 0x1f, R0 ;  /* 0x0000001fff057819 */ /* 0x000fe40000011400 */
[----:B------:R-:W-:Y:S02]  /*0f60*/  LEA.HI R9, R8, R8, RZ, 0x1 ;  /* 0x0000000808097211 */ /* 0x000fe400078f08ff */
[----:B------:R-:W-:Y:S01]  /*0f70*/  LEA.HI R16, R5, R0, RZ, 0x2 ;  /* 0x0000000005107211 */ /* 0x000fe200078f10ff */
[----:B------:R-:W2:Y:S01]  /*0f80*/  LDC R22, c[0x0][0x240] ;  /* 0x00009000ff167b82 */ /* 0x000ea20000000800 */
[----:B------:R-:W-:-:S02]  /*0f90*/  SHF.R.S32.HI R11, RZ, 0x1f, R8 ;  /* 0x0000001fff0b7819 */ /* 0x000fc40000011408 */
[----:B------:R-:W-:Y:S02]  /*0fa0*/  SHF.R.S32.HI R20, RZ, 0x1, R17 ;  /* 0x00000001ff147819 */ /* 0x000fe40000011411 */
[----:B------:R-:W-:Y:S02]  /*0fb0*/  LOP3.LUT R17, R16, 0x7ffffffc, RZ, 0xc0, !PT ;  /* 0x7ffffffc10117812 */ /* 0x000fe400078ec0ff */
[----:B------:R-:W-:Y:S01]  /*0fc0*/  SHF.R.S32.HI R9, RZ, 0x1, R9 ;  /* 0x00000001ff097819 */ /* 0x000fe20000011409 */
[----:B------:R-:W3:Y:S01]  /*0fd0*/  LDC R18, c[0x0][0x238] ;  /* 0x00008e00ff127b82 */ /* 0x000ee20000000800 */
[----:B------:R-:W-:Y:S02]  /*0fe0*/  LEA.HI R11, R11, R8, RZ, 0x2 ;  /* 0x000000080b0b7211 */ /* 0x000fe400078f10ff */
[----:B------:R-:W-:Y:S02]  /*0ff0*/  IADD3 R19, -R17, R0, RZ ;  /* 0x0000000011137210 */ /* 0x000fe40007ffe1ff */
[----:B------:R-:W-:-:S02]  /*1000*/  SHF.R.S32.HI R16, RZ, 0x2, R16 ;  /* 0x00000002ff107819 */ /* 0x000fc40000011410 */
[----:B------:R-:W-:Y:S01]  /*1010*/  SHF.R.S32.HI R11, RZ, 0x2, R11 ;  /* 0x00000002ff0b7819 */ /* 0x000fe2000001140b */
[----:B------:R-:W4:Y:S01]  /*1020*/  LDC.64 R6, c[0x0][0x218] ;  /* 0x00008600ff067b82 */ /* 0x000f220000000a00 */
[----:B-1----:R-:W-:Y:S01]  /*1030*/  IMAD R9, R20, UR5, R9 ;  /* 0x0000000514097c24 */ /* 0x002fe2000f8e0209 */
[----:B------:R-:W-:-:S04]  /*1040*/  LEA R8, R8, R19, 0x3 ;  /* 0x0000001308087211 */ /* 0x000fc800078e18ff */
[----:B------:R-:W-:Y:S01]  /*1050*/  LEA R9, R9, R0, 0x5 ;  /* 0x0000000009097211 */ /* 0x000fe200078e28ff */
[--C-:B0-----:R-:W-:Y:S01]  /*1060*/  IMAD R17, R10, 0x10, R16.reuse ;  /* 0x000000100a117824 */ /* 0x101fe200078e0210 */
[----:B------:R-:W0:Y:S01]  /*1070*/  LDC.64 R4, c[0x0][0x220] ;  /* 0x00008800ff047b82 */ /* 0x000e220000000a00 */
[----:B--2---:R-:W-:Y:S01]  /*1080*/  IMAD R11, R11, R22, UR5 ;  /* 0x000000050b0b7e24 */ /* 0x004fe2000f8e0216 */
[----:B------:R-:W-:Y:S01]  /*1090*/  ULDC UR5, c[0x0][0x230] ;  /* 0x00008c0000057ab9 */ /* 0x000fe20000000800 */
[----:B------:R-:W-:Y:S02]  /*10a0*/  IMAD.SHL.U32 R8, R8, 0x2, RZ ;  /* 0x0000000208087824 */ /* 0x000fe400078e00ff */
[----:B------:R-:W-:Y:S02]  /*10b0*/  IMAD R11, R11, 0x8, R16 ;  /* 0x000000080b0b7824 */ /* 0x000fe400078e0210 */
[----:B---3--:R-:W-:Y:S01]  /*10c0*/  IMAD R19, R17, R18, RZ ;  /* 0x0000001211137224 */ /* 0x008fe200078e02ff */
[----:B------:R-:W-:Y:S01]  /*10d0*/  SHF.R.S32.HI R10, RZ, 0x1f, R8 ;  /* 0x0000001fff0a7819 */ /* 0x000fe20000011408 */
[----:B------:R-:W-:Y:S01]  /*10e0*/  IMAD.SHL.U32 R18, R18, 0x8, RZ ;  /* 0x0000000812127824 */ /* 0x000fe200078e00ff */
[----:B------:R-:W-:-:S02]  /*10f0*/  SHF.L.U32 R11, R11, 0x1, RZ ;  /* 0x000000010b0b7819 */ /* 0x000fc400000006ff */
[----:B------:R-:W-:Y:S01]  /*1100*/  IADD3 R8, P1, R19, R8, RZ ;  /* 0x0000000813087210 */ /* 0x000fe20007f3e0ff */
[----:B----4-:R-:W-:-:S03]  /*1110*/  IMAD.WIDE R6, R9, 0x4, R6 ;  /* 0x0000000409067825 */ /* 0x010fc600078e0206 */
[----:B------:R-:W-:Y:S02]  /*1120*/  LEA.HI.X.SX32 R9, R19, R10, 0x1, P1 ;  /* 0x0000000a13097211 */ /* 0x000fe400008f0eff */
[----:B------:R1:W2:Y:S01]  /*1130*/  LDG.E.CONSTANT R22, desc[UR6][R6.64] ;  /* 0x0000000606167981 */ /* 0x0002a2000c1e9900 */
[----:B------:R-:W-:Y:S01]  /*1140*/  IADD3 R10, R17, 0x8, RZ ;  /* 0x00000008110a7810 */ /* 0x000fe20007ffe0ff */
[----:B0-----:R-:W-:Y:S01]  /*1150*/  IMAD.WIDE R20, R11, 0x2, R4 ;  /* 0x000000020b147825 */ /* 0x001fe200078e0204 */
[----:B------:R-:W-:Y:S02]  /*1160*/  IADD3 R4, P2, R18, R8, RZ ;  /* 0x0000000812047210 */ /* 0x000fe40007f5e0ff */
[----:B------:R-:W-:Y:S02]  /*1170*/  ISETP.GE.AND P3, PT, R17, UR5, PT ;  /* 0x0000000511007c0c */ /* 0x000fe4000bf66270 */
[----:B------:R-:W-:Y:S01]  /*1180*/  ISETP.GE.AND P4, PT, R10, UR5, PT ;  /* 0x000000050a007c0c */ /* 0x000fe2000bf86270 */
[----:B------:R0:W3:Y:S01]  /*1190*/  LDG.E.CONSTANT R24, desc[UR6][R20.64] ;  /* 0x0000000614187981 */ /* 0x0000e2000c1e9900 */
[----:B------:R-:W-:-:S02]  /*11a0*/  LEA R16, P1, R8, UR12, 0x1 ;  /* 0x0000000c08107c11 */ /* 0x000fc4000f8208ff */
[----:B------:R-:W-:Y:S02]  /*11b0*/  LEA.HI.X.SX32 R5, R18, R9, 0x1, P2 ;  /* 0x0000000912057211 */ /* 0x000fe400010f0eff */
[----:B------:R-:W-:Y:S02]  /*11c0*/  LEA R18, P2, R4, UR12, 0x1 ;  /* 0x0000000c04127c11 */ /* 0x000fe4000f8408ff */
[----:B------:R-:W-:Y:S02]  /*11d0*/  CS2R R10, SRZ ;  /* 0x00000000000a7805 */ /* 0x000fe4000001ff00 */
[----:B------:R-:W-:Y:S02]  /*11e0*/  LEA.HI.X R17, R8, UR13, R9, 0x1, P1 ;  /* 0x0000000d08117c11 */ /* 0x000fe400088f0c09 */
[----:B------:R-:W-:Y:S02]  /*11f0*/  CS2R R8, SRZ ;  /* 0x0000000000087805 */ /* 0x000fe4000001ff00 */
[----:B------:R-:W-:-:S02]  /*1200*/  LEA.HI.X R19, R4, UR13, R5, 0x1, P2 ;  /* 0x0000000d04137c11 */ /* 0x000fc400090f0c05 */
[----:B------:R-:W-:Y:S02]  /*1210*/  CS2R R4, SRZ ;  /* 0x0000000000047805 */ /* 0x000fe4000001ff00 */
[----:B-1----:R-:W-:Y:S01]  /*1220*/  CS2R R6, SRZ ;  /* 0x0000000000067805 */ /* 0x002fe2000001ff00 */
[----:B------:R-:W4:Y:S04]  /*1230*/  @!P3 LDG.E.CONSTANT R10, desc[UR6][R16.64+0x10] ;  /* 0x00001006100ab981 */ /* 0x000f28000c1e9900 */
[----:B------:R-:W4:Y:S04]  /*1240*/  @!P3 LDG.E.CONSTANT R8, desc[UR6][R16.64] ;  /* 0x000000061008b981 */ /* 0x000f28000c1e9900 */
[----:B------:R-:W4:Y:S04]  /*1250*/  @!P4 LDG.E.CONSTANT R9, desc[UR6][R18.64] ;  /* 0x000000061209c981 */ /* 0x000f28000c1e9900 */
[----:B------:R-:W4:Y:S04]  /*1260*/  @!P4 LDG.E.CONSTANT R11, desc[UR6][R18.64+0x10] ;  /* 0x00001006120bc981 */ /* 0x000f28000c1e9900 */
[----:B------:R-:W5:Y:S04]  /*1270*/  @!P3 LDG.E.CONSTANT R4, desc[UR6][R16.64+0x20] ;  /* 0x000020061004b981 */ /* 0x000f68000c1e9900 */
[----:B------:R1:W5:Y:S04]  /*1280*/  @!P3 LDG.E.CONSTANT R6, desc[UR6][R16.64+0x30] ;  /* 0x000030061006b981 */ /* 0x000368000c1e9900 */
[----:B------:R-:W5:Y:S04]  /*1290*/  @!P4 LDG.E.CONSTANT R5, desc[UR6][R18.64+0x20] ;  /* 0x000020061205c981 */ /* 0x000f68000c1e9900 */
[----:B------:R-:W5:Y:S01]  /*12a0*/  @!P4 LDG.E.CONSTANT R7, desc[UR6][R18.64+0x30] ;  /* 0x000030061207c981 */ /* 0x000f62000c1e9900 */
[----:B0-----:R-:W-:Y:S01]  /*12b0*/  IMAD.MOV.U32 R20, RZ, RZ, 0x3f80 ;  /* 0x00003f80ff147424 */ /* 0x001fe200078e00ff */
[----:B------:R-:W-:-:S04]  /*12c0*/  MOV R25, 0x43004300 ;  /* 0x4300430000197802 */ /* 0x000fc80000000f00 */
[----:B-1----:R-:W-:Y:S01]  /*12d0*/  PRMT R17, R20, 0x7610, R17 ;  /* 0x0000761014117816 */ /* 0x002fe20000000011 */
        /* <DEDUP_REMOVED lines=8> */
[-C--:B------:R-:W-:Y:S02]  /*1360*/  HFMA2.BF16_V2 R22, R22, R17.reuse.H0_H0, -136, -136 ;  /* 0xc308c30816167431 */ /* 0x080fe40000240011 */
[-C--:B------:R-:W-:Y:S02]  /*1370*/  HFMA2.BF16_V2 R20, R20, R17.reuse.H0_H0, -136, -136 ;  /* 0xc308c30814147431 */ /* 0x080fe40000240011 */
[----:B------:R-:W-:-:S02]  /*1380*/  HFMA2.BF16_V2 R21, R21, R17.H0_H0, -136, -136 ;  /* 0xc308c30815157431 */ /* 0x000fc40000240011 */
[----:B------:R-:W-:Y:S02]  /*1390*/  HFMA2.BF16_V2 R23, R23, R17.H0_H0, -136, -136 ;  /* 0xc308c30817177431 */ /* 0x000fe40000240011 */
        /* <DEDUP_REMOVED lines=15> */
.L_x_34:
[----:B------:R0:W-:Y:S01]  /*1490*/  STS.128 [R2], R12 ;  /* 0x0000000c02007388 */ /* 0x0001e20000000c00 */
[----:B------:R-:W-:Y:S05]  /*14a0*/  WARPSYNC.ALL ;  /* 0x0000000000007948 */ /* 0x000fea0003800000 */
[----:B------:R-:W-:Y:S06]  /*14b0*/  BAR.SYNC.DEFER_BLOCKING 0x0 ;  /* 0x0000000000007b1d */ /* 0x000fec0000010000 */
[----:B------:R-:W-:Y:S05]  /*14c0*/  @P0 EXIT ;  /* 0x000000000000094d */ /* 0x000fea0003800000 */
[----:B------:R-:W-:Y:S01]  /*14d0*/  IMAD R36, R0, 0x10, R3 ;  /* 0x0000001000247824 */ /* 0x000fe200078e0203 */
        /* <DEDUP_REMOVED lines=8> */
[----:B------:R-:W3:Y:S01]  /*1560*/  S2R R38, SR_CTAID.Y ;  /* 0x0000000000267919 */ /* 0x000ee20000002600 */
[----:B------:R-:W-:Y:S01]  /*1570*/  IADD3 R37, -R37, R0, RZ ;  /* 0x0000000025257210 */ /* 0x000fe20007ffe1ff */
[----:B------:R-:W4:Y:S04]  /*1580*/  LDS.128 R24, [R36+0x400] ;  /* 0x0004000024187984 */ /* 0x000f280000000c00 */
[----:B------:R-:W5:Y:S04]  /*1590*/  LDS.128 R20, [R36+0x600] ;  /* 0x0006000024147984 */ /* 0x000f680000000c00 */
[----:B------:R-:W5:Y:S04]  /*15a0*/  LDS.128 R16, [R36+0x800] ;  /* 0x0008000024107984 */ /* 0x000f680000000c00 */
[----:B------:R-:W5:Y:S04]  /*15b0*/  LDS.128 R12, [R36+0xa00] ;  /* 0x000a0000240c7984 */ /* 0x000f680000000c00 */
[----:B------:R-:W5:Y:S01]  /*15c0*/  LDS.128 R4, [R36+0xc00] ;  /* 0x000c000024047984 */ /* 0x000f620000000c00 */
[----:B0-----:R-:W-:-:S02]  /*15d0*/  IMAD R0, R2, 0x10, R3 ;  /* 0x0000001002007824 */ /* 0x001fc400078e0203 */
        /* <DEDUP_REMOVED lines=48> */
[----:B------:R-:W-:Y:S01]  /*18e0*/  IMAD.SHL.U32 R3, R3, 0x8, RZ ;  /* 0x0000000803037824 */ /* 0x000fe200078e00ff */
[----:B------:R-:W-:-:S03]  /*18f0*/  F2FP.BF16.F32.PACK_AB R11, R11, R10 ;  /* 0x0000000a0b0b723e */ /* 0x000fc600000010ff */
[----:B0-----:R-:W-:-:S05]  /*1900*/  IMAD.WIDE R4, R3, 0x2, R4 ;  /* 0x0000000203047825 */ /* 0x001fca00078e0204 */
[----:B------:R-:W-:Y:S01]  /*1910*/  STG.E desc[UR6][R4.64], R11 ;  /* 0x0000000b04007986 */ /* 0x000fe2000c101906 */
[----:B------:R-:W-:Y:S05]  /*1920*/  EXIT ;  /* 0x000000000000794d */ /* 0x000fea0003800000 */
.L_x_35:
        /* <DEDUP_REMOVED lines=13> */
.L_x_59:


//--------------------- .text._ZN2at6native30tinygemm_m16n8k16_chunk_kernelINS0_10ALayout_RMILNS0_14KReductionTypeE0EEENS0_15BLayout_TC_int4ILi8ELi32EEES4_Li8ELi8EEEvPKvS8_S8_Pviiiiii --------------------------
	.section	.text._ZN2at6native30tinygemm_m16n8k16_chunk_kernelINS0_10ALayout_RMILNS0_14KReductionTypeE0EEENS0_15BLayout_TC_int4ILi8ELi32EEES4_Li8ELi8EEEvPKvS8_S8_Pviiiiii,"ax",@progbits
	.align	128
        .global         _ZN2at6native30tinygemm_m16n8k16_chunk_kernelINS0_10ALayout_RMILNS0_14KReductionTypeE0EEENS0_15BLayout_TC_int4ILi8ELi32EEES4_Li8ELi8EEEvPKvS8_S8_Pviiiiii
        .type           _ZN2at6native30tinygemm_m16n8k16_chunk_kernelINS0_10ALayout_RMILNS0_14KReductionTypeE0EEENS0_15BLayout_TC_int4ILi8ELi32EEES4_Li8ELi8EEEvPKvS8_S8_Pviiiiii,@function
        .size           _ZN2at6native30tinygemm_m16n8k16_chunk_kernelINS0_10ALayout_RMILNS0_14KReductionTypeE0EEENS0_15BLayout_TC_int4ILi8ELi32EEES4_Li8ELi8EEEvPKvS8_S8_Pviiiiii,(.L_x_60 - _ZN2at6native30tinygemm_m16n8k16_chunk_kernelINS0_10ALayout_RMILNS0_14KReductionTypeE0EEENS0_15BLayout_TC_int4ILi8ELi32EEES4_Li8ELi8EEEvPKvS8_S8_Pviiiiii)
        .other          _ZN2at6native30tinygemm_m16n8k16_chunk_kernelINS0_10ALayout_RMILNS0_14KReductionTypeE0EEENS0_15BLayout_TC_int4ILi8ELi32EEES4_Li8ELi8EEEvPKvS8_S8_Pviiiiii,@"STO_CUDA_ENTRY STV_DEFAULT"
_ZN2at6native30tinygemm_m16n8k16_chunk_kernelINS0_10ALayout_RMILNS0_14KReductionTypeE0EEENS0_15BLayout_TC_int4ILi8ELi32EEES4_Li8ELi8EEEvPKvS8_S8_Pviiiiii:
.text._ZN2at6native30tinygemm_m16n8k16_chunk_kernelINS0_10ALayout_RMILNS0_14KReductionTypeE0EEENS0_15BLayout_TC_int4ILi8ELi32EEES4_Li8ELi8EEEvPKvS8_S8_Pviiiiii:
        /* <DEDUP_REMOVED lines=13> */
[----:B0-----:R-:W-:-:S04]  /*00d0*/  LEA R3, R4, R9, 0x3 ;  /* 0x0000000904037211 */ /* 0x001fc800078e18ff */
[----:B------:R-:W-:-:S04]  /*00e0*/  SHF.L.U32 R52, R3, 0x3, RZ ;  /* 0x0000000303347819 */ /* 0x000fc800000006ff */
        /* <DEDUP_REMOVED lines=12> */
[----:B------:R-:W-:-:S03]  /*01b0*/  SHF.R.S32.HI R3, RZ, 0x2, R3 ;  /* 0x00000002ff037819 */ /* 0x000fc60000011403 */
[----:B------:R-:W-:-:S05]  /*01c0*/  IMAD.IADD R5, R0, 0x1, -R5 ;  /* 0x0000000100057824 */ /* 0x000fca00078e0a05 */
[----:B------:R-:W-:-:S04]  /*01d0*/  LEA R4, R4, R5, 0x9 ;  /* 0x0000000504047211 */ /* 0x000fc800078e48ff */
[----:B------:R-:W-:Y:S01]  /*01e0*/  LEA R2, R9, R4, 0x6 ;  /* 0x0000000409027211 */ /* 0x000fe200078e30ff */
[----:B------:R-:W-:Y:S01]  /*01f0*/  IMAD.SHL.U32 R4, R18, 0x8, RZ ;  /* 0x0000000812047824 */ /* 0x000fe200078e00ff */
[----:B-1----:R-:W-:-:S03]  /*0200*/  SHF.L.U32 R48, R16, 0x3, RZ ;  /* 0x0000000310307819 */ /* 0x002fc600000006ff */
[----:B------:R-:W-:Y:S01]  /*0210*/  IMAD.SHL.U32 R2, R2, 0x2, RZ ;  /* 0x0000000202027824 */ /* 0x000fe200078e00ff */
[----:B0-----:R-:W-:Y:S01]  /*0220*/  LEA R7, R10, R3, 0x4 ;  /* 0x000000030a077211 */ /* 0x001fe200078e20ff */
[----:B--2---:R-:W-:-:S03]  /*0230*/  IMAD R5, R8, 0x8, R3 ;  /* 0x0000000808057824 */ /* 0x004fc600078e0203 */
[C---:B------:R-:W-:Y:S01]  /*0240*/  ISETP.GE.AND P0, PT, R7.reuse, UR6, PT ;  /* 0x0000000607007c0c */ /* 0x040fe2000bf06270 */
[C---:B------:R-:W-:Y:S01]  /*0250*/  IMAD R49, R7.reuse, R16, RZ ;  /* 0x0000001007317224 */ /* 0x040fe200078e02ff */
[----:B------:R-:W-:Y:S01]  /*0260*/  SHF.L.U32 R3, R18, 0x4, RZ ;  /* 0x0000000412037819 */ /* 0x000fe200000006ff */
[----:B------:R-:W-:Y:S01]  /*0270*/  IMAD R6, R6, R8, RZ ;  /* 0x0000000806067224 */ /* 0x000fe200078e02ff */
[----:B------:R-:W-:-:S09]  /*0280*/  IADD3 R7, R7, 0x8, RZ ;  /* 0x0000000807077810 */ /* 0x000fd20007ffe0ff */
.L_x_37:
[----:B------:R-:W0:Y:S01]  /*0290*/  LDC.64 R8, c[0x0][0x218] ;  /* 0x00008600ff087b82 */ /* 0x000e220000000a00 */
[----:B------:R-:W-:Y:S02]  /*02a0*/  SHF.R.S32.HI R11, RZ, 0x1f, R52 ;  /* 0x0000001fff0b7819 */ /* 0x000fe40000011434 */
[-C--:B------:R-:W-:Y:S02]  /*02b0*/  LEA.HI R10, R52, R52.reuse, RZ, 0x1 ;  /* 0x00000034340a7211 */ /* 0x080fe400078f08ff */
[----:B------:R-:W-:Y:S02]  /*02c0*/  LEA.HI R11, R11, R52, RZ, 0x3 ;  /* 0x000000340b0b7211 */ /* 0x000fe400078f18ff */
[----:B------:R-:W-:Y:S01]  /*02d0*/  SHF.R.S32.HI R10, RZ, 0x1, R10 ;  /* 0x00000001ff0a7819 */ /* 0x000fe2000001140a */
[----:B------:R-:W1:Y:S01]  /*02e0*/  LDC.64 R56, c[0x0][0x220] ;  /* 0x00008800ff387b82 */ /* 0x000e620000000a00 */
[----:B------:R-:W-:Y:S02]  /*02f0*/  LEA.HI R11, R11, R6, RZ, 0x1d ;  /* 0x000000060b0b7211 */ /* 0x000fe400078fe8ff */
[----:B------:R-:W-:Y:S01]  /*0300*/  SHF.R.S32.HI R18, RZ, 0x1f, R2 ;  /* 0x0000001fff127819 */ /* 0x000fe20000011402 */
[----:B------:R-:W-:Y:S01]  /*0310*/  IMAD R16, R4, R10, R5 ;  /* 0x0000000a04107224 */ /* 0x000fe200078e0205 */
[----:B------:R-:W-:-:S02]  /*0320*/  LEA R11, R11, R0, 0x5 ;  /* 0x000000000b0b7211 */ /* 0x000fc400078e28ff */
[----:B------:R-:W-:Y:S02]  /*0330*/  IADD3 R21, P1, R49, R2, RZ ;  /* 0x0000000231157210 */ /* 0x000fe40007f3e0ff */
[----:B------:R-:W-:-:S05]  /*0340*/  SHF.L.U32 R11, R11, 0x2, RZ ;  /* 0x000000020b0b7819 */ /* 0x000fca00000006ff */
[----:B0-----:R-:W-:Y:S01]  /*0350*/  IMAD.WIDE R8, R11, 0x4, R8 ;  /* 0x000000040b087825 */ /* 0x001fe200078e0208 */
[----:B------:R-:W-:Y:S02]  /*0360*/  LEA.HI.X.SX32 R20, R49, R18, 0x1, P1 ;  /* 0x0000001231147211 */ /* 0x000fe400008f0eff */
[----:B------:R-:W-:-:S03]  /*0370*/  IADD3 R18, P1, R48, R21, RZ ;  /* 0x0000001530127210 */ /* 0x000fc60007f3e0ff */
[----:B------:R-:W2:Y:S01]  /*0380*/  LDG.E.128.CONSTANT R8, desc[UR4][R8.64] ;  /* 0x0000000408087981 */ /* 0x000ea2000c1e9d00 */
[----:B------:R-:W-:Y:S02]  /*0390*/  SHF.L.U32 R17, R16, 0x1, RZ ;  /* 0x0000000110117819 */ /* 0x000fe400000006ff */
[----:B------:R-:W-:Y:S02]  /*03a0*/  CS2R R36, SRZ ;  /* 0x0000000000247805 */ /* 0x000fe4000001ff00 */
[----:B------:R-:W-:Y:S02]  /*03b0*/  LEA.HI.X.SX32 R19, R48, R20, 0x1, P1 ;  /* 0x0000001430137211 */ /* 0x000fe400008f0eff */
[----:B------:R-:W-:Y:S02]  /*03c0*/  CS2R R38, SRZ ;  /* 0x0000000000267805 */ /* 0x000fe4000001ff00 */
[----:B------:R-:W-:Y:S01]  /*03d0*/  ISETP.GE.AND P1, PT, R7, UR10, PT ;  /* 0x0000000a07007c0c */ /* 0x000fe2000bf26270 */
[----:B-1----:R-:W-:Y:S01]  /*03e0*/  IMAD.WIDE R56, R17, 0x2, R56 ;  /* 0x0000000211387825 */ /* 0x002fe200078e0238 */
[----:B------:R-:W-:-:S02]  /*03f0*/  LEA R50, P2, R21, UR8, 0x1 ;  /* 0x0000000815327c11 */ /* 0x000fc4000f8408ff */
[C---:B------:R-:W-:Y:S02]  /*0400*/  LEA R60, P3, R18.reuse, UR8, 0x1 ;  /* 0x00000008123c7c11 */ /* 0x040fe4000f8608ff */
[----:B------:R-:W3:Y:S01]  /*0410*/  LDG.E.CONSTANT R58, desc[UR4][R56.64] ;  /* 0x00000004383a7981 */ /* 0x000ee2000c1e9900 */
[----:B------:R-:W-:Y:S02]  /*0420*/  LEA.HI.X R51, R21, UR9, R20, 0x1, P2 ;  /* 0x0000000915337c11 */ /* 0x000fe400090f0c14 */
[----:B------:R-:W-:-:S03]  /*0430*/  LEA.HI.X R61, R18, UR9, R19, 0x1, P3 ;  /* 0x00000009123d7c11 */ /* 0x000fc600098f0c13 */
[----:B------:R-:W4:Y:S04]  /*0440*/  @!P0 LDG.E.CONSTANT R36, desc[UR4][R50.64] ;  /* 0x0000000432248981 */ /* 0x000f28000c1e9900 */
[----:B------:R-:W4:Y:S04]  /*0450*/  @!P0 LDG.E.CONSTANT R38, desc[UR4][R50.64+0x10] ;  /* 0x0000100432268981 */ /* 0x000f28000c1e9900 */
[----:B------:R-:W4:Y:S04]  /*0460*/  @!P1 LDG.E.CONSTANT R37, desc[UR4][R60.64] ;  /* 0x000000043c259981 */ /* 0x000f28000c1e9900 */
[----:B------:R-:W4:Y:S01]  /*0470*/  @!P1 LDG.E.CONSTANT R39, desc[UR4][R60.64+0x10] ;  /* 0x000010043c279981 */ /* 0x000f22000c1e9900 */
[----:B------:R-:W-:-:S02]  /*0480*/  CS2R R40, SRZ ;  /* 0x0000000000287805 */ /* 0x000fc4000001ff00 */
[----:B------:R-:W-:Y:S02]  /*0490*/  CS2R R42, SRZ ;  /* 0x00000000002a7805 */ /* 0x000fe4000001ff00 */
[----:B------:R-:W-:Y:S02]  /*04a0*/  CS2R R44, SRZ ;  /* 0x00000000002c7805 */ /* 0x000fe4000001ff00 */
[----:B------:R-:W-:Y:S02]  /*04b0*/  CS2R R46, SRZ ;  /* 0x00000000002e7805 */ /* 0x000fe4000001ff00 */
[----:B------:R-:W-:Y:S02]  /*04c0*/  CS2R R16, SRZ ;  /* 0x0000000000107805 */ /* 0x000fe4000001ff00 */
[----:B------:R-:W-:Y:S02]  /*04d0*/  CS2R R18, SRZ ;  /* 0x0000000000127805 */ /* 0x000fe4000001ff00 */
[----:B------:R-:W-:-:S02]  /*04e0*/  CS2R R20, SRZ ;  /* 0x0000000000147805 */ /* 0x000fc4000001ff00 */
[----:B------:R-:W-:Y:S02]  /*04f0*/  CS2R R22, SRZ ;  /* 0x0000000000167805 */ /* 0x000fe4000001ff00 */
[----:B------:R-:W-:Y:S02]  /*0500*/  CS2R R24, SRZ ;  /* 0x0000000000187805 */ /* 0x000fe4000001ff00 */
[----:B------:R-:W-:Y:S02]  /*0510*/  CS2R R26, SRZ ;  /* 0x00000000001a7805 */ /* 0x000fe4000001ff00 */
[----:B------:R-:W-:Y:S02]  /*0520*/  CS2R R28, SRZ ;  /* 0x00000000001c7805 */ /* 0x000fe4000001ff00 */
[----:B------:R-:W-:Y:S02]  /*0530*/  CS2R R30, SRZ ;  /* 0x00000000001e7805 */ /* 0x000fe4000001ff00 */
[----:B------:R-:W-:-:S02]  /*0540*/  CS2R R32, SRZ ;  /* 0x0000000000207805 */ /* 0x000fc4000001ff00 */
[----:B------:R-:W-:Y:S01]  /*0550*/  CS2R R34, SRZ ;  /* 0x0000000000227805 */ /* 0x000fe2000001ff00 */
[----:B------:R-:W5:Y:S01]  /*0560*/  @!P0 LDG.E.CONSTANT R40, desc[UR4][R50.64+0x20] ;  /* 0x0000200432288981 */ /* 0x000f62000c1e9900 */
[----:B------:R-:W-:-:S03]  /*0570*/  MOV R54, 0x43004300 ;  /* 0x4300430000367802 */ /* 0x000fc60000000f00 */
        /* <DEDUP_REMOVED lines=13> */
[----:B------:R-:W-:-:S03]  /*0650*/  IMAD.MOV.U32 R59, RZ, RZ, 0x3f80 ;  /* 0x00003f80ff3b7424 */ /* 0x000fc600078e00ff */
[----:B------:R-:W5:Y:S04]  /*0660*/  @!P1 LDG.E.CONSTANT R41, desc[UR4][R60.64+0x20] ;  /* 0x000020043c299981 */ /* 0x000f68000c1e9900 */
[----:B------:R-:W5:Y:S01]  /*0670*/  @!P1 LDG.E.CONSTANT R43, desc[UR4][R60.64+0x30] ;  /* 0x000030043c2b9981 */ /* 0x000f62000c1e9900 */
[----:B------:R-:W-:Y:S05]  /*0680*/  WARPSYNC.ALL ;  /* 0x0000000000007948 */ /* 0x000fea0003800000 */
        /* <DEDUP_REMOVED lines=12> */
[----:B--2---:R-:W-:-:S02]  /*0750*/  SHF.R.U32.HI R51, RZ, 0x4, R8 ;  /* 0x00000004ff337819 */ /* 0x004fc40000011608 */
[--C-:B------:R-:W-:Y:S02]  /*0760*/  LOP3.LUT R50, R8, 0xf000f, R54.reuse, 0xea, !PT ;  /* 0x000f000f08327812 */ /* 0x100fe400078eea36 */
[----:B------:R-:W-:-:S03]  /*0770*/  LOP3.LUT R51, R51, 0xf000f, R54, 0xea, !PT ;  /* 0x000f000f33337812 */ /* 0x000fc600078eea36 */
[-C--:B------:R-:W-:Y:S02]  /*0780*/  HFMA2.BF16_V2 R50, R50, R59.reuse.H0_H0, -136, -136 ;  /* 0xc308c30832327431 */ /* 0x080fe4000024003b */
[----:B------:R-:W-:Y:S02]  /*0790*/  HFMA2.BF16_V2 R51, R51, R59.H0_H0, -136, -136 ;  /* 0xc308c30833337431 */ /* 0x000fe4000024003b */
[-CC-:B---3--:R-:W-:Y:S02]  /*07a0*/  HFMA2.BF16_V2 R50, R50, R58.reuse.H0_H0, R58.reuse.H1_H1 ;  /* 0x2000003a32327231 */ /* 0x188fe4000026003a */
[----:B------:R-:W-:-:S07]  /*07b0*/  HFMA2.BF16_V2 R51, R51, R58.H0_H0, R58.H1_H1 ;  /* 0x2000003a33337231 */ /* 0x000fce000026003a */
[----:B----4-:R-:W-:Y:S07]  /*07c0*/  HMMA.16816.F32.BF16 R36, R36, R50, RZ ;  /* 0x000000322424723c */ /* 0x010fee00000418ff */
[----:B------:R-:W-:-:S05]  /*07d0*/  IMAD.WIDE R50, R3, 0x2, R56 ;  /* 0x0000000203327825 */ /* 0x000fca00078e0238 */
[----:B------:R-:W2:Y:S01]  /*07e0*/  LDG.E.CONSTANT R57, desc[UR4][R50.64] ;  /* 0x0000000432397981 */ /* 0x000ea2000c1e9900 */
[----:B0-----:R-:W-:-:S05]  /*07f0*/  IMAD.WIDE R60, R3, 0x2, R50 ;  /* 0x00000002033c7825 */ /* 0x001fca00078e0232 */
[----:B------:R0:W3:Y:S02]  /*0800*/  LDG.E.CONSTANT R56, desc[UR4][R60.64] ;  /* 0x000000043c387981 */ /* 0x0000e4000c1e9900 */
[----:B0-----:R-:W-:-:S05]  /*0810*/  IMAD.WIDE R60, R3, 0x2, R60 ;  /* 0x00000002033c7825 */ /* 0x001fca00078e023c */
[----:B------:R-:W4:Y:S01]  /*0820*/  LDG.E.CONSTANT R55, desc[UR4][R60.64] ;  /* 0x000000043c377981 */ /* 0x000f22000c1e9900 */
[--C-:B------:R-:W-:Y:S02]  /*0830*/  SHF.R.U32.HI R51, RZ, 0x8, R8.reuse ;  /* 0x00000008ff337819 */ /* 0x100fe40000011608 */
[----:B------:R-:W-:Y:S02]  /*0840*/  SHF.R.U32.HI R50, RZ, 0xc, R8 ;  /* 0x0000000cff327819 */ /* 0x000fe40000011608 */
[--C-:B------:R-:W-:Y:S02]  /*0850*/  LOP3.LUT R8, R51, 0xf000f, R54.reuse, 0xea, !PT ;  /* 0x000f000f33087812 */ /* 0x100fe400078eea36 */
[----:B------:R-:W-:-:S03]  /*0860*/  LOP3.LUT R50, R50, 0xf000f, R54, 0xea, !PT ;  /* 0x000f000f32327812 */ /* 0x000fc600078eea36 */
[-C--:B------:R-:W-:Y:S02]  /*0870*/  HFMA2.BF16_V2 R8, R8, R59.reuse.H0_H0, -136, -136 ;  /* 0xc308c30808087431 */ /* 0x080fe4000024003b */
[----:B------:R-:W-:Y:S02]  /*0880*/  HFMA2.BF16_V2 R51, R50, R59.H0_H0, -136, -136 ;  /* 0xc308c30832337431 */ /* 0x000fe4000024003b */
[-CC-:B------:R-:W-:Y:S02]  /*0890*/  HFMA2.BF16_V2 R50, R8, R58.reuse.H0_H0, R58.reuse.H1_H1 ;  /* 0x2000003a08327231 */ /* 0x180fe4000026003a */
[----:B------:R-:W-:Y:S01]  /*08a0*/  HFMA2.BF16_V2 R51, R51, R58.H0_H0, R58.H1_H1 ;  /* 0x2000003a33337231 */ /* 0x000fe2000026003a */
[----:B------:R-:W-:-:S05]  /*08b0*/  LOP3.LUT R8, R9, 0xf000f, R54, 0xea, !PT ;  /* 0x000f000f09087812 */ /* 0x000fca00078eea36 */
[----:B------:R-:W-:Y:S01]  /*08c0*/  HFMA2.BF16_V2 R8, R8, R59.H0_H0, -136, -136 ;  /* 0xc308c30808087431 */ /* 0x000fe2000024003b */
[----:B-----5:R-:W-:Y:S07]  /*08d0*/  HMMA.16816.F32.BF16 R40, R40, R50, RZ ;  /* 0x000000322828723c */ /* 0x020fee00000418ff */
[----:B------:R-:W-:-:S04]  /*08e0*/  SHF.R.U32.HI R51, RZ, 0x4, R9 ;  /* 0x00000004ff337819 */ /* 0x000fc80000011609 */
[----:B------:R-:W-:-:S05]  /*08f0*/  LOP3.LUT R50, R51, 0xf000f, R54, 0xea, !PT ;  /* 0x000f000f33327812 */ /* 0x000fca00078eea36 */
[----:B------:R-:W-:Y:S01]  /*0900*/  HFMA2.BF16_V2 R51, R50, R59.H0_H0, -136, -136 ;  /* 0xc308c30832337431 */ /* 0x000fe2000024003b */
[----:B------:R-:W-:-:S04]  /*0910*/  IADD3 R52, R52, 0x40, RZ ;  /* 0x0000004034347810 */ /* 0x000fc80007ffe0ff */
[----:B------:R-:W-:Y:S02]  /*0920*/  ISETP.GE.AND P1, PT, R52, R53, PT ;  /* 0x000000353400720c */ /* 0x000fe40003f26270 */
[----:B------:R-:W-:Y:S01]  /*0930*/  IADD3 R2, R2, 0x400, RZ ;  /* 0x0000040002027810 */ /* 0x000fe20007ffe0ff */
[-CC-:B--2---:R-:W-:Y:S02]  /*0940*/  HFMA2.BF16_V2 R50, R8, R57.reuse.H0_H0, R57.reuse.H1_H1 ;  /* 0x2000003908327231 */ /* 0x184fe40000260039 */
        /* <DEDUP_REMOVED lines=16> */
[-CC-:B---3--:R-:W-:Y:S02]  /*0a50*/  HFMA2.BF16_V2 R8, R8, R56.reuse.H0_H0, R56.reuse.H1_H1 ;  /* 0x2000003808087231 */ /* 0x188fe40000260038 */
[----:B------:R-:W-:Y:S01]  /*0a60*/  HFMA2.BF16_V2 R9, R9, R56.H0_H0, R56.H1_H1 ;  /* 0x2000003809097231 */ /* 0x000fe20000260038 */
[----:B------:R-:W-:-:S06]  /*0a70*/  SHF.R.U32.HI R51, RZ, 0xc, R10 ;  /* 0x0000000cff337819 */ /* 0x000fcc000001160a */
        /* <DEDUP_REMOVED lines=8> */
[----:B------:R-:W-:-:S04]  /*0b00*/  SHF.R.U32.HI R51, RZ, 0x4, R11 ;  /* 0x00000004ff337819 */ /* 0x000fc8000001160b */
[--C-:B------:R-:W-:Y:S02]  /*0b10*/  LOP3.LUT R10, R51, 0xf000f, R54.reuse, 0xea, !PT ;  /* 0x000f000f330a7812 */ /* 0x100fe400078eea36 */
[----:B------:R-:W-:Y:S07]  /*0b20*/  HMMA.16816.F32.BF16 R24, R24, R8, RZ ;  /* 0x000000081818723c */ /* 0x000fee00000418ff */
[----:B------:R-:W-:Y:S02]  /*0b30*/  LOP3.LUT R8, R11, 0xf000f, R54, 0xea, !PT ;  /* 0x000f000f0b087812 */ /* 0x000fe400078eea36 */
[----:B------:R-:W-:-:S02]  /*0b40*/  SHF.R.U32.HI R9, RZ, 0x8, R11 ;  /* 0x00000008ff097819 */ /* 0x000fc4000001160b */
[----:B------:R-:W-:Y:S01]  /*0b50*/  SHF.R.U32.HI R11, RZ, 0xc, R11 ;  /* 0x0000000cff0b7819 */ /* 0x000fe2000001160b */
[-C--:B------:R-:W-:Y:S01]  /*0b60*/  HFMA2.BF16_V2 R8, R8, R59.reuse.H0_H0, -136, -136 ;  /* 0xc308c30808087431 */ /* 0x080fe2000024003b */
[--C-:B------:R-:W-:Y:S01]  /*0b70*/  LOP3.LUT R50, R9, 0xf000f, R54.reuse, 0xea, !PT ;  /* 0x000f000f09327812 */ /* 0x100fe200078eea36 */
[----:B------:R-:W-:Y:S01]  /*0b80*/  HFMA2.BF16_V2 R9, R10, R59.H0_H0, -136, -136 ;  /* 0xc308c3080a097431 */ /* 0x000fe2000024003b */
[----:B------:R-:W-:Y:S01]  /*0b90*/  LOP3.LUT R54, R11, 0xf000f, R54, 0xea, !PT ;  /* 0x000f000f0b367812 */ /* 0x000fe200078eea36 */
[-CC-:B----4-:R-:W-:Y:S02]  /*0ba0*/  HFMA2.BF16_V2 R8, R8, R55.reuse.H0_H0, R55.reuse.H1_H1 ;  /* 0x2000003708087231 */ /* 0x190fe40000260037 */
[----:B------:R-:W-:Y:S02]  /*0bb0*/  HFMA2.BF16_V2 R9, R9, R55.H0_H0, R55.H1_H1 ;  /* 0x2000003709097231 */ /* 0x000fe40000260037 */
[-C--:B------:R-:W-:Y:S02]  /*0bc0*/  HFMA2.BF16_V2 R10, R50, R59.reuse.H0_H0, -136, -136 ;  /* 0xc308c308320a7431 */ /* 0x080fe4000024003b */
[----:B------:R-:W-:-:S02]  /*0bd0*/  HFMA2.BF16_V2 R11, R54, R59.H0_H0, -136, -136 ;  /* 0xc308c308360b7431 */ /* 0x000fc4000024003b */
[-CC-:B------:R-:W-:Y:S02]  /*0be0*/  HFMA2.BF16_V2 R10, R10, R55.reuse.H0_H0, R55.reuse.H1_H1 ;  /* 0x200000370a0a7231 */ /* 0x180fe40000260037 */
[----:B------:R-:W-:Y:S02]  /*0bf0*/  HFMA2.BF16_V2 R11, R11, R55.H0_H0, R55.H1_H1 ;  /* 0x200000370b0b7231 */ /* 0x000fe40000260037 */
[----:B------:R-:W-:Y:S01]  /*0c00*/  FADD.FTZ R51, R36, R12 ;  /* 0x0000000c24337221 */ /* 0x000fe20000010000 */
[----:B------:R-:W-:Y:S01]  /*0c10*/  HMMA.16816.F32.BF16 R28, R28, R8, RZ ;  /* 0x000000081c1c723c */ /* 0x000fe200000418ff */
[----:B------:R-:W-:Y:S02]  /*0c20*/  FADD.FTZ R12, R37, R13 ;  /* 0x0000000d250c7221 */ /* 0x000fe40000010000 */
[----:B------:R-:W-:-:S04]  /*0c30*/  FADD.FTZ R51, R40, R51 ;  /* 0x0000003328337221 */ /* 0x000fc80000010000 */
        /* <DEDUP_REMOVED lines=25> */
[----:B------:R-:W-:-:S02]  /*0dd0*/  FADD.FTZ R8, R8, R31 ;  /* 0x0000001f08087221 */ /* 0x000fc40000010000 */
[----:B------:R-:W-:Y:S01]  /*0de0*/  FADD.FTZ R12, R32, R51 ;  /* 0x00000033200c7221 */ /* 0x000fe20000010000 */
[----:B------:R-:W-:Y:S01]  /*0df0*/  FADD.FTZ R13, R33, R10 ;  /* 0x0000000a210d7221 */ /* 0x000fe20000010000 */
[----:B------:R-:W-:Y:S01]  /*0e00*/  FADD.FTZ R14, R34, R9 ;  /* 0x00000009220e7221 */ /* 0x000fe20000010000 */
[----:B------:R-:W-:Y:S01]  /*0e10*/  FADD.FTZ R15, R35, R8 ;  /* 0x00000008230f7221 */ /* 0x000fe20000010000 */
[----:B------:R-:W-:Y:S06]  /*0e20*/  @!P1 BRA `(.L_x_37) ;  /* 0xfffffff400189947 */ /* 0x000fec000383ffff */
.L_x_36:
        /* <DEDUP_REMOVED lines=23> */
[----:B------:R-:W-:Y:S02]  /*0fa0*/  SHF.R.S32.HI R19, RZ, 0x3, R11 ;  /* 0x00000003ff137819 */ /* 0x000fe4000001140b */
[----:B------:R-:W-:Y:S02]  /*0fb0*/  SHF.R.S32.HI R4, RZ, 0x3, R4 ;  /* 0x00000003ff047819 */ /* 0x000fe40000011404 */
[----:B------:R-:W-:Y:S01]  /*0fc0*/  LOP3.LUT R11, R6, 0x7ffffffc, RZ, 0xc0, !PT ;  /* 0x7ffffffc060b7812 */ /* 0x000fe200078ec0ff */
[----:B------:R-:W4:Y:S01]  /*0fd0*/  LDC.64 R8, c[0x0][0x218] ;  /* 0x00008600ff087b82 */ /* 0x000f220000000a00 */
[----:B------:R-:W-:Y:S02]  /*0fe0*/  SHF.R.S32.HI R6, RZ, 0x2, R6 ;  /* 0x00000002ff067819 */ /* 0x000fe40000011406 */
[----:B------:R-:W-:Y:S01]  /*0ff0*/  IADD3 R10, -R11, R0, RZ ;  /* 0x000000000b0a7210 */ /* 0x000fe20007ffe1ff */
[----:B0-----:R-:W-:Y:S01]  /*1000*/  IMAD R11, R19, R21, R4 ;  /* 0x00000015130b7224 */ /* 0x001fe200078e0204 */
[----:B------:R-:W-:-:S02]  /*1010*/  LEA R20, R21, R6, 0x3 ;  /* 0x0000000615147211 */ /* 0x000fc400078e18ff */
[----:B------:R-:W-:Y:S01]  /*1020*/  LEA R4, R53, R10, 0x3 ;  /* 0x0000000a35047211 */ /* 0x000fe200078e18ff */
[----:B--2---:R-:W-:Y:S01]  /*1030*/  IMAD R18, R7, 0x10, R6 ;  /* 0x0000001007127824 */ /* 0x004fe200078e0206 */
[----:B------:R-:W-:Y:S01]  /*1040*/  LEA.HI R53, R53, R53, RZ, 0x1 ;  /* 0x0000003535357211 */ /* 0x000fe200078f08ff */
[----:B------:R-:W0:Y:S01]  /*1050*/  LDC.64 R6, c[0x0][0x220] ;  /* 0x00008800ff067b82 */ /* 0x000e220000000a00 */
[----:B------:R-:W-:Y:S01]  /*1060*/  IMAD R11, R11, 0x20, R0 ;  /* 0x000000200b0b7824 */ /* 0x000fe200078e0200 */
[----:B------:R-:W-:Y:S01]  /*1070*/  SHF.L.U32 R4, R4, 0x1, RZ ;  /* 0x0000000104047819 */ /* 0x000fe200000006ff */
[----:B-1----:R-:W-:Y:S01]  /*1080*/  IMAD R21, R18, R17, RZ ;  /* 0x0000001112157224 */ /* 0x002fe200078e02ff */
[----:B------:R-:W-:Y:S02]  /*1090*/  SHF.R.S32.HI R53, RZ, 0x1, R53 ;  /* 0x00000001ff357819 */ /* 0x000fe40000011435 */
[----:B------:R-:W-:Y:S02]  /*10a0*/  SHF.L.U32 R11, R11, 0x2, RZ ;  /* 0x000000020b0b7819 */ /* 0x000fe400000006ff */
[----:B---3--:R-:W-:-:S02]  /*10b0*/  SHF.L.U32 R19, R3, 0x3, RZ ;  /* 0x0000000303137819 */ /* 0x008fc400000006ff */
[----:B------:R-:W-:Y:S01]  /*10c0*/  SHF.R.S32.HI R10, RZ, 0x1f, R4 ;  /* 0x0000001fff0a7819 */ /* 0x000fe20000011404 */
[----:B----4-:R-:W-:Y:S01]  /*10d0*/  IMAD.WIDE R8, R11, 0x4, R8 ;  /* 0x000000040b087825 */ /* 0x010fe200078e0208 */
[----:B------:R-:W-:-:S03]  /*10e0*/  IADD3 R16, P1, R21, R4, RZ ;  /* 0x0000000415107210 */ /* 0x000fc60007f3e0ff */
[----:B------:R-:W-:Y:S01]  /*10f0*/  IMAD R53, R19, R53, R20 ;  /* 0x0000003513357224 */ /* 0x000fe200078e0214 */
[----:B------:R-:W-:Y:S01]  /*1100*/  LEA.HI.X.SX32 R21, R21, R10, 0x1, P1 ;  /* 0x0000000a15157211 */ /* 0x000fe200008f0eff */
[C---:B------:R-:W-:Y:S01]  /*1110*/  VIADD R20, R18.reuse, 0x8 ;  /* 0x0000000812147836 */ /* 0x040fe20000000000 */
[----:B------:R-:W-:Y:S01]  /*1120*/  SHF.L.U32 R19, R17, 0x3, RZ ;  /* 0x0000000311137819 */ /* 0x000fe200000006ff */
[----:B------:R-:W2:Y:S01]  /*1130*/  LDG.E.128.CONSTANT R8, desc[UR4][R8.64] ;  /* 0x0000000408087981 */ /* 0x000ea2000c1e9d00 */
[----:B------:R-:W-:Y:S02]  /*1140*/  SHF.L.U32 R17, R53, 0x1, RZ ;  /* 0x0000000135117819 */ /* 0x000fe400000006ff */
[----:B------:R-:W-:Y:S02]  /*1150*/  IADD3 R4, P2, R19, R16, RZ ;  /* 0x0000001013047210 */ /* 0x000fe40007f5e0ff */
[----:B------:R-:W-:Y:S01]  /*1160*/  ISETP.GE.AND P3, PT, R18, UR6, PT ;  /* 0x0000000612007c0c */ /* 0x000fe2000bf66270 */
[----:B0-----:R-:W-:Y:S01]  /*1170*/  IMAD.WIDE R6, R17, 0x2, R6 ;  /* 0x0000000211067825 */ /* 0x001fe200078e0206 */
[----:B------:R-:W-:-:S02]  /*1180*/  ISETP.GE.AND P4, PT, R20, UR6, PT ;  /* 0x0000000614007c0c */ /* 0x000fc4000bf86270 */
[----:B------:R-:W-:Y:S02]  /*1190*/  LEA.HI.X.SX32 R19, R19, R21, 0x1, P2 ;  /* 0x0000001513137211 */ /* 0x000fe400010f0eff */
[----:B------:R-:W-:Y:S01]  /*11a0*/  LEA R48, P1, R16, UR12, 0x1 ;  /* 0x0000000c10307c11 */ /* 0x000fe2000f8208ff */
[----:B------:R0:W3:Y:S01]  /*11b0*/  LDG.E.CONSTANT R51, desc[UR4][R6.64] ;  /* 0x0000000406337981 */ /* 0x0000e2000c1e9900 */
[----:B------:R-:W-:Y:S02]  /*11c0*/  LEA R52, P2, R4, UR12, 0x1 ;  /* 0x0000000c04347c11 */ /* 0x000fe4000f8408ff */
[----:B------:R-:W-:Y:S02]  /*11d0*/  LEA.HI.X R49, R16, UR13, R21, 0x1, P1 ;  /* 0x0000000d10317c11 */ /* 0x000fe400088f0c15 */
[----:B------:R-:W-:Y:S02]  /*11e0*/  CS2R R16, SRZ ;  /* 0x0000000000107805 */ /* 0x000fe4000001ff00 */
[----:B------:R-:W-:-:S02]  /*11f0*/  LEA.HI.X R53, R4, UR13, R19, 0x1, P2 ;  /* 0x0000000d04357c11 */ /* 0x000fc400090f0c13 */
[----:B------:R-:W-:Y:S02]  /*1200*/  CS2R R18, SRZ ;  /* 0x0000000000127805 */ /* 0x000fe4000001ff00 */
[----:B------:R-:W-:Y:S02]  /*1210*/  SHF.L.U32 R3, R3, 0x4, RZ ;  /* 0x0000000403037819 */ /* 0x000fe400000006ff */
[----:B------:R-:W-:Y:S02]  /*1220*/  CS2R R28, SRZ ;  /* 0x00000000001c7805 */ /* 0x000fe4000001ff00 */
[----:B------:R-:W-:Y:S01]  /*1230*/  CS2R R30, SRZ ;  /* 0x00000000001e7805 */ /* 0x000fe2000001ff00 */
[----:B------:R-:W4:Y:S01]  /*1240*/  @!P3 LDG.E.CONSTANT R16, desc[UR4][R48.64] ;  /* 0x000000043010b981 */ /* 0x000f22000c1e9900 */
[----:B0-----:R-:W-:-:S03]  /*1250*/  IMAD.WIDE R6, R3, 0x2, R6 ;  /* 0x0000000203067825 */ /* 0x001fc600078e0206 */
[----:B------:R-:W4:Y:S04]  /*1260*/  @!P3 LDG.E.CONSTANT R18, desc[UR4][R48.64+0x10] ;  /* 0x000010043012b981 */ /* 0x000f28000c1e9900 */
[----:B------:R-:W4:Y:S04]  /*1270*/  @!P4 LDG.E.CONSTANT R17, desc[UR4][R52.64] ;  /* 0x000000043411c981 */ /* 0x000f28000c1e9900 */
[----:B------:R-:W4:Y:S01]  /*1280*/  @!P4 LDG.E.CONSTANT R19, desc[UR4][R52.64+0x10] ;  /* 0x000010043413c981 */ /* 0x000f22000c1e9900 */
[----:B------:R-:W-:Y:S02]  /*1290*/  CS2R R44, SRZ ;  /* 0x00000000002c7805 */ /* 0x000fe4000001ff00 */
[----:B------:R-:W-:Y:S01]  /*12a0*/  CS2R R46, SRZ ;  /* 0x00000000002e7805 */ /* 0x000fe2000001ff00 */
[----:B------:R-:W5:Y:S04]  /*12b0*/  @!P3 LDG.E.CONSTANT R28, desc[UR4][R48.64+0x20] ;  /* 0x00002004301cb981 */ /* 0x000f68000c1e9900 */
[----:B------:R-:W5:Y:S04]  /*12c0*/  @!P3 LDG.E.CONSTANT R30, desc[UR4][R48.64+0x30] ;  /* 0x00003004301eb981 */ /* 0x000f68000c1e9900 */
[----:B------:R-:W5:Y:S04]  /*12d0*/  @!P4 LDG.E.CONSTANT R29, desc[UR4][R52.64+0x20] ;  /* 0x00002004341dc981 */ /* 0x000f68000c1e9900 */
[----:B------:R-:W5:Y:S04]  /*12e0*/  @!P4 LDG.E.CONSTANT R31, desc[UR4][R52.64+0x30] ;  /* 0x00003004341fc981 */ /* 0x000f68000c1e9900 */
[----:B------:R-:W5:Y:S01]  /*12f0*/  LDG.E.CONSTANT R50, desc[UR4][R6.64] ;  /* 0x0000000406327981 */ /* 0x000f62000c1e9900 */
[----:B------:R-:W-:-:S03]  /*1300*/  CS2R R40, SRZ ;  /* 0x0000000000287805 */ /* 0x000fc6000001ff00 */
[----:B------:R-:W5:Y:S01]  /*1310*/  @!P3 LDG.E.CONSTANT R44, desc[UR4][R48.64+0x40] ;  /* 0x00004004302cb981 */ /* 0x000f62000c1e9900 */
[----:B------:R-:W-:-:S03]  /*1320*/  CS2R R42, SRZ ;  /* 0x00000000002a7805 */ /* 0x000fc6000001ff00 */
[----:B------:R-:W5:Y:S04]  /*1330*/  @!P3 LDG.E.CONSTANT R46, desc[UR4][R48.64+0x50] ;  /* 0x00005004302eb981 */ /* 0x000f68000c1e9900 */
[----:B------:R-:W5:Y:S04]  /*1340*/  @!P4 LDG.E.CONSTANT R45, desc[UR4][R52.64+0x40] ;  /* 0x00004004342dc981 */ /* 0x000f68000c1e9900 */
[----:B------:R-:W5:Y:S01]  /*1350*/  @!P4 LDG.E.CONSTANT R47, desc[UR4][R52.64+0x50] ;  /* 0x00005004342fc981 */ /* 0x000f62000c1e9900 */
[----:B------:R-:W-:-:S03]  /*1360*/  IMAD.WIDE R24, R3, 0x2, R6 ;  /* 0x0000000203187825 */ /* 0x000fc600078e0206 */
[----:B------:R-:W5:Y:S04]  /*1370*/  @!P3 LDG.E.CONSTANT R40, desc[UR4][R48.64+0x60] ;  /* 0x000060043028b981 */ /* 0x000f68000c1e9900 */
[----:B------:R-:W5:Y:S04]  /*1380*/  @!P3 LDG.E.CONSTANT R42, desc[UR4][R48.64+0x70] ;  /* 0x00007004302ab981 */ /* 0x000f68000c1e9900 */
[----:B------:R-:W5:Y:S04]  /*1390*/  @!P4 LDG.E.CONSTANT R41, desc[UR4][R52.64+0x60] ;  /* 0x000060043429c981 */ /* 0x000f68000c1e9900 */
[----:B------:R-:W5:Y:S01]  /*13a0*/  @!P4 LDG.E.CONSTANT R43, desc[UR4][R52.64+0x70] ;  /* 0x00007004342bc981 */ /* 0x000f62000c1e9900 */
[----:B------:R-:W-:-:S02]  /*13b0*/  CS2R R20, SRZ ;  /* 0x0000000000147805 */ /* 0x000fc4000001ff00 */
[----:B------:R-:W-:Y:S01]  /*13c0*/  CS2R R22, SRZ ;  /* 0x0000000000167805 */ /* 0x000fe2000001ff00 */
[----:B------:R0:W5:Y:S01]  /*13d0*/  LDG.E.CONSTANT R6, desc[UR4][R24.64] ;  /* 0x0000000418067981 */ /* 0x000162000c1e9900 */
[----:B------:R-:W-:Y:S02]  /*13e0*/  CS2R R36, SRZ ;  /* 0x0000000000247805 */ /* 0x000fe4000001ff00 */
[----:B------:R-:W-:Y:S01]  /*13f0*/  CS2R R38, SRZ ;  /* 0x0000000000267805 */ /* 0x000fe2000001ff00 */
[----:B------:R-:W5:Y:S01]  /*1400*/  @!P3 LDG.E.CONSTANT R20, desc[UR4][R48.64+0x80] ;  /* 0x000080043014b981 */ /* 0x000f62000c1e9900 */
[----:B------:R-:W-:-:S03]  /*1410*/  IMAD.WIDE R26, R3, 0x2, R24 ;  /* 0x00000002031a7825 */ /* 0x000fc600078e0218 */
[----:B------:R-:W5:Y:S04]  /*1420*/  @!P3 LDG.E.CONSTANT R22, desc[UR4][R48.64+0x90] ;  /* 0x000090043016b981 */ /* 0x000f68000c1e9900 */
[----:B------:R-:W5:Y:S04]  /*1430*/  @!P4 LDG.E.CONSTANT R21, desc[UR4][R52.64+0x80] ;  /* 0x000080043415c981 */ /* 0x000f68000c1e9900 */
[----:B------:R-:W5:Y:S04]  /*1440*/  @!P4 LDG.E.CONSTANT R23, desc[UR4][R52.64+0x90] ;  /* 0x000090043417c981 */ /* 0x000f68000c1e9900 */
[----:B------:R-:W5:Y:S04]  /*1450*/  @!P3 LDG.E.CONSTANT R36, desc[UR4][R48.64+0xa0] ;  /* 0x0000a0043024b981 */ /* 0x000f68000c1e9900 */
[----:B------:R-:W5:Y:S04]  /*1460*/  @!P3 LDG.E.CONSTANT R38, desc[UR4][R48.64+0xb0] ;  /* 0x0000b0043026b981 */ /* 0x000f68000c1e9900 */
[----:B------:R-:W5:Y:S04]  /*1470*/  @!P4 LDG.E.CONSTANT R37, desc[UR4][R52.64+0xa0] ;  /* 0x0000a0043425c981 */ /* 0x000f68000c1e9900 */
[----:B------:R-:W5:Y:S01]  /*1480*/  @!P4 LDG.E.CONSTANT R39, desc[UR4][R52.64+0xb0] ;  /* 0x0000b0043427c981 */ /* 0x000f62000c1e9900 */
[----:B------:R-:W-:-:S03]  /*1490*/  CS2R R32, SRZ ;  /* 0x0000000000207805 */ /* 0x000fc6000001ff00 */
[----:B------:R1:W5:Y:S01]  /*14a0*/  LDG.E.CONSTANT R4, desc[UR4][R26.64] ;  /* 0x000000041a047981 */ /* 0x000362000c1e9900 */
[----:B------:R-:W-:Y:S02]  /*14b0*/  CS2R R34, SRZ ;  /* 0x0000000000227805 */ /* 0x000fe4000001ff00 */
[----:B0-----:R-:W-:Y:S01]  /*14c0*/  CS2R R24, SRZ ;  /* 0x0000000000187805 */ /* 0x001fe2000001ff00 */
[----:B------:R-:W5:Y:S04]  /*14d0*/  @!P3 LDG.E.CONSTANT R32, desc[UR4][R48.64+0xc0] ;  /* 0x0000c0043020b981 */ /* 0x000f68000c1e9900 */
[----:B------:R-:W5:Y:S01]  /*14e0*/  @!P3 LDG.E.CONSTANT R34, desc[UR4][R48.64+0xd0] ;  /* 0x0000d0043022b981 */ /* 0x000f62000c1e9900 */
[----:B-1----:R-:W-:-:S03]  /*14f0*/  CS2R R26, SRZ ;  /* 0x00000000001a7805 */ /* 0x002fc6000001ff00 */
[----:B------:R-:W5:Y:S04]  /*1500*/  @!P4 LDG.E.CONSTANT R33, desc[UR4][R52.64+0xc0] ;  /* 0x0000c0043421c981 */ /* 0x000f68000c1e9900 */
[----:B------:R-:W5:Y:S04]  /*1510*/  @!P4 LDG.E.CONSTANT R35, desc[UR4][R52.64+0xd0] ;  /* 0x0000d0043423c981 */ /* 0x000f68000c1e9900 */
[----:B------:R-:W5:Y:S04]  /*1520*/  @!P3 LDG.E.CONSTANT R24, desc[UR4][R48.64+0xe0] ;  /* 0x0000e0043018b981 */ /* 0x000f68000c1e9900 */
[----:B------:R-:W5:Y:S04]  /*1530*/  @!P3 LDG.E.CONSTANT R26, desc[UR4][R48.64+0xf0] ;  /* 0x0000f004301ab981 */ /* 0x000f68000c1e9900 */
[----:B------:R-:W5:Y:S04]  /*1540*/  @!P4 LDG.E.CONSTANT R25, desc[UR4][R52.64+0xe0] ;  /* 0x0000e0043419c981 */ /* 0x000f68000c1e9900 */
[----:B------:R0:W5:Y:S01]  /*1550*/  @!P4 LDG.E.CONSTANT R27, desc[UR4][R52.64+0xf0] ;  /* 0x0000f004341bc981 */ /* 0x000162000c1e9900 */
[----:B------:R-:W-:Y:S01]  /*1560*/  IMAD.MOV.U32 R3, RZ, RZ, 0x43004300 ;  /* 0x43004300ff037424 */ /* 0x000fe200078e00ff */
[----:B------:R-:W-:Y:S01]  /*1570*/  MOV R7, 0x3f80 ;  /* 0x00003f8000077802 */ /* 0x000fe20000000f00 */
[----:B------:R-:W-:Y:S05]  /*1580*/  WARPSYNC.ALL ;  /* 0x0000000000007948 */ /* 0x000fea0003800000 */
[----:B--2---:R-:W-:-:S02]  /*1590*/  SHF.R.U32.HI R56, RZ, 0x4, R8 ;  /* 0x00000004ff387819 */ /* 0x004fc40000011608 */
[--C-:B------:R-:W-:Y:S02]  /*15a0*/  SHF.R.U32.HI R58, RZ, 0x8, R8.reuse ;  /* 0x00000008ff3a7819 */ /* 0x100fe40000011608 */
[----:B------:R-:W-:Y:S02]  /*15b0*/  SHF.R.U32.HI R60, RZ, 0xc, R8 ;  /* 0x0000000cff3c7819 */ /* 0x000fe40000011608 */
[--C-:B------:R-:W-:Y:S02]  /*15c0*/  LOP3.LUT R54, R8, 0xf000f, R3.reuse, 0xea, !PT ;  /* 0x000f000f08367812 */ /* 0x100fe400078eea03 */
[--C-:B------:R-:W-:Y:S02]  /*15d0*/  LOP3.LUT R56, R56, 0xf000f, R3.reuse, 0xea, !PT ;  /* 0x000f000f38387812 */ /* 0x100fe400078eea03 */
[--C-:B------:R-:W-:Y:S01]  /*15e0*/  LOP3.LUT R58, R58, 0xf000f, R3.reuse, 0xea, !PT ;  /* 0x000f000f3a3a7812 */ /* 0x100fe200078eea03 */
[-C--:B0-----:R-:W-:Y:S01]  /*15f0*/  HFMA2.BF16_V2 R52, R54, R7.reuse.H0_H0, -136, -136 ;  /* 0xc308c30836347431 */ /* 0x081fe20000240007 */
[----:B------:R-:W-:Y:S01]  /*1600*/  LOP3.LUT R60, R60, 0xf000f, R3, 0xea, !PT ;  /* 0x000f000f3c3c7812 */ /* 0x000fe200078eea03 */
[-C--:B------:R-:W-:Y:S01]  /*1610*/  HFMA2.BF16_V2 R53, R56, R7.reuse.H0_H0, -136, -136 ;  /* 0xc308c30838357431 */ /* 0x080fe20000240007 */
[----:B------:R-:W-:Y:S01]  /*1620*/  SHF.R.U32.HI R8, RZ, 0x4, R9 ;  /* 0x00000004ff087819 */ /* 0x000fe20000011609 */
[----:B------:R-:W-:-:S02]  /*1630*/  HFMA2.BF16_V2 R48, R58, R7.H0_H0, -136, -136 ;  /* 0xc308c3083a307431 */ /* 0x000fc40000240007 */
[----:B------:R-:W-:Y:S02]  /*1640*/  HFMA2.BF16_V2 R49, R60, R7.H0_H0, -136, -136 ;  /* 0xc308c3083c317431 */ /* 0x000fe40000240007 */
[-CC-:B---3--:R-:W-:Y:S02]  /*1650*/  HFMA2.BF16_V2 R52, R52, R51.reuse.H0_H0, R51.reuse.H1_H1 ;  /* 0x2000003334347231 */ /* 0x188fe40000260033 */
[-CC-:B------:R-:W-:Y:S01]  /*1660*/  HFMA2.BF16_V2 R53, R53, R51.reuse.H0_H0, R51.reuse.H1_H1 ;  /* 0x2000003335357231 */ /* 0x180fe20000260033 */
[--C-:B------:R-:W-:Y:S01]  /*1670*/  LOP3.LUT R54, R9, 0xf000f, R3.reuse, 0xea, !PT ;  /* 0x000f000f09367812 */ /* 0x100fe200078eea03 */
[-CC-:B------:R-:W-:Y:S01]  /*1680*/  HFMA2.BF16_V2 R48, R48, R51.reuse.H0_H0, R51.reuse.H1_H1 ;  /* 0x2000003330307231 */ /* 0x180fe20000260033 */
[----:B------:R-:W-:Y:S01]  /*1690*/  LOP3.LUT R8, R8, 0xf000f, R3, 0xea, !PT ;  /* 0x000f000f08087812 */ /* 0x000fe200078eea03 */
[----:B------:R-:W-:Y:S01]  /*16a0*/  HFMA2.BF16_V2 R49, R49, R51.H0_H0, R51.H1_H1 ;  /* 0x2000003331317231 */ /* 0x000fe20000260033 */
[----:B------:R-:W-:Y:S01]  /*16b0*/  SHF.R.U32.HI R56, RZ, 0x8, R9 ;  /* 0x00000008ff387819 */ /* 0x000fe20000011609 */
[----:B------:R-:W-:-:S02]  /*16c0*/  HFMA2.BF16_V2 R54, R54, R7.H0_H0, -136, -136 ;  /* 0xc308c30836367431 */ /* 0x000fc40000240007 */
[----:B------:R-:W-:Y:S01]  /*16d0*/  HFMA2.BF16_V2 R8, R8, R7.H0_H0, -136, -136 ;  /* 0xc308c30808087431 */ /* 0x000fe20000240007 */
[----:B----4-:R-:W-:Y:S01]  /*16e0*/  HMMA.16816.F32.BF16 R16, R16, R52, RZ ;  /* 0x000000341010723c */ /* 0x010fe200000418ff */
[----:B------:R-:W-:-:S06]  /*16f0*/  LOP3.LUT R56, R56, 0xf000f, R3, 0xea, !PT ;  /* 0x000f000f38387812 */ /* 0x000fcc00078eea03 */
[----:B------:R-:W-:-:S04]  /*1700*/  SHF.R.U32.HI R52, RZ, 0xc, R9 ;  /* 0x0000000cff347819 */ /* 0x000fc80000011609 */
[----:B------:R-:W-:Y:S01]  /*1710*/  LOP3.LUT R52, R52, 0xf000f, R3, 0xea, !PT ;  /* 0x000f000f34347812 */ /* 0x000fe200078eea03 */
[----:B-----5:R-:W-:Y:S04]  /*1720*/  HMMA.16816.F32.BF16 R28, R28, R48, RZ ;  /* 0x000000301c1c723c */ /* 0x020fe800000418ff */
[----:B------:R-:W-:-:S03]  /*1730*/  HFMA2.BF16_V2 R9, R52, R7.H0_H0, -136, -136 ;  /* 0xc308c30834097431 */ /* 0x000fc60000240007 */
[-CC-:B------:R-:W-:Y:S02]  /*1740*/  HFMA2.BF16_V2 R48, R54, R50.reuse.H0_H0, R50.reuse.H1_H1 ;  /* 0x2000003236307231 */ /* 0x180fe40000260032 */
[-CC-:B------:R-:W-:Y:S02]  /*1750*/  HFMA2.BF16_V2 R49, R8, R50.reuse.H0_H0, R50.reuse.H1_H1 ;  /* 0x2000003208317231 */ /* 0x180fe40000260032 */
[----:B------:R-:W-:Y:S02]  /*1760*/  HFMA2.BF16_V2 R8, R56, R7.H0_H0, -136, -136 ;  /* 0xc308c30838087431 */ /* 0x000fe40000240007 */
[-CC-:B------:R-:W-:Y:S02]  /*1770*/  HFMA2.BF16_V2 R9, R9, R50.reuse.H0_H0, R50.reuse.H1_H1 ;  /* 0x2000003209097231 */ /* 0x180fe40000260032 */
[----:B------:R-:W-:Y:S01]  /*1780*/  HFMA2.BF16_V2 R8, R8, R50.H0_H0, R50.H1_H1 ;  /* 0x2000003208087231 */ /* 0x000fe20000260032 */
[--C-:B------:R-:W-:Y:S01]  /*1790*/  SHF.R.U32.HI R50, RZ, 0x8, R10.reuse ;  /* 0x00000008ff327819 */ /* 0x100fe2000001160a */
[----:B------:R-:W-:Y:S01]  /*17a0*/  HMMA.16816.F32.BF16 R44, R44, R48, RZ ;  /* 0x000000302c2c723c */ /* 0x000fe200000418ff */
[----:B------:R-:W-:-:S06]  /*17b0*/  SHF.R.U32.HI R52, RZ, 0xc, R10 ;  /* 0x0000000cff347819 */ /* 0x000fcc000001160a */
[----:B------:R-:W-:Y:S02]  /*17c0*/  SHF.R.U32.HI R48, RZ, 0x4, R10 ;  /* 0x00000004ff307819 */ /* 0x000fe4000001160a */
[--C-:B------:R-:W-:Y:S02]  /*17d0*/  LOP3.LUT R10, R10, 0xf000f, R3.reuse, 0xea, !PT ;  /* 0x000f000f0a0a7812 */ /* 0x100fe400078eea03 */
[--C-:B------:R-:W-:Y:S02]  /*17e0*/  LOP3.LUT R48, R48, 0xf000f, R3.reuse, 0xea, !PT ;  /* 0x000f000f30307812 */ /* 0x100fe400078eea03 */
[--C-:B------:R-:W-:Y:S02]  /*17f0*/  LOP3.LUT R50, R50, 0xf000f, R3.reuse, 0xea, !PT ;  /* 0x000f000f32327812 */ /* 0x100fe400078eea03 */
[----:B------:R-:W-:Y:S01]  /*1800*/  LOP3.LUT R52, R52, 0xf000f, R3, 0xea, !PT ;  /* 0x000f000f34347812 */ /* 0x000fe200078eea03 */
[----:B------:R-:W-:Y:S07]  /*1810*/  HMMA.16816.F32.BF16 R40, R40, R8, RZ ;  /* 0x000000082828723c */ /* 0x000fee00000418ff */
[----:B------:R-:W-:-:S02]  /*1820*/  HFMA2.BF16_V2 R8, R10, R7.H0_H0, -136, -136 ;  /* 0xc308c3080a087431 */ /* 0x000fc40000240007 */
[-C--:B------:R-:W-:Y:S02]  /*1830*/  HFMA2.BF16_V2 R9, R48, R7.reuse.H0_H0, -136, -136 ;  /* 0xc308c30830097431 */ /* 0x080fe40000240007 */
[-CC-:B------:R-:W-:Y:S02]  /*1840*/  HFMA2.BF16_V2 R8, R8, R6.reuse.H0_H0, R6.reuse.H1_H1 ;  /* 0x2000000608087231 */ /* 0x180fe40000260006 */
[-CC-:B------:R-:W-:Y:S02]  /*1850*/  HFMA2.BF16_V2 R9, R9, R6.reuse.H0_H0, R6.reuse.H1_H1 ;  /* 0x2000000609097231 */ /* 0x180fe40000260006 */
[-C--:B------:R-:W-:Y:S02]  /*1860*/  HFMA2.BF16_V2 R48, R50, R7.reuse.H0_H0, -136, -136 ;  /* 0xc308c30832307431 */ /* 0x080fe40000240007 */
[----:B------:R-:W-:Y:S01]  /*1870*/  HFMA2.BF16_V2 R49, R52, R7.H0_H0, -136, -136 ;  /* 0xc308c30834317431 */ /* 0x000fe20000240007 */
[----:B------:R-:W-:Y:S01]  /*1880*/  SHF.R.U32.HI R10, RZ, 0x4, R11 ;  /* 0x00000004ff0a7819 */ /* 0x000fe2000001160b */
[----:B------:R-:W-:-:S02]  /*1890*/  HFMA2.BF16_V2 R48, R48, R6.H0_H0, R6.H1_H1 ;  /* 0x2000000630307231 */ /* 0x000fc40000260006 */
[----:B------:R-:W-:Y:S01]  /*18a0*/  HFMA2.BF16_V2 R49, R49, R6.H0_H0, R6.H1_H1 ;  /* 0x2000000631317231 */ /* 0x000fe20000260006 */
[----:B------:R-:W-:Y:S01]  /*18b0*/  LOP3.LUT R6, R11, 0xf000f, R3, 0xea, !PT ;  /* 0x000f000f0b067812 */ /* 0x000fe200078eea03 */
[----:B------:R-:W-:Y:S01]  /*18c0*/  HMMA.16816.F32.BF16 R20, R20, R8, RZ ;  /* 0x000000081414723c */ /* 0x000fe200000418ff */
[----:B------:R-:W-:Y:S02]  /*18d0*/  SHF.R.U32.HI R50, RZ, 0x8, R11 ;  /* 0x00000008ff327819 */ /* 0x000fe4000001160b */
[----:B------:R-:W-:Y:S01]  /*18e0*/  LOP3.LUT R10, R10, 0xf000f, R3, 0xea, !PT ;  /* 0x000f000f0a0a7812 */ /* 0x000fe200078eea03 */
[----:B------:R-:W-:-:S03]  /*18f0*/  HFMA2.BF16_V2 R6, R6, R7.H0_H0, -136, -136 ;  /* 0xc308c30806067431 */ /* 0x000fc60000240007 */
[----:B------:R-:W-:Y:S02]  /*1900*/  SHF.R.U32.HI R8, RZ, 0xc, R11 ;  /* 0x0000000cff087819 */ /* 0x000fe4000001160b */
[--C-:B------:R-:W-:Y:S01]  /*1910*/  LOP3.LUT R50, R50, 0xf000f, R3.reuse, 0xea, !PT ;  /* 0x000f000f32327812 */ /* 0x100fe200078eea03 */
[----:B------:R-:W-:Y:S01]  /*1920*/  HFMA2.BF16_V2 R10, R10, R7.H0_H0, -136, -136 ;  /* 0xc308c3080a0a7431 */ /* 0x000fe20000240007 */
[----:B------:R-:W-:Y:S01]  /*1930*/  LOP3.LUT R8, R8, 0xf000f, R3, 0xea, !PT ;  /* 0x000f000f08087812 */ /* 0x000fe200078eea03 */
[----:B------:R-:W-:Y:S07]  /*1940*/  HMMA.16816.F32.BF16 R36, R36, R48, RZ ;  /* 0x000000302424723c */ /* 0x000fee00000418ff */
[----:B------:R-:W-:-:S02]  /*1950*/  HFMA2.BF16_V2 R48, R6, R4.H0_H0, R4.H1_H1 ;  /* 0x2000000406307231 */ /* 0x000fc40000260004 */
[-C--:B------:R-:W-:Y:S02]  /*1960*/  HFMA2.BF16_V2 R6, R50, R7.reuse.H0_H0, -136, -136 ;  /* 0xc308c30832067431 */ /* 0x080fe40000240007 */
[-CC-:B------:R-:W-:Y:S02]  /*1970*/  HFMA2.BF16_V2 R49, R10, R4.reuse.H0_H0, R4.reuse.H1_H1 ;  /* 0x200000040a317231 */ /* 0x180fe40000260004 */
[----:B------:R-:W-:Y:S02]  /*1980*/  HFMA2.BF16_V2 R7, R8, R7.H0_H0, -136, -136 ;  /* 0xc308c30808077431 */ /* 0x000fe40000240007 */
[-CC-:B------:R-:W-:Y:S02]  /*1990*/  HFMA2.BF16_V2 R6, R6, R4.reuse.H0_H0, R4.reuse.H1_H1 ;  /* 0x2000000406067231 */ /* 0x180fe40000260004 */
[----:B------:R-:W-:Y:S02]  /*19a0*/  HFMA2.BF16_V2 R7, R7, R4.H0_H0, R4.H1_H1 ;  /* 0x2000000407077231 */ /* 0x000fe40000260004 */
        /* <DEDUP_REMOVED lines=29> */
[----:B------:R-:W-:-:S08]  /*1b80*/  FADD.FTZ R8, R8, R35 ;  /* 0x0000002308087221 */ /* 0x000fd00000010000 */
[----:B------:R-:W-:Y:S01]  /*1b90*/  FADD.FTZ R12, R24, R3 ;  /* 0x00000003180c7221 */ /* 0x000fe20000010000 */
[----:B------:R-:W-:Y:S01]  /*1ba0*/  FADD.FTZ R13, R25, R4 ;  /* 0x00000004190d7221 */ /* 0x000fe20000010000 */
[----:B------:R-:W-:Y:S01]  /*1bb0*/  FADD.FTZ R14, R26, R9 ;  /* 0x000000091a0e7221 */ /* 0x000fe20000010000 */
[----:B------:R-:W-:-:S07]  /*1bc0*/  FADD.FTZ R15, R27, R8 ;  /* 0x000000081b0f7221 */ /* 0x000fce0000010000 */
.L_x_38:
        /* <DEDUP_REMOVED lines=23> */
[----:B---3--:R-:W-:Y:S02]  /*1d40*/  IMAD R38, R38, 0x4, R37 ;  /* 0x0000000426267824 */ /* 0x008fe400078e0225 */
        /* <DEDUP_REMOVED lines=21> */
[----:B------:R-:W-:Y:S01]  /*1ea0*/  FADD.FTZ R28, R28, R13 ;  /* 0x0000000d1c1c7221 */ /* 0x000fe20000010000 */
[----:B------:R-:W-:-:S02]  /*1eb0*/  IMAD R13, R0, R3, RZ ;  /* 0x00000003000d7224 */ /* 0x000fc400078e02ff */
[----:B------:R-:W-:Y:S01]  /*1ec0*/  FADD.FTZ R30, R30, R19 ;  /* 0x000000131e1e7221 */ /* 0x000fe20000010000 */
[----:B------:R-:W-:Y:S01]  /*1ed0*/  FADD.FTZ R37, R37, R4 ;  /* 0x0000000425257221 */ /* 0x000fe20000010000 */
        /* <DEDUP_REMOVED lines=8> */
[----:B------:R-:W-:-:S02]  /*1f60*/  FADD.FTZ R29, R29, R6 ;  /* 0x000000061d1d7221 */ /* 0x000fc40000010000 */
[----:B------:R-:W-:Y:S01]  /*1f70*/  LEA.HI.X.SX32 R12, R13, R12, 0x1, P0 ;  /* 0x0000000c0d0c7211 */ /* 0x000fe200000f0eff */
[----:B------:R-:W-:Y:S01]  /*1f80*/  FADD.FTZ R30, R30, R7 ;  /* 0x000000071e1e7221 */ /* 0x000fe20000010000 */
[----:B------:R-:W-:Y:S01]  /*1f90*/  LEA R4, P0, R5, UR6, 0x1 ;  /* 0x0000000605047c11 */ /* 0x000fe2000f8008ff */
[----:B------:R-:W-:Y:S01]  /*1fa0*/  FADD.FTZ R10, R29, R10 ;  /* 0x0000000a1d0a7221 */ /* 0x000fe20000010000 */
[----:B------:R-:W-:Y:S01]  /*1fb0*/  IADD3 R13, R0, 0x8, RZ ;  /* 0x00000008000d7810 */ /* 0x000fe20007ffe0ff */
[----:B------:R-:W-:Y:S01]  /*1fc0*/  FADD.FTZ R11, R30, R11 ;  /* 0x0000000b1e0b7221 */ /* 0x000fe20000010000 */
        /* <DEDUP_REMOVED lines=10> */
.L_x_39:
        /* <DEDUP_REMOVED lines=9> */
.L_x_60:


//--------------------- .text._ZN2at6native30tinygemm_m16n8k16_chunk_kernelINS0_10ALayout_RMILNS0_14KReductionTypeE0EEENS0_15BLayout_TC_int4ILi4ELi32EEES4_Li8ELi8EEEvPKvS8_S8_Pviiiiii --------------------------
	.section	.text._ZN2at6native30tinygemm_m16n8k16_chunk_kernelINS0_10ALayout_RMILNS0_14KReductionTypeE0EEENS0_15BLayout_TC_int4ILi4ELi32EEES4_Li8ELi8EEEvPKvS8_S8_Pviiiiii,"ax",@progbits
	.align	128
        .global         _ZN2at6native30tinygemm_m16n8k16_chunk_kernelINS0_10ALayout_RMILNS0_14KReductionTypeE0EEENS0_15BLayout_TC_int4ILi4ELi32EEES4_Li8ELi8EEEvPKvS8_S8_Pviiiiii
        .type           _ZN2at6native30tinygemm_m16n8k16_chunk_kernelINS0_10ALayout_RMILNS0_14KReductionTypeE0EEENS0_15BLayout_TC_int4ILi4ELi32EEES4_Li8ELi8EEEvPKvS8_S8_Pviiiiii,@function
        .size           _ZN2at6native30tinygemm_m16n8k16_chunk_kernelINS0_10ALayout_RMILNS0_14KReductionTypeE0EEENS0_15BLayout_TC_int4ILi4ELi32EEES4_Li8ELi8EEEvPKvS8_S8_Pviiiiii,(.L_x_61 - _ZN2at6native30tinygemm_m16n8k16_chunk_kernelINS0_10ALayout_RMILNS0_14KReductionTypeE0EEENS0_15BLayout_TC_int4ILi4ELi32EEES4_Li8ELi8EEEvPKvS8_S8_Pviiiiii)
        .other          _ZN2at6native30tinygemm_m16n8k16_chunk_kernelINS0_10ALayout_RMILNS0_14KReductionTypeE0EEENS0_15BLayout_TC_int4ILi4ELi32EEES4_Li8ELi8EEEvPKvS8_S8_Pviiiiii,@"STO_CUDA_ENTRY STV_DEFAULT"
_ZN2at6native30tinygemm_m16n8k16_chunk_kernelINS0_10ALayout_RMILNS0_14KReductionTypeE0EEENS0_15BLayout_TC_int4ILi4ELi32EEES4_Li8ELi8EEEvPKvS8_S8_Pviiiiii:
.text._ZN2at6native30tinygemm_m16n8k16_chunk_kernelINS0_10ALayout_RMILNS0_14KReductionTypeE0EEENS0_15BLayout_TC_int4ILi4ELi32EEES4_Li8ELi8EEEvPKvS8_S8_Pviiiiii:
        /* <DEDUP_REMOVED lines=8> */
[----:B------:R-:W-:Y:S01]  /*0080*/  CS2R R14, SRZ ;  /* 0x00000000000e7805 */ /* 0x000fe2000001ff00 */
[----:B------:R-:W2:Y:S01]  /*0090*/  S2R R61, SR_TID.X ;  /* 0x00000000003d7919 */ /* 0x000ea20000002100 */
[----:B-1----:R-:W-:-:S04]  /*00a0*/  SHF.R.S32.HI R0, RZ, 0x1f, R9 ;  /* 0x0000001fff007819 */ /* 0x002fc80000011409 */
[----:B------:R-:W-:-:S04]  /*00b0*/  LEA.HI R48, R0, R9, RZ, 0x3 ;  /* 0x0000000900307211 */ /* 0x000fc800078f18ff */
[----:B------:R-:W-:Y:S02]  /*00c0*/  LOP3.LUT R48, R48, 0xfffffff8, RZ, 0xc0, !PT ;  /* 0xfffffff830307812 */ /* 0x000fe400078ec0ff */
[----:B0-----:R-:W-:-:S05]  /*00d0*/  LEA R2, R5, R6, 0x3 ;  /* 0x0000000605027211 */ /* 0x001fca00078e18ff */
[----:B------:R-:W-:-:S05]  /*00e0*/  IMAD.SHL.U32 R3, R2, 0x8, RZ ;  /* 0x0000000802037824 */ /* 0x000fca00078e00ff */
[----:B------:R-:W-:-:S13]  /*00f0*/  ISETP.GE.AND P0, PT, R3, R48, PT ;  /* 0x000000300300720c */ /* 0x000fda0003f06270 */
[----:B--2---:R-:W-:Y:S05]  /*0100*/  @P0 BRA `(.L_x_40) ;  /* 0x0000000c00580947 */ /* 0x004fea0003800000 */
[----:B------:R-:W0:Y:S01]  /*0110*/  S2R R7, SR_CTAID.Z ;  /* 0x0000000000077919 */ /* 0x000e220000002700 */
[----:B------:R-:W-:Y:S01]  /*0120*/  SHF.R.S32.HI R2, RZ, 0x1f, R61 ;  /* 0x0000001fff027819 */ /* 0x000fe2000001143d */
[----:B------:R-:W1:Y:S01]  /*0130*/  LDC R45, c[0x0][0x238] ;  /* 0x00008e00ff2d7b82 */ /* 0x000e620000000800 */
[----:B------:R-:W-:Y:S01]  /*0140*/  LEA.HI R4, R0, R9, RZ, 0x2 ;  /* 0x0000000900047211 */ /* 0x000fe200078f10ff */
[----:B------:R-:W2:Y:S01]  /*0150*/  S2R R59, SR_CTAID.Y ;  /* 0x00000000003b7919 */ /* 0x000ea20000002600 */
[----:B------:R-:W-:Y:S01]  /*0160*/  LEA.HI R2, R2, R61, RZ, 0x2 ;  /* 0x0000003d02027211 */ /* 0x000fe200078f10ff */
[----:B------:R-:W-:Y:S01]  /*0170*/  ULDC UR6, c[0x0][0x230] ;  /* 0x00008c0000067ab9 */ /* 0x000fe20000000800 */
[----:B------:R-:W-:Y:S02]  /*0180*/  SHF.R.S32.HI R4, RZ, 0x2, R4 ;  /* 0x00000002ff047819 */ /* 0x000fe40000011404 */
[----:B------:R-:W-:Y:S02]  /*0190*/  CS2R R14, SRZ ;  /* 0x00000000000e7805 */ /* 0x000fe4000001ff00 */
[----:B------:R-:W-:-:S02]  /*01a0*/  LOP3.LUT R0, R2, 0x7ffffffc, RZ, 0xc0, !PT ;  /* 0x7ffffffc02007812 */ /* 0x000fc400078ec0ff */
[----:B------:R-:W-:Y:S02]  /*01b0*/  CS2R R12, SRZ ;  /* 0x00000000000c7805 */ /* 0x000fe4000001ff00 */
[----:B------:R-:W-:Y:S02]  /*01c0*/  SHF.R.S32.HI R2, RZ, 0x2, R2 ;  /* 0x00000002ff027819 */ /* 0x000fe40000011402 */
[----:B------:R-:W-:Y:S02]  /*01d0*/  IADD3 R0, -R0, R61, RZ ;  /* 0x0000003d00007210 */ /* 0x000fe40007ffe1ff */
[----:B------:R-:W-:-:S03]  /*01e0*/  SHF.L.U32 R58, R8, 0x3, RZ ;  /* 0x00000003083a7819 */ /* 0x000fc600000006ff */
[----:B------:R-:W-:-:S05]  /*01f0*/  IMAD R5, R5, 0x200, R0 ;  /* 0x0000020005057824 */ /* 0x000fca00078e0200 */
[----:B------:R-:W-:Y:S01]  /*0200*/  LEA R6, R6, R5, 0x6 ;  /* 0x0000000506067211 */ /* 0x000fe200078e30ff */
[----:B------:R-:W-:Y:S01]  /*0210*/  IMAD.SHL.U32 R5, R8, 0x10, RZ ;  /* 0x0000001008057824 */ /* 0x000fe200078e00ff */
[----:B0-----:R-:W-:Y:S01]  /*0220*/  LEA R0, R7, R2, 0x4 ;  /* 0x0000000207007211 */ /* 0x001fe200078e20ff */
[----:B--2---:R-:W-:-:S03]  /*0230*/  IMAD R60, R4, R59, RZ ;  /* 0x0000003b043c7224 */ /* 0x004fc600078e02ff */
[C---:B------:R-:W-:Y:S01]  /*0240*/  ISETP.GE.AND P0, PT, R0.reuse, UR6, PT ;  /* 0x0000000600007c0c */ /* 0x040fe2000bf06270 */
[----:B------:R-:W-:Y:S02]  /*0250*/  IMAD R59, R59, 0x8, R2 ;  /* 0x000000083b3b7824 */ /* 0x000fe400078e0202 */
[C---:B-1----:R-:W-:Y:S02]  /*0260*/  IMAD R45, R0.reuse, R45, RZ ;  /* 0x0000002d002d7224 */ /* 0x042fe400078e02ff */
[----:B------:R-:W-:Y:S01]  /*0270*/  VIADD R2, R0, 0x8 ;  /* 0x0000000800027836 */ /* 0x000fe20000000000 */
[----:B------:R-:W-:-:S07]  /*0280*/  SHF.L.U32 R0, R6, 0x1, RZ ;  /* 0x0000000106007819 */ /* 0x000fce00000006ff */
.L_x_41:
[----:B------:R-:W0:Y:S01]  /*0290*/  LDC.64 R6, c[0x0][0x218] ;  /* 0x00008600ff067b82 */ /* 0x000e220000000a00 */
[----:B------:R-:W-:Y:S02]  /*02a0*/  SHF.R.S32.HI R4, RZ, 0x1f, R3 ;  /* 0x0000001fff047819 */ /* 0x000fe40000011403 */
[-C--:B------:R-:W-:Y:S02]  /*02b0*/  LEA.HI R8, R3, R3.reuse, RZ, 0x1 ;  /* 0x0000000303087211 */ /* 0x080fe400078f08ff */
[----:B------:R-:W-:Y:S02]  /*02c0*/  LEA.HI R9, R4, R3, RZ, 0x2 ;  /* 0x0000000304097211 */ /* 0x000fe400078f10ff */
[----:B------:R-:W-:Y:S01]  /*02d0*/  SHF.R.S32.HI R8, RZ, 0x1, R8 ;  /* 0x00000001ff087819 */ /* 0x000fe20000011408 */
[----:B------:R-:W1:Y:S01]  /*02e0*/  LDC R11, c[0x0][0x238] ;  /* 0x00008e00ff0b7b82 */ /* 0x000e620000000800 */
[----:B------:R-:W-:Y:S02]  /*02f0*/  LEA.HI R4, R9, R60, RZ, 0x1e ;  /* 0x0000003c09047211 */ /* 0x000fe400078ff0ff */
[----:B------:R-:W-:Y:S01]  /*0300*/  IADD3 R10, P1, R45, R0, RZ ;  /* 0x000000002d0a7210 */ /* 0x000fe20007f3e0ff */
[----:B------:R-:W-:-:S02]  /*0310*/  IMAD R8, R58, R8, R59 ;  /* 0x000000083a087224 */ /* 0x000fc400078e023b */
[----:B------:R-:W-:Y:S02]  /*0320*/  IMAD R4, R4, 0x20, R61 ;  /* 0x0000002004047824 */ /* 0x000fe400078e023d */
[----:B------:R-:W2:Y:S03]  /*0330*/  LDC.64 R52, c[0x0][0x220] ;  /* 0x00008800ff347b82 */ /* 0x000ea60000000a00 */
[----:B------:R-:W-:Y:S02]  /*0340*/  SHF.L.U32 R9, R4, 0x1, RZ ;  /* 0x0000000104097819 */ /* 0x000fe400000006ff */
[----:B------:R-:W-:-:S03]  /*0350*/  SHF.R.S32.HI R4, RZ, 0x1f, R0 ;  /* 0x0000001fff047819 */ /* 0x000fc60000011400 */
[----:B0-----:R-:W-:-:S05]  /*0360*/  IMAD.WIDE R6, R9, 0x4, R6 ;  /* 0x0000000409067825 */ /* 0x001fca00078e0206 */
[----:B------:R-:W3:Y:S01]  /*0370*/  LDG.E.64.CONSTANT R46, desc[UR4][R6.64] ;  /* 0x00000004062e7981 */ /* 0x000ee2000c1e9b00 */
[----:B-1----:R-:W-:Y:S01]  /*0380*/  IMAD.SHL.U32 R11, R11, 0x8, RZ ;  /* 0x000000080b0b7824 */ /* 0x002fe200078e00ff */
[----:B------:R-:W-:Y:S02]  /*0390*/  LEA.HI.X.SX32 R17, R45, R4, 0x1, P1 ;  /* 0x000000042d117211 */ /* 0x000fe400008f0eff */
[----:B------:R-:W-:Y:S02]  /*03a0*/  SHF.L.U32 R9, R8, 0x1, RZ ;  /* 0x0000000108097819 */ /* 0x000fe400000006ff */
[----:B------:R-:W-:Y:S02]  /*03b0*/  IADD3 R4, P1, R11, R10, RZ ;  /* 0x0000000a0b047210 */ /* 0x000fe40007f3e0ff */
[----:B------:R-:W-:Y:S02]  /*03c0*/  LEA R54, P2, R10, UR8, 0x1 ;  /* 0x000000080a367c11 */ /* 0x000fe4000f8408ff */
[----:B------:R-:W-:-:S02]  /*03d0*/  CS2R R18, SRZ ;  /* 0x0000000000127805 */ /* 0x000fc4000001ff00 */
[----:B------:R-:W-:Y:S01]  /*03e0*/  LEA.HI.X.SX32 R11, R11, R17, 0x1, P1 ;  /* 0x000000110b0b7211 */ /* 0x000fe200008f0eff */
[----:B--2---:R-:W-:Y:S01]  /*03f0*/  IMAD.WIDE R52, R9, 0x2, R52 ;  /* 0x0000000209347825 */ /* 0x004fe200078e0234 */
[----:B------:R-:W-:Y:S02]  /*0400*/  ISETP.GE.AND P1, PT, R2, UR10, PT ;  /* 0x0000000a02007c0c */ /* 0x000fe4000bf26270 */
[----:B------:R-:W-:Y:S02]  /*0410*/  CS2R R20, SRZ ;  /* 0x0000000000147805 */ /* 0x000fe4000001ff00 */
[----:B------:R-:W-:Y:S02]  /*0420*/  LEA R56, P3, R4, UR8, 0x1 ;  /* 0x0000000804387c11 */ /* 0x000fe4000f8608ff */
[----:B------:R-:W-:Y:S02]  /*0430*/  CS2R R22, SRZ ;  /* 0x0000000000167805 */ /* 0x000fe4000001ff00 */
[----:B------:R-:W-:Y:S01]  /*0440*/  LEA.HI.X R55, R10, UR9, R17, 0x1, P2 ;  /* 0x000000090a377c11 */ /* 0x000fe200090f0c11 */
[----:B------:R0:W2:Y:S01]  /*0450*/  LDG.E.CONSTANT R51, desc[UR4][R52.64] ;  /* 0x0000000434337981 */ /* 0x0000a2000c1e9900 */
        /* <DEDUP_REMOVED lines=11> */
[----:B------:R-:W-:Y:S01]  /*0510*/  CS2R R38, SRZ ;  /* 0x0000000000267805 */ /* 0x000fe2000001ff00 */
[----:B------:R-:W5:Y:S01]  /*0520*/  @!P0 LDG.E.CONSTANT R8, desc[UR4][R54.64+0x20] ;  /* 0x0000200436088981 */ /* 0x000f62000c1e9900 */
[----:B------:R-:W-:-:S02]  /*0530*/  CS2R R32, SRZ ;  /* 0x0000000000207805 */ /* 0x000fc4000001ff00 */
[----:B------:R-:W-:Y:S01]  /*0540*/  CS2R R34, SRZ ;  /* 0x0000000000227805 */ /* 0x000fe2000001ff00 */
[----:B------:R-:W5:Y:S01]  /*0550*/  @!P0 LDG.E.CONSTANT R10, desc[UR4][R54.64+0x30] ;  /* 0x00003004360a8981 */ /* 0x000f62000c1e9900 */
[----:B------:R-:W-:Y:S02]  /*0560*/  CS2R R28, SRZ ;  /* 0x00000000001c7805 */ /* 0x000fe4000001ff00 */
[----:B------:R-:W-:Y:S01]  /*0570*/  CS2R R30, SRZ ;  /* 0x00000000001e7805 */ /* 0x000fe2000001ff00 */
[----:B------:R-:W5:Y:S01]  /*0580*/  @!P1 LDG.E.CONSTANT R9, desc[UR4][R56.64+0x20] ;  /* 0x0000200438099981 */ /* 0x000f62000c1e9900 */
[----:B------:R-:W-:Y:S02]  /*0590*/  CS2R R24, SRZ ;  /* 0x0000000000187805 */ /* 0x000fe4000001ff00 */
[----:B------:R-:W-:Y:S01]  /*05a0*/  CS2R R26, SRZ ;  /* 0x00000000001a7805 */ /* 0x000fe2000001ff00 */
[----:B------:R-:W5:Y:S01]  /*05b0*/  @!P1 LDG.E.CONSTANT R11, desc[UR4][R56.64+0x30] ;  /* 0x00003004380b9981 */ /* 0x000f62000c1e9900 */
[----:B0-----:R-:W-:-:S03]  /*05c0*/  IMAD.WIDE R52, R5, 0x2, R52 ;  /* 0x0000000205347825 */ /* 0x001fc600078e0234 */
        /* <DEDUP_REMOVED lines=14> */
[----:B0-----:R-:W-:-:S03]  /*06b0*/  MOV R56, 0x43004300 ;  /* 0x4300430000387802 */ /* 0x001fc60000000f00 */
[----:B------:R-:W5:Y:S01]  /*06c0*/  @!P0 LDG.E.CONSTANT R40, desc[UR4][R54.64+0x60] ;  /* 0x0000600436288981 */ /* 0x000f62000c1e9900 */
[----:B------:R-:W-:-:S03]  /*06d0*/  IMAD.MOV.U32 R4, RZ, RZ, 0x3f80 ;  /* 0x00003f80ff047424 */ /* 0x000fc600078e00ff */
[----:B------:R-:W5:Y:S04]  /*06e0*/  @!P0 LDG.E.CONSTANT R42, desc[UR4][R54.64+0x70] ;  /* 0x00007004362a8981 */ /* 0x000f68000c1e9900 */
[----:B------:R-:W5:Y:S01]  /*06f0*/  LDG.E.64.CONSTANT R6, desc[UR4][R6.64+0x100] ;  /* 0x0001000406067981 */ /* 0x000f62000c1e9b00 */
[----:B------:R-:W-:-:S03]  /*0700*/  PRMT R57, R4, 0x7610, R57 ;  /* 0x0000761004397816 */ /* 0x000fc60000000039 */
        /* <DEDUP_REMOVED lines=8> */
[----:B---3--:R-:W-:-:S04]  /*0790*/  SHF.R.U32.HI R49, RZ, 0x4, R46 ;  /* 0x00000004ff317819 */ /* 0x008fc8000001162e */
[----:B------:R-:W-:Y:S02]  /*07a0*/  LOP3.LUT R44, R49, 0xf000f, R56, 0xea, !PT ;  /* 0x000f000f312c7812 */ /* 0x000fe400078eea38 */
[----:B------:R1:W3:Y:S03]  /*07b0*/  LDG.E.CONSTANT R49, desc[UR4][R52.64] ;  /* 0x0000000434317981 */ /* 0x0002e6000c1e9900 */
[----:B0-----:R-:W-:Y:S02]  /*07c0*/  HFMA2.BF16_V2 R55, R44, R57.H0_H0, -136, -136 ;  /* 0xc308c3082c377431 */ /* 0x001fe40000240039 */
[----:B-1----:R-:W-:-:S05]  /*07d0*/  IMAD.WIDE R52, R5, 0x2, R52 ;  /* 0x0000000205347825 */ /* 0x002fca00078e0234 */
[----:B------:R0:W3:Y:S01]  /*07e0*/  LDG.E.CONSTANT R44, desc[UR4][R52.64] ;  /* 0x00000004342c7981 */ /* 0x0000e2000c1e9900 */
[----:B------:R-:W-:-:S05]  /*07f0*/  LOP3.LUT R4, R46, 0xf000f, R56, 0xea, !PT ;  /* 0x000f000f2e047812 */ /* 0x000fca00078eea38 */
[----:B------:R-:W-:Y:S02]  /*0800*/  HFMA2.BF16_V2 R54, R4, R57.H0_H0, -136, -136 ;  /* 0xc308c30804367431 */ /* 0x000fe40000240039 */
[----:B0-----:R-:W-:-:S05]  /*0810*/  IMAD.WIDE R52, R5, 0x2, R52 ;  /* 0x0000000205347825 */ /* 0x001fca00078e0234 */
[----:B------:R0:W3:Y:S01]  /*0820*/  LDG.E.CONSTANT R4, desc[UR4][R52.64] ;  /* 0x0000000434047981 */ /* 0x0000e2000c1e9900 */
[-CC-:B--2---:R-:W-:Y:S02]  /*0830*/  HFMA2.BF16_V2 R54, R54, R51.reuse.H0_H0, R51.reuse.H1_H1 ;  /* 0x2000003336367231 */ /* 0x184fe40000260033 */
[----:B------:R-:W-:Y:S01]  /*0840*/  HFMA2.BF16_V2 R55, R55, R51.H0_H0, R51.H1_H1 ;  /* 0x2000003337377231 */ /* 0x000fe20000260033 */
[----:B------:R-:W-:Y:S06]  /*0850*/  WARPSYNC.ALL ;  /* 0x0000000000007948 */ /* 0x000fec0003800000 */
[----:B----4-:R-:W-:Y:S01]  /*0860*/  HMMA.16816.F32.BF16 R16, R16, R54, RZ ;  /* 0x000000361010723c */ /* 0x010fe200000418ff */
[----:B------:R-:W-:-:S06]  /*0870*/  SHF.R.U32.HI R50, RZ, 0xc, R46 ;  /* 0x0000000cff327819 */ /* 0x000fcc000001162e */
[----:B------:R-:W-:Y:S02]  /*0880*/  SHF.R.U32.HI R55, RZ, 0x8, R46 ;  /* 0x00000008ff377819 */ /* 0x000fe4000001162e */
[--C-:B------:R-:W-:Y:S02]  /*0890*/  LOP3.LUT R50, R50, 0xf000f, R56.reuse, 0xea, !PT ;  /* 0x000f000f32327812 */ /* 0x100fe400078eea38 */
[----:B------:R-:W-:-:S03]  /*08a0*/  LOP3.LUT R46, R55, 0xf000f, R56, 0xea, !PT ;  /* 0x000f000f372e7812 */ /* 0x000fc600078eea38 */
[-C--:B0-----:R-:W-:Y:S02]  /*08b0*/  HFMA2.BF16_V2 R53, R50, R57.reuse.H0_H0, -136, -136 ;  /* 0xc308c30832357431 */ /* 0x081fe40000240039 */
[----:B------:R-:W-:-:S04]  /*08c0*/  HFMA2.BF16_V2 R46, R46, R57.H0_H0, -136, -136 ;  /* 0xc308c3082e2e7431 */ /* 0x000fc80000240039 */
        /* <DEDUP_REMOVED lines=8> */
[----:B------:R-:W-:-:S05]  /*0950*/  VIADD R3, R3, 0x40 ;  /* 0x0000004003037836 */ /* 0x000fca0000000000 */
[----:B------:R-:W-:Y:S02]  /*0960*/  ISETP.GE.AND P1, PT, R3, R48, PT ;  /* 0x000000300300720c */ /* 0x000fe40003f26270 */
[----:B------:R-:W-:Y:S01]  /*0970*/  IADD3 R0, R0, 0x400, RZ ;  /* 0x0000040000007810 */ /* 0x000fe20007ffe0ff */
        /* <DEDUP_REMOVED lines=29> */
[--C-:B------:R-:W-:Y:S02]  /*0b50*/  LOP3.LUT R6, R7, 0xf000f, R56.reuse, 0xea, !PT ;  /* 0x000f000f07067812 */ /* 0x100fe400078eea38 */
[----:B------:R-:W-:-:S02]  /*0b60*/  LOP3.LUT R44, R49, 0xf000f, R56, 0xea, !PT ;  /* 0x000f000f312c7812 */ /* 0x000fc400078eea38 */
[----:B------:R-:W-:Y:S01]  /*0b70*/  HMMA.16816.F32.BF16 R32, R32, R46, RZ ;  /* 0x0000002e2020723c */ /* 0x000fe200000418ff */
[----:B------:R-:W-:-:S06]  /*0b80*/  HFMA2.BF16_V2 R6, R6, R57.H0_H0, -136, -136 ;  /* 0xc308c30806067431 */ /* 0x000fcc0000240039 */
[--C-:B------:R-:W-:Y:S02]  /*0b90*/  SHF.R.U32.HI R47, RZ, 0x8, R7.reuse ;  /* 0x00000008ff2f7819 */ /* 0x100fe40000011607 */
[----:B------:R-:W-:Y:S01]  /*0ba0*/  SHF.R.U32.HI R7, RZ, 0xc, R7 ;  /* 0x0000000cff077819 */ /* 0x000fe20000011607 */
[-C--:B------:R-:W-:Y:S01]  /*0bb0*/  HFMA2.BF16_V2 R44, R44, R57.reuse.H0_H0, -136, -136 ;  /* 0xc308c3082c2c7431 */ /* 0x080fe20000240039 */
[--C-:B------:R-:W-:Y:S02]  /*0bc0*/  LOP3.LUT R46, R47, 0xf000f, R56.reuse, 0xea, !PT ;  /* 0x000f000f2f2e7812 */ /* 0x100fe400078eea38 */
        /* <DEDUP_REMOVED lines=8> */
[----:B------:R-:W-:Y:S01]  /*0c50*/  HFMA2.BF16_V2 R13, R56, R4.H0_H0, R4.H1_H1 ;  /* 0x20000004380d7231 */ /* 0x000fe20000260004 */
[----:B------:R-:W-:Y:S01]  /*0c60*/  HMMA.16816.F32.BF16 R28, R28, R6, RZ ;  /* 0x000000061c1c723c */ /* 0x000fe200000418ff */
[----:B------:R-:W-:Y:S01]  /*0c70*/  FADD.FTZ R4, R19, R15 ;  /* 0x0000000f13047221 */ /* 0x000fe20000010000 */
[----:B------:R-:W-:Y:S01]  /*0c80*/  FADD.FTZ R47, R8, R47 ;  /* 0x0000002f082f7221 */ /* 0x000fe20000010000 */
[----:B------:R-:W-:-:S04]  /*0c90*/  FADD.FTZ R16, R9, R16 ;  /* 0x0000001009107221 */ /* 0x000fc80000010000 */
[----:B------:R-:W-:Y:S01]  /*0ca0*/  FADD.FTZ R7, R18, R14 ;  /* 0x0000000e12077221 */ /* 0x000fe20000010000 */
[----:B------:R-:W-:Y:S01]  /*0cb0*/  HMMA.16816.F32.BF16 R24, R24, R12, RZ ;  /* 0x0000000c1818723c */ /* 0x000fe200000418ff */
[----:B------:R-:W-:Y:S02]  /*0cc0*/  FADD.FTZ R4, R11, R4 ;  /* 0x000000040b047221 */ /* 0x000fe40000010000 */
        /* <DEDUP_REMOVED lines=26> */
.L_x_40:
[----:B------:R-:W0:Y:S01]  /*0e70*/  S2R R5, SR_TID.Y ;  /* 0x0000000000057919 */ /* 0x000e220000002200 */
[----:B------:R-:W1:Y:S01]  /*0e80*/  LDC R7, c[0x0][0x244] ;  /* 0x00009100ff077b82 */ /* 0x000e620000000800 */
[----:B------:R-:W-:Y:S01]  /*0e90*/  MOV R2, 0x400 ;  /* 0x0000040000027802 */ /* 0x000fe20000000f00 */
[----:B------:R-:W2:Y:S01]  /*0ea0*/  S2R R3, SR_CgaCtaId ;  /* 0x0000000000037919 */ /* 0x000ea20000008800 */
[C---:B0-----:R-:W-:Y:S01]  /*0eb0*/  IMAD R48, R5.reuse, 0x4, R48 ;  /* 0x0000000405307824 */ /* 0x041fe200078e0230 */
[----:B------:R-:W-:Y:S02]  /*0ec0*/  ISETP.NE.AND P0, PT, R5, RZ, PT ;  /* 0x000000ff0500720c */ /* 0x000fe40003f05270 */
[----:B--2---:R-:W-:Y:S02]  /*0ed0*/  LEA R2, R3, R2, 0x18 ;  /* 0x0000000203027211 */ /* 0x004fe400078ec0ff */
[----:B-1----:R-:W-:Y:S02]  /*0ee0*/  ISETP.GE.U32.AND P1, PT, R48, R7, PT ;  /* 0x000000073000720c */ /* 0x002fe40003f26070 */
[----:B------:R-:W-:-:S05]  /*0ef0*/  LEA R0, R5, R2, 0x9 ;  /* 0x0000000205007211 */ /* 0x000fca00078e48ff */
[----:B------:R-:W-:-:S06]  /*0f00*/  IMAD R0, R61, 0x10, R0 ;  /* 0x000000103d007824 */ /* 0x000fcc00078e0200 */
[----:B------:R-:W-:Y:S05]  /*0f10*/  @P1 BRA `(.L_x_42) ;  /* 0x0000000800041947 */ /* 0x000fea0003800000 */
[----:B------:R-:W0:Y:S01]  /*0f20*/  S2R R20, SR_CTAID.Y ;  /* 0x0000000000147919 */ /* 0x000e220000002600 */
[----:B------:R-:W1:Y:S01]  /*0f30*/  LDC R21, c[0x0][0x240] ;  /* 0x00009000ff157b82 */ /* 0x000e620000000800 */
[----:B------:R-:W-:Y:S01]  /*0f40*/  SHF.R.S32.HI R6, RZ, 0x1f, R61 ;  /* 0x0000001fff067819 */ /* 0x000fe2000001143d */
[----:B------:R-:W-:Y:S01]  /*0f50*/  ULDC UR6, c[0x0][0x230] ;  /* 0x00008c0000067ab9 */ /* 0x000fe20000000800 */
[----:B------:R-:W2:Y:S01]  /*0f60*/  S2R R10, SR_CTAID.Z ;  /* 0x00000000000a7919 */ /* 0x000ea20000002700 */
[----:B------:R-:W-:Y:S01]  /*0f70*/  SHF.R.S32.HI R4, RZ, 0x1f, R7 ;  /* 0x0000001fff047819 */ /* 0x000fe20000011407 */
[----:B------:R-:W-:Y:S01]  /*0f80*/  ULDC.64 UR12, c[0x0][0x210] ;  /* 0x00008400000c7ab9 */ /* 0x000fe20000000a00 */
[----:B------:R-:W-:Y:S02]  /*0f90*/  SHF.R.S32.HI R3, RZ, 0x1f, R48 ;  /* 0x0000001fff037819 */ /* 0x000fe40000011430 */
[----:B------:R-:W3:Y:S01]  /*0fa0*/  LDC R18, c[0x0][0x238] ;  /* 0x00008e00ff127b82 */ /* 0x000ee20000000800 */
[----:B------:R-:W-:-:S02]  /*0fb0*/  LEA.HI R9, R6, R61, RZ, 0x2 ;  /* 0x0000003d06097211 */ /* 0x000fc400078f10ff */
[----:B------:R-:W-:Y:S02]  /*0fc0*/  LEA.HI R11, R4, R7, RZ, 0x2 ;  /* 0x00000007040b7211 */ /* 0x000fe400078f10ff */
[-C--:B------:R-:W-:Y:S02]  /*0fd0*/  LEA.HI R3, R3, R48.reuse, RZ, 0x2 ;  /* 0x0000003003037211 */ /* 0x080fe400078f10ff */
[----:B------:R-:W-:Y:S01]  /*0fe0*/  LOP3.LUT R16, R9, 0x7ffffffc, RZ, 0xc0, !PT ;  /* 0x7ffffffc09107812 */ /* 0x000fe200078ec0ff */
[----:B------:R-:W4:Y:S01]  /*0ff0*/  LDC.64 R6, c[0x0][0x218] ;  /* 0x00008600ff067b82 */ /* 0x000f220000000a00 */
[----:B------:R-:W-:Y:S02]  /*1000*/  SHF.R.S32.HI R19, RZ, 0x2, R11 ;  /* 0x00000002ff137819 */ /* 0x000fe4000001140b */
[----:B------:R-:W-:Y:S01]  /*1010*/  LEA.HI R8, R48, R48, RZ, 0x1 ;  /* 0x0000003030087211 */ /* 0x000fe200078f08ff */
[----:B------:R-:W-:Y:S01]  /*1020*/  IMAD.IADD R17, R61, 0x1, -R16 ;  /* 0x000000013d117824 */ /* 0x000fe200078e0a10 */
[----:B------:R-:W-:-:S02]  /*1030*/  SHF.R.S32.HI R11, RZ, 0x2, R9 ;  /* 0x00000002ff0b7819 */ /* 0x000fc40000011409 */
[----:B------:R-:W-:Y:S01]  /*1040*/  SHF.R.S32.HI R3, RZ, 0x2, R3 ;  /* 0x00000002ff037819 */ /* 0x000fe20000011403 */
[----:B------:R-:W5:Y:S01]  /*1050*/  LDC.64 R4, c[0x0][0x220] ;  /* 0x00008800ff047b82 */ /* 0x000f620000000a00 */
[----:B------:R-:W-:Y:S02]  /*1060*/  SHF.R.S32.HI R9, RZ, 0x1, R8 ;  /* 0x00000001ff097819 */ /* 0x000fe40000011408 */
[C---:B-1----:R-:W-:Y:S02]  /*1070*/  SHF.L.U32 R22, R21.reuse, 0x3, RZ ;  /* 0x0000000315167819 */ /* 0x042fe400000006ff */
[----:B------:R-:W-:Y:S02]  /*1080*/  SHF.L.U32 R33, R21, 0x4, RZ ;  /* 0x0000000415217819 */ /* 0x000fe400000006ff */
[----:B0-----:R-:W-:Y:S01]  /*1090*/  LEA R16, R20, R11, 0x3 ;  /* 0x0000000b14107211 */ /* 0x001fe200078e18ff */
[----:B------:R-:W-:Y:S01]  /*10a0*/  IMAD R8, R19, R20, R3 ;  /* 0x0000001413087224 */ /* 0x000fe200078e0203 */
[----:B------:R-:W-:Y:S01]  /*10b0*/  LEA R3, R48, R17, 0x3 ;  /* 0x0000001130037211 */ /* 0x000fe200078e18ff */
[----:B--2---:R-:W-:-:S02]  /*10c0*/  IMAD R11, R10, 0x10, R11 ;  /* 0x000000100a0b7824 */ /* 0x004fc400078e020b */
[----:B------:R-:W-:Y:S01]  /*10d0*/  IMAD R9, R22, R9, R16 ;  /* 0x0000000916097224 */ /* 0x000fe200078e0210 */
[----:B------:R-:W-:Y:S01]  /*10e0*/  LEA R8, R8, R61, 0x5 ;  /* 0x0000003d08087211 */ /* 0x000fe200078e28ff */
[----:B---3--:R-:W-:Y:S02]  /*10f0*/  IMAD R16, R11, R18, RZ ;  /* 0x000000120b107224 */ /* 0x008fe400078e02ff */
[----:B------:R-:W-:Y:S01]  /*1100*/  IMAD.SHL.U32 R3, R3, 0x2, RZ ;  /* 0x0000000203037824 */ /* 0x000fe200078e00ff */
[----:B------:R-:W-:Y:S02]  /*1110*/  SHF.L.U32 R25, R9, 0x1, RZ ;  /* 0x0000000109197819 */ /* 0x000fe400000006ff */
[----:B------:R-:W-:Y:S02]  /*1120*/  SHF.L.U32 R9, R8, 0x1, RZ ;  /* 0x0000000108097819 */ /* 0x000fe400000006ff */
[----:B------:R-:W-:Y:S02]  /*1130*/  SHF.R.S32.HI R8, RZ, 0x1f, R3 ;  /* 0x0000001fff087819 */ /* 0x000fe40000011403 */
[----:B------:R-:W-:Y:S01]  /*1140*/  IADD3 R10, P1, R16, R3, RZ ;  /* 0x00000003100a7210 */ /* 0x000fe20007f3e0ff */
[----:B----4-:R-:W-:-:S04]  /*1150*/  IMAD.WIDE R6, R9, 0x4, R6 ;  /* 0x0000000409067825 */ /* 0x010fc800078e0206 */
[----:B-----5:R-:W-:Y:S01]  /*1160*/  IMAD.WIDE R24, R25, 0x2, R4 ;  /* 0x0000000219187825 */ /* 0x020fe200078e0204 */
[----:B------:R0:W2:Y:S01]  /*1170*/  LDG.E.64.CONSTANT R26, desc[UR4][R6.64] ;  /* 0x00000004061a7981 */ /* 0x0000a2000c1e9b00 */
[----:B------:R-:W-:Y:S02]  /*1180*/  LEA.HI.X.SX32 R5, R16, R8, 0x1, P1 ;  /* 0x0000000810057211 */ /* 0x000fe400008f0eff */
[----:B------:R-:W-:Y:S01]  /*1190*/  IMAD.SHL.U32 R4, R18, 0x8, RZ ;  /* 0x0000000812047824 */ /* 0x000fe200078e00ff */
[C---:B------:R-:W-:Y:S01]  /*11a0*/  ISETP.GE.AND P1, PT, R11.reuse, UR6, PT ;  /* 0x000000060b007c0c */ /* 0x040fe2000bf26270 */
[----:B------:R1:W3:Y:S01]  /*11b0*/  LDG.E.CONSTANT R36, desc[UR4][R24.64] ;  /* 0x0000000418247981 */ /* 0x0002e2000c1e9900 */
[----:B------:R-:W-:Y:S02]  /*11c0*/  IADD3 R11, R11, 0x8, RZ ;  /* 0x000000080b0b7810 */ /* 0x000fe40007ffe0ff */
[----:B------:R-:W-:Y:S02]  /*11d0*/  IADD3 R3, P3, R4, R10, RZ ;  /* 0x0000000a04037210 */ /* 0x000fe40007f7e0ff */
[----:B------:R-:W-:-:S02]  /*11e0*/  ISETP.GE.AND P4, PT, R11, UR6, PT ;  /* 0x000000060b007c0c */ /* 0x000fc4000bf86270 */
[----:B------:R-:W-:Y:S02]  /*11f0*/  LEA.HI.X.SX32 R4, R4, R5, 0x1, P3 ;  /* 0x0000000504047211 */ /* 0x000fe400018f0eff */
[C---:B------:R-:W-:Y:S02]  /*1200*/  LEA R28, P2, R10.reuse, UR12, 0x1 ;  /* 0x0000000c0a1c7c11 */ /* 0x040fe4000f8408ff */
[----:B------:R-:W-:Y:S02]  /*1210*/  LEA R30, P3, R3, UR12, 0x1 ;  /* 0x0000000c031e7c11 */ /* 0x000fe4000f8608ff */
[----:B------:R-:W-:Y:S02]  /*1220*/  CS2R R20, SRZ ;  /* 0x0000000000147805 */ /* 0x000fe4000001ff00 */
[----:B------:R-:W-:Y:S02]  /*1230*/  CS2R R22, SRZ ;  /* 0x0000000000167805 */ /* 0x000fe4000001ff00 */
[----:B------:R-:W-:Y:S01]  /*1240*/  LEA.HI.X R29, R10, UR13, R5, 0x1, P2 ;  /* 0x0000000d0a1d7c11 */ /* 0x000fe200090f0c05 */
[----:B------:R-:W-:Y:S01]  /*1250*/  IMAD.WIDE R32, R33, 0x2, R24 ;  /* 0x0000000221207825 */ /* 0x000fe200078e0218 */
[----:B------:R-:W-:-:S02]  /*1260*/  LEA.HI.X R31, R3, UR13, R4, 0x1, P3 ;  /* 0x0000000d031f7c11 */ /* 0x000fc400098f0c04 */
[----:B------:R-:W-:Y:S02]  /*1270*/  CS2R R16, SRZ ;  /* 0x0000000000107805 */ /* 0x000fe4000001ff00 */
[----:B------:R-:W-:Y:S01]  /*1280*/  CS2R R18, SRZ ;  /* 0x0000000000127805 */ /* 0x000fe2000001ff00 */
[----:B------:R-:W4:Y:S01]  /*1290*/  @!P1 LDG.E.CONSTANT R20, desc[UR4][R28.64] ;  /* 0x000000041c149981 */ /* 0x000f22000c1e9900 */
[----:B------:R-:W-:Y:S02]  /*12a0*/  CS2R R8, SRZ ;  /* 0x0000000000087805 */ /* 0x000fe4000001ff00 */
[----:B------:R-:W-:Y:S01]  /*12b0*/  CS2R R10, SRZ ;  /* 0x00000000000a7805 */ /* 0x000fe2000001ff00 */
[----:B------:R-:W4:Y:S04]  /*12c0*/  @!P1 LDG.E.CONSTANT R22, desc[UR4][R28.64+0x10] ;  /* 0x000010041c169981 */ /* 0x000f28000c1e9900 */
[----:B------:R-:W4:Y:S04]  /*12d0*/  @!P4 LDG.E.CONSTANT R21, desc[UR4][R30.64] ;  /* 0x000000041e15c981 */ /* 0x000f28000c1e9900 */
[----:B------:R-:W4:Y:S04]  /*12e0*/  @!P4 LDG.E.CONSTANT R23, desc[UR4][R30.64+0x10] ;  /* 0x000010041e17c981 */ /* 0x000f28000c1e9900 */
[----:B------:R2:W5:Y:S04]  /*12f0*/  LDG.E.CONSTANT R3, desc[UR4][R32.64] ;  /* 0x0000000420037981 */ /* 0x000568000c1e9900 */
[----:B------:R-:W5:Y:S04]  /*1300*/  @!P1 LDG.E.CONSTANT R16, desc[UR4][R28.64+0x20] ;  /* 0x000020041c109981 */ /* 0x000f68000c1e9900 */
[----:B------:R-:W5:Y:S04]  /*1310*/  @!P1 LDG.E.CONSTANT R18, desc[UR4][R28.64+0x30] ;  /* 0x000030041c129981 */ /* 0x000f68000c1e9900 */
[----:B------:R-:W5:Y:S04]  /*1320*/  @!P4 LDG.E.CONSTANT R17, desc[UR4][R30.64+0x20] ;  /* 0x000020041e11c981 */ /* 0x000f68000c1e9900 */
[----:B------:R-:W5:Y:S01]  /*1330*/  @!P4 LDG.E.CONSTANT R19, desc[UR4][R30.64+0x30] ;  /* 0x000030041e13c981 */ /* 0x000f62000c1e9900 */
[----:B------:R-:W-:-:S02]  /*1340*/  CS2R R4, SRZ ;  /* 0x0000000000047805 */ /* 0x000fc4000001ff00 */
[----:B0-----:R-:W-:Y:S01]  /*1350*/  CS2R R6, SRZ ;  /* 0x0000000000067805 */ /* 0x001fe2000001ff00 */
        /* <DEDUP_REMOVED lines=12> */
[--C-:B------:R-:W-:Y:S02]  /*1420*/  LOP3.LUT R25, R26, 0xf000f, R39.reuse, 0xea, !PT ;  /* 0x000f000f1a197812 */ /* 0x100fe400078eea27 */
[----:B------:R-:W-:Y:S02]  /*1430*/  SHF.R.U32.HI R33, RZ, 0x8, R26 ;  /* 0x00000008ff217819 */ /* 0x000fe4000001161a */
[----:B------:R-:W-:Y:S02]  /*1440*/  LOP3.LUT R35, R27, 0xf000f, R39, 0xea, !PT ;  /* 0x000f000f1b237812 */ /* 0x000fe400078eea27 */
[--C-:B0-----:R-:W-:Y:S02]  /*1450*/  SHF.R.U32.HI R28, RZ, 0x4, R27.reuse ;  /* 0x00000004ff1c7819 */ /* 0x101fe4000001161b */
[--C-:B------:R-:W-:Y:S02]  /*1460*/  SHF.R.U32.HI R34, RZ, 0x8, R27.reuse ;  /* 0x00000008ff227819 */ /* 0x100fe4000001161b */
[----:B------:R-:W-:-:S02]  /*1470*/  SHF.R.U32.HI R30, RZ, 0xc, R27 ;  /* 0x0000000cff1e7819 */ /* 0x000fc4000001161b */
[----:B------:R-:W-:Y:S02]  /*1480*/  SHF.R.U32.HI R26, RZ, 0xc, R26 ;  /* 0x0000000cff1a7819 */ /* 0x000fe4000001161a */
[--C-:B------:R-:W-:Y:S01]  /*1490*/  LOP3.LUT R27, R32, 0xf000f, R39.reuse, 0xea, !PT ;  /* 0x000f000f201b7812 */ /* 0x100fe200078eea27 */
[-C--:B------:R-:W-:Y:S01]  /*14a0*/  HFMA2.BF16_V2 R25, R25, R24.reuse.H0_H0, -136, -136 ;  /* 0xc308c30819197431 */ /* 0x080fe20000240018 */
[--C-:B------:R-:W-:Y:S02]  /*14b0*/  LOP3.LUT R33, R33, 0xf000f, R39.reuse, 0xea, !PT ;  /* 0x000f000f21217812 */ /* 0x100fe400078eea27 */
[--C-:B------:R-:W-:Y:S01]  /*14c0*/  LOP3.LUT R29, R26, 0xf000f, R39.reuse, 0xea, !PT ;  /* 0x000f000f1a1d7812 */ /* 0x100fe200078eea27 */
[-C--:B------:R-:W-:Y:S01]  /*14d0*/  HFMA2.BF16_V2 R27, R27, R24.reuse.H0_H0, -136, -136 ;  /* 0xc308c3081b1b7431 */ /* 0x080fe20000240018 */
[----:B------:R-:W-:Y:S01]  /*14e0*/  LOP3.LUT R31, R28, 0xf000f, R39, 0xea, !PT ;  /* 0x000f000f1c1f7812 */ /* 0x000fe200078eea27 */
[-C--:B------:R-:W-:Y:S02]  /*14f0*/  HFMA2.BF16_V2 R33, R33, R24.reuse.H0_H0, -136, -136 ;  /* 0xc308c30821217431 */ /* 0x080fe40000240018 */
[----:B------:R-:W-:-:S02]  /*1500*/  HFMA2.BF16_V2 R29, R29, R24.H0_H0, -136, -136 ;  /* 0xc308c3081d1d7431 */ /* 0x000fc40000240018 */
[-CC-:B---3--:R-:W-:Y:S02]  /*1510*/  HFMA2.BF16_V2 R26, R25, R36.reuse.H0_H0, R36.reuse.H1_H1 ;  /* 0x20000024191a7231 */ /* 0x188fe40000260024 */
[-CC-:B------:R-:W-:Y:S01]  /*1520*/  HFMA2.BF16_V2 R27, R27, R36.reuse.H0_H0, R36.reuse.H1_H1 ;  /* 0x200000241b1b7231 */ /* 0x180fe20000260024 */
[--C-:B------:R-:W-:Y:S01]  /*1530*/  LOP3.LUT R37, R34, 0xf000f, R39.reuse, 0xea, !PT ;  /* 0x000f000f22257812 */ /* 0x100fe200078eea27 */
[-CC-:B------:R-:W-:Y:S02]  /*1540*/  HFMA2.BF16_V2 R28, R33, R36.reuse.H0_H0, R36.reuse.H1_H1 ;  /* 0x20000024211c7231 */ /* 0x180fe40000260024 */
[----:B------:R-:W-:Y:S02]  /*1550*/  HFMA2.BF16_V2 R29, R29, R36.H0_H0, R36.H1_H1 ;  /* 0x200000241d1d7231 */ /* 0x000fe40000260024 */
[-C--:B------:R-:W-:Y:S02]  /*1560*/  HFMA2.BF16_V2 R35, R35, R24.reuse.H0_H0, -136, -136 ;  /* 0xc308c30823237431 */ /* 0x080fe40000240018 */
[----:B------:R-:W-:Y:S01]  /*1570*/  HFMA2.BF16_V2 R31, R31, R24.H0_H0, -136, -136 ;  /* 0xc308c3081f1f7431 */ /* 0x000fe20000240018 */
[----:B------:R-:W-:Y:S01]  /*1580*/  LOP3.LUT R39, R30, 0xf000f, R39, 0xea, !PT ;  /* 0x000f000f1e277812 */ /* 0x000fe200078eea27 */
[----:B----4-:R-:W-:Y:S01]  /*1590*/  HMMA.16816.F32.BF16 R20, R20, R26, RZ ;  /* 0x0000001a1414723c */ /* 0x010fe200000418ff */
[----:B-----5:R-:W-:-:S02]  /*15a0*/  HFMA2.BF16_V2 R30, R35, R3.H0_H0, R3.H1_H1 ;  /* 0x20000003231e7231 */ /* 0x020fc40000260003 */
[-CC-:B------:R-:W-:Y:S02]  /*15b0*/  HFMA2.BF16_V2 R31, R31, R3.reuse.H0_H0, R3.reuse.H1_H1 ;  /* 0x200000031f1f7231 */ /* 0x180fe40000260003 */
[-C--:B------:R-:W-:Y:S02]  /*15c0*/  HFMA2.BF16_V2 R37, R37, R24.reuse.H0_H0, -136, -136 ;  /* 0xc308c30825257431 */ /* 0x080fe40000240018 */
[----:B------:R-:W-:Y:S02]  /*15d0*/  HFMA2.BF16_V2 R24, R39, R24.H0_H0, -136, -136 ;  /* 0xc308c30827187431 */ /* 0x000fe40000240018 */
[-CC-:B------:R-:W-:Y:S02]  /*15e0*/  HFMA2.BF16_V2 R26, R37, R3.reuse.H0_H0, R3.reuse.H1_H1 ;  /* 0x20000003251a7231 */ /* 0x180fe40000260003 */
[----:B------:R-:W-:Y:S01]  /*15f0*/  HFMA2.BF16_V2 R27, R24, R3.H0_H0, R3.H1_H1 ;  /* 0x20000003181b7231 */ /* 0x000fe20000260003 */
[----:B------:R-:W-:Y:S06]  /*1600*/  HMMA.16816.F32.BF16 R16, R16, R28, RZ ;  /* 0x0000001c1010723c */ /* 0x000fec00000418ff */
[----:B------:R-:W-:Y:S06]  /*1610*/  HMMA.16816.F32.BF16 R8, R8, R30, RZ ;  /* 0x0000001e0808723c */ /* 0x000fec00000418ff */
[----:B------:R-:W-:Y:S01]  /*1620*/  FADD.FTZ R3, R12, R20 ;  /* 0x000000140c037221 */ /* 0x000fe20000010000 */
[----:B------:R-:W-:Y:S01]  /*1630*/  FADD.FTZ R12, R13, R21 ;  /* 0x000000150d0c7221 */ /* 0x000fe20000010000 */
[----:B------:R-:W-:Y:S01]  /*1640*/  FADD.FTZ R13, R14, R22 ;  /* 0x000000160e0d7221 */ /* 0x000fe20000010000 */
[----:B------:R-:W-:Y:S01]  /*1650*/  FADD.FTZ R14, R15, R23 ;  /* 0x000000170f0e7221 */ /* 0x000fe20000010000 */
[----:B------:R-:W-:Y:S08]  /*1660*/  HMMA.16816.F32.BF16 R4, R4, R26, RZ ;  /* 0x0000001a0404723c */ /* 0x000ff000000418ff */
        /* <DEDUP_REMOVED lines=8> */
[----:B------:R-:W-:Y:S01]  /*16f0*/  FADD.FTZ R12, R4, R3 ;  /* 0x00000003040c7221 */ /* 0x000fe20000010000 */
[----:B------:R-:W-:Y:S01]  /*1700*/  FADD.FTZ R13, R5, R8 ;  /* 0x00000008050d7221 */ /* 0x000fe20000010000 */
[----:B------:R-:W-:Y:S01]  /*1710*/  FADD.FTZ R14, R6, R9 ;  /* 0x00000009060e7221 */ /* 0x000fe20000010000 */
[----:B------:R-:W-:-:S07]  /*1720*/  FADD.FTZ R15, R7, R10 ;  /* 0x0000000a070f7221 */ /* 0x000fce0000010000 */
.L_x_42:
        /* <DEDUP_REMOVED lines=11> */
[----:B------:R-:W-:Y:S02]  /*17e0*/  SHF.R.S32.HI R3, RZ, 0x2, R2 ;  /* 0x00000002ff037819 */ /* 0x000fe40000011402 */
[----:B------:R-:W-:Y:S01]  /*17f0*/  LOP3.LUT R40, R2, 0x7ffffffc, RZ, 0xc0, !PT ;  /* 0x7ffffffc02287812 */ /* 0x000fe200078ec0ff */
[----:B------:R-:W3:Y:S04]  /*1800*/  LDS.128 R24, [R36+0x400] ;  /* 0x0004000024187984 */ /* 0x000ee80000000c00 */
[----:B------:R-:W4:Y:S01]  /*1810*/  LDS.128 R20, [R36+0x600] ;  /* 0x0006000024147984 */ /* 0x000f220000000c00 */
[----:B------:R-:W-:-:S03]  /*1820*/  IMAD.IADD R61, R61, 0x1, -R40 ;  /* 0x000000013d3d7824 */ /* 0x000fc600078e0a28 */
[----:B------:R-:W5:Y:S04]  /*1830*/  LDS.128 R16, [R36+0x800] ;  /* 0x0008000024107984 */ /* 0x000f680000000c00 */
[----:B------:R-:W5:Y:S04]  /*1840*/  LDS.128 R12, [R36+0xa00] ;  /* 0x000a0000240c7984 */ /* 0x000f680000000c00 */
[----:B------:R-:W5:Y:S01]  /*1850*/  LDS.128 R4, [R36+0xc00] ;  /* 0x000c000024047984 */ /* 0x000f620000000c00 */
[----:B------:R-:W5:Y:S01]  /*1860*/  S2R R38, SR_CTAID.Y ;  /* 0x0000000000267919 */ /* 0x000f620000002600 */
[----:B0-----:R-:W-:-:S02]  /*1870*/  LEA R0, R0, R3, 0x4 ;  /* 0x0000000300007211 */ /* 0x001fc400078e20ff */
[----:B------:R-:W0:Y:S01]  /*1880*/  LDC.64 R2, c[0x0][0x230] ;  /* 0x00008c00ff027b82 */ /* 0x000e220000000a00 */
[----:B------:R-:W0:Y:S01]  /*1890*/  LDS.128 R8, [R36+0xe00] ;  /* 0x000e000024087984 */ /* 0x000e220000000c00 */
        /* <DEDUP_REMOVED lines=20> */
[----:B------:R-:W-:Y:S01]  /*19e0*/  LEA R38, R38, R61, 0x2 ;  /* 0x0000003d26267211 */ /* 0x000fe200078e10ff */
[----:B------:R-:W-:Y:S01]  /*19f0*/  FADD.FTZ R37, R37, R12 ;  /* 0x0000000c25257221 */ /* 0x000fe20000010000 */
[----:B------:R-:W-:Y:S01]  /*1a00*/  FADD.FTZ R28, R28, R13 ;  /* 0x0000000d1c1c7221 */ /* 0x000fe20000010000 */
[----:B------:R-:W-:-:S02]  /*1a10*/  IMAD R13, R0, R3, RZ ;  /* 0x00000003000d7224 */ /* 0x000fc400078e02ff */
[----:B------:R-:W-:Y:S01]  /*1a20*/  FADD.FTZ R30, R30, R19 ;  /* 0x000000131e1e7221 */ /* 0x000fe20000010000 */
[----:B------:R-:W-:Y:S01]  /*1a30*/  FADD.FTZ R37, R37, R4 ;  /* 0x0000000425257221 */ /* 0x000fe20000010000 */
[----:B------:R-:W-:Y:S02]  /*1a40*/  IMAD.SHL.U32 R4, R38, 0x2, RZ ;  /* 0x0000000226047824 */ /* 0x000fe400078e00ff */
[----:B------:R-:W-:Y:S01]  /*1a50*/  FADD.FTZ R28, R28, R5 ;  /* 0x000000051c1c7221 */ /* 0x000fe20000010000 */
[----:B------:R-:W-:Y:S01]  /*1a60*/  FADD.FTZ R29, R29, R14 ;  /* 0x0000000e1d1d7221 */ /* 0x000fe20000010000 */
[----:B------:R-:W-:Y:S01]  /*1a70*/  FADD.FTZ R30, R30, R15 ;  /* 0x0000000f1e1e7221 */ /* 0x000fe20000010000 */
[----:B------:R-:W-:Y:S01]  /*1a80*/  SHF.R.S32.HI R12, RZ, 0x1f, R4 ;  /* 0x0000001fff0c7819 */ /* 0x000fe20000011404 */
[----:B------:R-:W-:Y:S01]  /*1a90*/  FADD.FTZ R8, R37, R8 ;  /* 0x0000000825087221 */ /* 0x000fe20000010000 */
[----:B------:R-:W-:Y:S01]  /*1aa0*/  IADD3 R5, P0, R4, R13, RZ ;  /* 0x0000000d04057210 */ /* 0x000fe20007f1e0ff */
[----:B------:R-:W-:Y:S01]  /*1ab0*/  FADD.FTZ R9, R28, R9 ;  /* 0x000000091c097221 */ /* 0x000fe20000010000 */
[----:B------:R-:W-:Y:S01]  /*1ac0*/  FADD.FTZ R29, R29, R6 ;  /* 0x000000061d1d7221 */ /* 0x000fe20000010000 */
[----:B------:R-:W-:Y:S01]  /*1ad0*/  FADD.FTZ R30, R30, R7 ;  /* 0x000000071e1e7221 */ /* 0x000fe20000010000 */
[----:B------:R-:W-:-:S02]  /*1ae0*/  LEA.HI.X.SX32 R12, R13, R12, 0x1, P0 ;  /* 0x0000000c0d0c7211 */ /* 0x000fc400000f0eff */
        /* <DEDUP_REMOVED lines=14> */
.L_x_43:
        /* <DEDUP_REMOVED lines=11> */
.L_x_61:


//--------------------- .text._ZN2at6native30tinygemm_m16n8k16_chunk_kernelINS0_10ALayout_RMILNS0_14KReductionTypeE0EEENS0_15BLayout_TC_int4ILi2ELi32EEES4_Li8ELi8EEEvPKvS8_S8_Pviiiiii --------------------------
	.section	.text._ZN2at6native30tinygemm_m16n8k16_chunk_kernelINS0_10ALayout_RMILNS0_14KReductionTypeE0EEENS0_15BLayout_TC_int4ILi2ELi32EEES4_Li8ELi8EEEvPKvS8_S8_Pviiiiii,"ax",@progbits
	.align	128
        .global         _ZN2at6native30tinygemm_m16n8k16_chunk_kernelINS0_10ALayout_RMILNS0_14KReductionTypeE0EEENS0_15BLayout_TC_int4ILi2ELi32EEES4_Li8ELi8EEEvPKvS8_S8_Pviiiiii
        .type           _ZN2at6native30tinygemm_m16n8k16_chunk_kernelINS0_10ALayout_RMILNS0_14KReductionTypeE0EEENS0_15BLayout_TC_int4ILi2ELi32EEES4_Li8ELi8EEEvPKvS8_S8_Pviiiiii,@function
        .size           _ZN2at6native30tinygemm_m16n8k16_chunk_kernelINS0_10ALayout_RMILNS0_14KReductionTypeE0EEENS0_15BLayout_TC_int4ILi2ELi32EEES4_Li8ELi8EEEvPKvS8_S8_Pviiiiii,(.L_x_62 - _ZN2at6native30tinygemm_m16n8k16_chunk_kernelINS0_10ALayout_RMILNS0_14KReductionTypeE0EEENS0_15BLayout_TC_int4ILi2ELi32EEES4_Li8ELi8EEEvPKvS8_S8_Pviiiiii)
        .other          _ZN2at6native30tinygemm_m16n8k16_chunk_kernelINS0_10ALayout_RMILNS0_14KReductionTypeE0EEENS0_15BLayout_TC_int4ILi2ELi32EEES4_Li8ELi8EEEvPKvS8_S8_Pviiiiii,@"STO_CUDA_ENTRY STV_DEFAULT"
_ZN2at6native30tinygemm_m16n8k16_chunk_kernelINS0_10ALayout_RMILNS0_14KReductionTypeE0EEENS0_15BLayout_TC_int4ILi2ELi32EEES4_Li8ELi8EEEvPKvS8_S8_Pviiiiii:
.text._ZN2at6native30tinygemm_m16n8k16_chunk_kernelINS0_10ALayout_RMILNS0_14KReductionTypeE0EEENS0_15BLayout_TC_int4ILi2ELi32EEES4_Li8ELi8EEEvPKvS8_S8_Pviiiiii:
        /* <DEDUP_REMOVED lines=28> */
[----:B------:R-:W-:-:S02]  /*01c0*/  CS2R R32, SRZ ;  /* 0x0000000000207805 */ /* 0x000fc4000001ff00 */
[----:B------:R-:W-:-:S05]  /*01d0*/  IADD3 R5, -R5, R0, RZ ;  /* 0x0000000005057210 */ /* 0x000fca0007ffe1ff */
[----:B------:R-:W-:Y:S01]  /*01e0*/  IMAD R2, R2, 0x200, R5 ;  /* 0x0000020002027824 */ /* 0x000fe200078e0205 */
[----:B------:R-:W-:-:S04]  /*01f0*/  SHF.R.S32.HI R5, RZ, 0x2, R3 ;  /* 0x00000002ff057819 */ /* 0x000fc80000011403 */
[----:B------:R-:W-:Y:S02]  /*0200*/  LEA R2, R7, R2, 0x6 ;  /* 0x0000000207027211 */ /* 0x000fe400078e30ff */
[----:B0-----:R-:W-:Y:S02]  /*0210*/  SHF.L.U32 R44, R8, 0x3, RZ ;  /* 0x00000003082c7819 */ /* 0x001fe400000006ff */
[----:B------:R-:W-:Y:S01]  /*0220*/  SHF.L.U32 R2, R2, 0x1, RZ ;  /* 0x0000000102027819 */ /* 0x000fe200000006ff */
[--C-:B-1----:R-:W-:Y:S02]  /*0230*/  IMAD R7, R4, 0x10, R5.reuse ;  /* 0x0000001004077824 */ /* 0x102fe400078e0205 */
[C---:B---3--:R-:W-:Y:S01]  /*0240*/  IMAD.SHL.U32 R3, R9.reuse, 0x10, RZ ;  /* 0x0000001009037824 */ /* 0x048fe200078e00ff */
[----:B------:R-:W-:Y:S01]  /*0250*/  SHF.L.U32 R4, R9, 0x3, RZ ;  /* 0x0000000309047819 */ /* 0x000fe200000006ff */
[C---:B--2---:R-:W-:Y:S01]  /*0260*/  IMAD R5, R6.reuse, 0x8, R5 ;  /* 0x0000000806057824 */ /* 0x044fe200078e0205 */
[C---:B------:R-:W-:Y:S01]  /*0270*/  ISETP.GE.AND P0, PT, R7.reuse, UR9, PT ;  /* 0x0000000907007c0c */ /* 0x040fe2000bf06270 */
[C---:B------:R-:W-:Y:S01]  /*0280*/  IMAD R45, R7.reuse, R8, RZ ;  /* 0x00000008072d7224 */ /* 0x040fe200078e02ff */
[----:B------:R-:W-:Y:S01]  /*0290*/  IADD3 R7, R7, 0x8, RZ ;  /* 0x0000000807077810 */ /* 0x000fe20007ffe0ff */
[----:B------:R-:W-:-:S10]  /*02a0*/  IMAD R6, R6, UR5, RZ ;  /* 0x0000000506067c24 */ /* 0x000fd4000f8e02ff */
.L_x_45:
[----:B------:R-:W0:Y:S01]  /*02b0*/  LDC.64 R24, c[0x0][0x218] ;  /* 0x00008600ff187b82 */ /* 0x000e220000000a00 */
[----:B------:R-:W-:Y:S02]  /*02c0*/  LEA.HI R8, R48, R48, RZ, 0x1 ;  /* 0x0000003030087211 */ /* 0x000fe400078f08ff */
[----:B------:R-:W-:Y:S02]  /*02d0*/  IADD3 R15, P1, R45, R2, RZ ;  /* 0x000000022d0f7210 */ /* 0x000fe40007f3e0ff */
[----:B------:R-:W-:Y:S02]  /*02e0*/  SHF.R.S32.HI R9, RZ, 0x1, R8 ;  /* 0x00000001ff097819 */ /* 0x000fe40000011408 */
[----:B------:R-:W-:Y:S01]  /*02f0*/  SHF.R.S32.HI R8, RZ, 0x1f, R2 ;  /* 0x0000001fff087819 */ /* 0x000fe20000011402 */
[----:B------:R-:W1:Y:S02]  /*0300*/  LDC.64 R12, c[0x0][0x220] ;  /* 0x00008800ff0c7b82 */ /* 0x000e640000000a00 */
[----:B------:R-:W-:-:S02]  /*0310*/  IMAD.IADD R11, R6, 0x1, R9 ;  /* 0x00000001060b7824 */ /* 0x000fc400078e0209 */
[----:B------:R-:W-:-:S03]  /*0320*/  IMAD R9, R9, R4, R5 ;  /* 0x0000000409097224 */ /* 0x000fc600078e0205 */
[----:B------:R-:W-:Y:S02]  /*0330*/  LEA R11, R11, R0, 0x5 ;  /* 0x000000000b0b7211 */ /* 0x000fe400078e28ff */
[----:B------:R-:W-:-:S03]  /*0340*/  LEA.HI.X.SX32 R10, R45, R8, 0x1, P1 ;  /* 0x000000082d0a7211 */ /* 0x000fc600008f0eff */
[----:B0-----:R-:W-:Y:S01]  /*0350*/  IMAD.WIDE R24, R11, 0x4, R24 ;  /* 0x000000040b187825 */ /* 0x001fe200078e0218 */
[----:B------:R-:W-:-:S04]  /*0360*/  IADD3 R8, P1, R44, R15, RZ ;  /* 0x0000000f2c087210 */ /* 0x000fc80007f3e0ff */
[----:B------:R-:W2:Y:S01]  /*0370*/  LDG.E.CONSTANT R57, desc[UR6][R24.64] ;  /* 0x0000000618397981 */ /* 0x000ea2000c1e9900 */
[----:B------:R-:W-:Y:S02]  /*0380*/  SHF.L.U32 R9, R9, 0x1, RZ ;  /* 0x0000000109097819 */ /* 0x000fe400000006ff */
[----:B------:R-:W-:Y:S02]  /*0390*/  CS2R R16, SRZ ;  /* 0x0000000000107805 */ /* 0x000fe4000001ff00 */
[----:B------:R-:W-:Y:S02]  /*03a0*/  LEA.HI.X.SX32 R11, R44, R10, 0x1, P1 ;  /* 0x0000000a2c0b7211 */ /* 0x000fe400008f0eff */
[----:B------:R-:W-:Y:S02]  /*03b0*/  CS2R R18, SRZ ;  /* 0x0000000000127805 */ /* 0x000fe4000001ff00 */
[----:B------:R-:W-:Y:S01]  /*03c0*/  ISETP.GE.AND P1, PT, R7, UR14, PT ;  /* 0x0000000e07007c0c */ /* 0x000fe2000bf26270 */
[----:B-1----:R-:W-:Y:S01]  /*03d0*/  IMAD.WIDE R12, R9, 0x2, R12 ;  /* 0x00000002090c7825 */ /* 0x002fe200078e020c */
[----:B------:R-:W-:Y:S01]  /*03e0*/  LEA R46, P2, R15, UR10, 0x1 ;  /* 0x0000000a0f2e7c11 */ /* 0x000fe2000f8408ff */
[----:B------:R-:W3:Y:S01]  /*03f0*/  LDG.E.CONSTANT R55, desc[UR6][R24.64+0x80] ;  /* 0x0000800618377981 */ /* 0x000ee2000c1e9900 */
[----:B------:R-:W-:-:S02]  /*0400*/  LEA R58, P3, R8, UR10, 0x1 ;  /* 0x0000000a083a7c11 */ /* 0x000fc4000f8608ff */
[----:B------:R-:W-:Y:S01]  /*0410*/  LEA.HI.X R47, R15, UR11, R10, 0x1, P2 ;  /* 0x0000000b0f2f7c11 */ /* 0x000fe200090f0c0a */
[----:B------:R0:W4:Y:S01]  /*0420*/  LDG.E.CONSTANT R56, desc[UR6][R12.64] ;  /* 0x000000060c387981 */ /* 0x000122000c1e9900 */
[----:B------:R-:W-:-:S03]  /*0430*/  LEA.HI.X R59, R8, UR11, R11, 0x1, P3 ;  /* 0x0000000b083b7c11 */ /* 0x000fc600098f0c0b */
        /* <DEDUP_REMOVED lines=8> */
[----:B------:R-:W-:Y:S02]  /*04c0*/  CS2R R40, SRZ ;  /* 0x0000000000287805 */ /* 0x000fe4000001ff00 */
[----:B------:R-:W-:Y:S01]  /*04d0*/  CS2R R42, SRZ ;  /* 0x00000000002a7805 */ /* 0x000fe2000001ff00 */
[----:B------:R-:W3:Y:S04]  /*04e0*/  @!P0 LDG.E.CONSTANT R8, desc[UR6][R46.64+0x20] ;  /* 0x000020062e088981 */ /* 0x000ee8000c1e9900 */
[----:B------:R-:W3:Y:S04]  /*04f0*/  @!P0 LDG.E.CONSTANT R10, desc[UR6][R46.64+0x30] ;  /* 0x000030062e0a8981 */ /* 0x000ee8000c1e9900 */
[----:B------:R-:W3:Y:S04]  /*0500*/  @!P1 LDG.E.CONSTANT R9, desc[UR6][R58.64+0x20] ;  /* 0x000020063a099981 */ /* 0x000ee8000c1e9900 */
[----:B------:R-:W3:Y:S01]  /*0510*/  @!P1 LDG.E.CONSTANT R11, desc[UR6][R58.64+0x30] ;  /* 0x000030063a0b9981 */ /* 0x000ee2000c1e9900 */
[----:B0-----:R-:W-:-:S03]  /*0520*/  IMAD.WIDE R12, R3, 0x2, R12 ;  /* 0x00000002030c7825 */ /* 0x001fc600078e020c */
[----:B------:R-:W3:Y:S04]  /*0530*/  @!P0 LDG.E.CONSTANT R20, desc[UR6][R46.64+0x40] ;  /* 0x000040062e148981 */ /* 0x000ee8000c1e9900 */
[----:B------:R0:W3:Y:S04]  /*0540*/  LDG.E.CONSTANT R50, desc[UR6][R12.64] ;  /* 0x000000060c327981 */ /* 0x0000e8000c1e9900 */
[----:B------:R-:W3:Y:S04]  /*0550*/  @!P0 LDG.E.CONSTANT R22, desc[UR6][R46.64+0x50] ;  /* 0x000050062e168981 */ /* 0x000ee8000c1e9900 */
[----:B------:R-:W3:Y:S04]  /*0560*/  @!P1 LDG.E.CONSTANT R21, desc[UR6][R58.64+0x40] ;  /* 0x000040063a159981 */ /* 0x000ee8000c1e9900 */
[----:B------:R-:W3:Y:S04]  /*0570*/  @!P1 LDG.E.CONSTANT R23, desc[UR6][R58.64+0x50] ;  /* 0x000050063a179981 */ /* 0x000ee8000c1e9900 */
[----:B------:R-:W3:Y:S04]  /*0580*/  @!P0 LDG.E.CONSTANT R40, desc[UR6][R46.64+0x60] ;  /* 0x000060062e288981 */ /* 0x000ee8000c1e9900 */
[----:B------:R-:W3:Y:S04]  /*0590*/  @!P0 LDG.E.CONSTANT R42, desc[UR6][R46.64+0x70] ;  /* 0x000070062e2a8981 */ /* 0x000ee8000c1e9900 */
[----:B------:R-:W3:Y:S04]  /*05a0*/  @!P1 LDG.E.CONSTANT R41, desc[UR6][R58.64+0x60] ;  /* 0x000060063a299981 */ /* 0x000ee8000c1e9900 */
[----:B------:R-:W3:Y:S04]  /*05b0*/  @!P1 LDG.E.CONSTANT R43, desc[UR6][R58.64+0x70] ;  /* 0x000070063a2b9981 */ /* 0x000ee8000c1e9900 */
[----:B------:R-:W3:Y:S01]  /*05c0*/  LDG.E.CONSTANT R51, desc[UR6][R24.64+0x100] ;  /* 0x0001000618337981 */ /* 0x000ee2000c1e9900 */
[----:B------:R-:W-:Y:S01]  /*05d0*/  IMAD.WIDE R30, R3, 0x2, R12 ;  /* 0x00000002031e7825 */ /* 0x000fe200078e020c */
[----:B------:R-:W-:-:S02]  /*05e0*/  CS2R R36, SRZ ;  /* 0x0000000000247805 */ /* 0x000fc4000001ff00 */
[----:B------:R-:W-:Y:S01]  /*05f0*/  CS2R R38, SRZ ;  /* 0x0000000000267805 */ /* 0x000fe2000001ff00 */
[----:B------:R-:W3:Y:S04]  /*0600*/  LDG.E.CONSTANT R53, desc[UR6][R24.64+0x180] ;  /* 0x0001800618357981 */ /* 0x000ee8000c1e9900 */
[----:B------:R1:W3:Y:S04]  /*0610*/  LDG.E.CONSTANT R54, desc[UR6][R30.64] ;  /* 0x000000061e367981 */ /* 0x0002e8000c1e9900 */
[----:B------:R-:W3:Y:S04]  /*0620*/  @!P0 LDG.E.CONSTANT R36, desc[UR6][R46.64+0x80] ;  /* 0x000080062e248981 */ /* 0x000ee8000c1e9900 */
[----:B------:R-:W3:Y:S04]  /*0630*/  @!P0 LDG.E.CONSTANT R38, desc[UR6][R46.64+0x90] ;  /* 0x000090062e268981 */ /* 0x000ee8000c1e9900 */
[----:B------:R-:W3:Y:S04]  /*0640*/  @!P1 LDG.E.CONSTANT R37, desc[UR6][R58.64+0x80] ;  /* 0x000080063a259981 */ /* 0x000ee8000c1e9900 */
[----:B------:R-:W3:Y:S01]  /*0650*/  @!P1 LDG.E.CONSTANT R39, desc[UR6][R58.64+0x90] ;  /* 0x000090063a279981 */ /* 0x000ee2000c1e9900 */
[----:B0-----:R-:W-:-:S02]  /*0660*/  CS2R R12, SRZ ;  /* 0x00000000000c7805 */ /* 0x001fc4000001ff00 */
[----:B------:R-:W-:Y:S01]  /*0670*/  CS2R R14, SRZ ;  /* 0x00000000000e7805 */ /* 0x000fe2000001ff00 */
[----:B------:R-:W-:Y:S01]  /*0680*/  IMAD.WIDE R26, R3, 0x2, R30 ;  /* 0x00000002031a7825 */ /* 0x000fe200078e021e */
[----:B------:R-:W-:Y:S02]  /*0690*/  CS2R R28, SRZ ;  /* 0x00000000001c7805 */ /* 0x000fe4000001ff00 */
[----:B-1----:R-:W-:Y:S01]  /*06a0*/  CS2R R30, SRZ ;  /* 0x00000000001e7805 */ /* 0x002fe2000001ff00 */
[----:B------:R-:W3:Y:S04]  /*06b0*/  @!P0 LDG.E.CONSTANT R12, desc[UR6][R46.64+0xa0] ;  /* 0x0000a0062e0c8981 */ /* 0x000ee8000c1e9900 */
[----:B------:R-:W3:Y:S04]  /*06c0*/  @!P0 LDG.E.CONSTANT R14, desc[UR6][R46.64+0xb0] ;  /* 0x0000b0062e0e8981 */ /* 0x000ee8000c1e9900 */
[----:B------:R-:W3:Y:S04]  /*06d0*/  @!P1 LDG.E.CONSTANT R13, desc[UR6][R58.64+0xa0] ;  /* 0x0000a0063a0d9981 */ /* 0x000ee8000c1e9900 */
[----:B------:R-:W3:Y:S04]  /*06e0*/  @!P1 LDG.E.CONSTANT R15, desc[UR6][R58.64+0xb0] ;  /* 0x0000b0063a0f9981 */ /* 0x000ee8000c1e9900 */
[----:B------:R0:W3:Y:S01]  /*06f0*/  LDG.E.CONSTANT R49, desc[UR6][R26.64] ;  /* 0x000000061a317981 */ /* 0x0000e2000c1e9900 */
[----:B------:R-:W-:-:S03]  /*0700*/  CS2R R24, SRZ ;  /* 0x0000000000187805 */ /* 0x000fc6000001ff00 */
[----:B------:R-:W3:Y:S04]  /*0710*/  @!P0 LDG.E.CONSTANT R28, desc[UR6][R46.64+0xc0] ;  /* 0x0000c0062e1c8981 */ /* 0x000ee8000c1e9900 */
[----:B------:R-:W3:Y:S01]  /*0720*/  @!P0 LDG.E.CONSTANT R30, desc[UR6][R46.64+0xd0] ;  /* 0x0000d0062e1e8981 */ /* 0x000ee2000c1e9900 */
[----:B0-----:R-:W-:-:S03]  /*0730*/  CS2R R26, SRZ ;  /* 0x00000000001a7805 */ /* 0x001fc6000001ff00 */
[----:B------:R-:W3:Y:S04]  /*0740*/  @!P1 LDG.E.CONSTANT R29, desc[UR6][R58.64+0xc0] ;  /* 0x0000c0063a1d9981 */ /* 0x000ee8000c1e9900 */
[----:B------:R-:W3:Y:S04]  /*0750*/  @!P1 LDG.E.CONSTANT R31, desc[UR6][R58.64+0xd0] ;  /* 0x0000d0063a1f9981 */ /* 0x000ee8000c1e9900 */
[----:B------:R-:W3:Y:S04]  /*0760*/  @!P0 LDG.E.CONSTANT R24, desc[UR6][R46.64+0xe0] ;  /* 0x0000e0062e188981 */ /* 0x000ee8000c1e9900 */
[----:B------:R-:W3:Y:S04]  /*0770*/  @!P0 LDG.E.CONSTANT R26, desc[UR6][R46.64+0xf0] ;  /* 0x0000f0062e1a8981 */ /* 0x000ee8000c1e9900 */
[----:B------:R-:W3:Y:S04]  /*0780*/  @!P1 LDG.E.CONSTANT R25, desc[UR6][R58.64+0xe0] ;  /* 0x0000e0063a199981 */ /* 0x000ee8000c1e9900 */
[----:B------:R0:W3:Y:S01]  /*0790*/  @!P1 LDG.E.CONSTANT R27, desc[UR6][R58.64+0xf0] ;  /* 0x0000f0063a1b9981 */ /* 0x0000e2000c1e9900 */
[----:B------:R-:W-:Y:S01]  /*07a0*/  IMAD.MOV.U32 R60, RZ, RZ, 0x3f80 ;  /* 0x00003f80ff3c7424 */ /* 0x000fe200078e00ff */
[----:B------:R-:W-:-:S04]  /*07b0*/  MOV R52, 0x43004300 ;  /* 0x4300430000347802 */ /* 0x000fc80000000f00 */
[----:B0-----:R-:W-:Y:S01]  /*07c0*/  PRMT R59, R60, 0x7610, R59 ;  /* 0x000076103c3b7816 */ /* 0x001fe2000000003b */
[----:B------:R-:W-:Y:S05]  /*07d0*/  WARPSYNC.ALL ;  /* 0x0000000000007948 */ /* 0x000fea0003800000 */
[----:B--2---:R-:W-:Y:S02]  /*07e0*/  SHF.R.U32.HI R47, RZ, 0x4, R57 ;  /* 0x00000004ff2f7819 */ /* 0x004fe40000011639 */
[--C-:B------:R-:W-:Y:S02]  /*07f0*/  LOP3.LUT R46, R57, 0xf000f, R52.reuse, 0xea, !PT ;  /* 0x000f000f392e7812 */ /* 0x100fe400078eea34 */
        /* <DEDUP_REMOVED lines=15> */
[----:B------:R-:W-:Y:S02]  /*08f0*/  SHF.R.U32.HI R47, RZ, 0x4, R55 ;  /* 0x00000004ff2f7819 */ /* 0x000fe40000011637 */
        /* <DEDUP_REMOVED lines=19> */
[----:B------:R-:W-:-:S02]  /*0a30*/  LOP3.LUT R50, R47, 0xf000f, R52, 0xea, !PT ;  /* 0x000f000f2f327812 */ /* 0x000fc400078eea34 */
[----:B------:R-:W-:Y:S01]  /*0a40*/  SHF.R.U32.HI R51, RZ, 0xc, R51 ;  /* 0x0000000cff337819 */ /* 0x000fe20000011633 */
[-C--:B------:R-:W-:Y:S01]  /*0a50*/  HFMA2.BF16_V2 R47, R46, R59.reuse.H0_H0, -136, -136 ;  /* 0xc308c3082e2f7431 */ /* 0x080fe2000024003b */
[--C-:B------:R-:W-:Y:S01]  /*0a60*/  LOP3.LUT R56, R55, 0xf000f, R52.reuse, 0xea, !PT ;  /* 0x000f000f37387812 */ /* 0x100fe200078eea34 */
[-C--:B------:R-:W-:Y:S01]  /*0a70*/  HFMA2.BF16_V2 R55, R50, R59.reuse.H0_H0, -136, -136 ;  /* 0xc308c30832377431 */ /* 0x080fe2000024003b */
[----:B------:R-:W-:Y:S01]  /*0a80*/  LOP3.LUT R46, R51, 0xf000f, R52, 0xea, !PT ;  /* 0x000f000f332e7812 */ /* 0x000fe200078eea34 */
[-CC-:B------:R-:W-:Y:S02]  /*0a90*/  HFMA2.BF16_V2 R50, R47, R54.reuse.H0_H0, R54.reuse.H1_H1 ;  /* 0x200000362f327231 */ /* 0x180fe40000260036 */
[----:B------:R-:W-:Y:S02]  /*0aa0*/  HFMA2.BF16_V2 R51, R55, R54.H0_H0, R54.H1_H1 ;  /* 0x2000003637337231 */ /* 0x000fe40000260036 */
[-C--:B------:R-:W-:Y:S02]  /*0ab0*/  HFMA2.BF16_V2 R56, R56, R59.reuse.H0_H0, -136, -136 ;  /* 0xc308c30838387431 */ /* 0x080fe4000024003b */
[----:B------:R-:W-:-:S03]  /*0ac0*/  HFMA2.BF16_V2 R47, R46, R59.H0_H0, -136, -136 ;  /* 0xc308c3082e2f7431 */ /* 0x000fc6000024003b */
[----:B------:R-:W-:Y:S01]  /*0ad0*/  HMMA.16816.F32.BF16 R36, R36, R50, RZ ;  /* 0x000000322424723c */ /* 0x000fe200000418ff */
[-CC-:B------:R-:W-:Y:S01]  /*0ae0*/  HFMA2.BF16_V2 R46, R56, R54.reuse.H0_H0, R54.reuse.H1_H1 ;  /* 0x20000036382e7231 */ /* 0x180fe20000260036 */
[----:B------:R-:W-:Y:S01]  /*0af0*/  SHF.R.U32.HI R55, RZ, 0x8, R53 ;  /* 0x00000008ff377819 */ /* 0x000fe20000011635 */
[----:B------:R-:W-:Y:S01]  /*0b00*/  HFMA2.BF16_V2 R47, R47, R54.H0_H0, R54.H1_H1 ;  /* 0x200000362f2f7231 */ /* 0x000fe20000260036 */
[----:B------:R-:W-:-:S03]  /*0b10*/  LOP3.LUT R54, R53, 0xf000f, R52, 0xea, !PT ;  /* 0x000f000f35367812 */ /* 0x000fc600078eea34 */
[--C-:B------:R-:W-:Y:S02]  /*0b20*/  SHF.R.U32.HI R51, RZ, 0x4, R53.reuse ;  /* 0x00000004ff337819 */ /* 0x100fe40000011635 */
[----:B------:R-:W-:Y:S02]  /*0b30*/  SHF.R.U32.HI R53, RZ, 0xc, R53 ;  /* 0x0000000cff357819 */ /* 0x000fe40000011635 */
[--C-:B------:R-:W-:Y:S02]  /*0b40*/  LOP3.LUT R56, R51, 0xf000f, R52.reuse, 0xea, !PT ;  /* 0x000f000f33387812 */ /* 0x100fe400078eea34 */
[--C-:B------:R-:W-:Y:S01]  /*0b50*/  LOP3.LUT R50, R55, 0xf000f, R52.reuse, 0xea, !PT ;  /* 0x000f000f37327812 */ /* 0x100fe200078eea34 */
[-C--:B------:R-:W-:Y:S01]  /*0b60*/  HFMA2.BF16_V2 R54, R54, R59.reuse.H0_H0, -136, -136 ;  /* 0xc308c30836367431 */ /* 0x080fe2000024003b */
[----:B------:R-:W-:Y:S01]  /*0b70*/  LOP3.LUT R52, R53, 0xf000f, R52, 0xea, !PT ;  /* 0x000f000f35347812 */ /* 0x000fe200078eea34 */
[-C--:B------:R-:W-:Y:S01]  /*0b80*/  HFMA2.BF16_V2 R56, R56, R59.reuse.H0_H0, -136, -136 ;  /* 0xc308c30838387431 */ /* 0x080fe2000024003b */
[----:B------:R-:W-:Y:S01]  /*0b90*/  HMMA.16816.F32.BF16 R12, R12, R46, RZ ;  /* 0x0000002e0c0c723c */ /* 0x000fe200000418ff */
[----:B------:R-:W-:-:S02]  /*0ba0*/  HFMA2.BF16_V2 R50, R50, R59.H0_H0, -136, -136 ;  /* 0xc308c30832327431 */ /* 0x000fc4000024003b */
[----:B------:R-:W-:Y:S02]  /*0bb0*/  HFMA2.BF16_V2 R52, R52, R59.H0_H0, -136, -136 ;  /* 0xc308c30834347431 */ /* 0x000fe4000024003b */
[----:B------:R-:W-:Y:S02]  /*0bc0*/  FADD.FTZ R51, R16, R32 ;  /* 0x0000002010337221 */ /* 0x000fe40000010000 */
[-CC-:B------:R-:W-:Y:S02]  /*0bd0*/  HFMA2.BF16_V2 R46, R54, R49.reuse.H0_H0, R49.reuse.H1_H1 ;  /* 0x20000031362e7231 */ /* 0x180fe40000260031 */
[-CC-:B------:R-:W-:Y:S02]  /*0be0*/  HFMA2.BF16_V2 R47, R56, R49.reuse.H0_H0, R49.reuse.H1_H1 ;  /* 0x20000031382f7231 */ /* 0x180fe40000260031 */
[----:B------:R-:W-:Y:S01]  /*0bf0*/  FADD.FTZ R32, R17, R33 ;  /* 0x0000002111207221 */ /* 0x000fe20000010000 */
[-CC-:B------:R-:W-:Y:S02]  /*0c00*/  HFMA2.BF16_V2 R16, R50, R49.reuse.H0_H0, R49.reuse.H1_H1 ;  /* 0x2000003132107231 */ /* 0x180fe40000260031 */
[----:B------:R-:W-:-:S02]  /*0c10*/  HFMA2.BF16_V2 R17, R52, R49.H0_H0, R49.H1_H1 ;  /* 0x2000003134117231 */ /* 0x000fc40000260031 */
[----:B------:R-:W-:Y:S01]  /*0c20*/  FADD.FTZ R33, R18, R34 ;  /* 0x0000002212217221 */ /* 0x000fe20000010000 */
[----:B------:R-:W-:Y:S01]  /*0c30*/  FADD.FTZ R18, R19, R35 ;  /* 0x0000002313127221 */ /* 0x000fe20000010000 */
[----:B------:R-:W-:Y:S01]  /*0c40*/  HMMA.16816.F32.BF16 R28, R28, R46, RZ ;  /* 0x0000002e1c1c723c */ /* 0x000fe200000418ff */
[----:B------:R-:W-:Y:S01]  /*0c50*/  FADD.FTZ R51, R8, R51 ;  /* 0x0000003308337221 */ /* 0x000fe20000010000 */
[----:B------:R-:W-:Y:S01]  /*0c60*/  FADD.FTZ R32, R9, R32 ;  /* 0x0000002009207221 */ /* 0x000fe20000010000 */
[----:B------:R-:W-:Y:S01]  /*0c70*/  FADD.FTZ R33, R10, R33 ;  /* 0x000000210a217221 */ /* 0x000fe20000010000 */
[----:B------:R-:W-:Y:S02]  /*0c80*/  FADD.FTZ R18, R11, R18 ;  /* 0x000000120b127221 */ /* 0x000fe40000010000 */
        /* <DEDUP_REMOVED lines=29> */
.L_x_44:
        /* <DEDUP_REMOVED lines=8> */
[----:B------:R-:W-:-:S04]  /*0ee0*/  LEA R5, R4, R3, 0x9 ;  /* 0x0000000304057211 */ /* 0x000fc800078e48ff */
[----:B0-----:R-:W-:-:S03]  /*0ef0*/  LEA R2, R0, R5, 0x4 ;  /* 0x0000000500027211 */ /* 0x001fc600078e20ff */
[----:B------:R-:W-:Y:S05]  /*0f00*/  @P1 BRA `(.L_x_46) ;  /* 0x0000000400541947 */ /* 0x000fea0003800000 */
[----:B------:R-:W0:Y:S01]  /*0f10*/  S2R R10, SR_CTAID.Z ;  /* 0x00000000000a7919 */ /* 0x000e220000002700 */
[----:B------:R-:W1:Y:S01]  /*0f20*/  S2UR UR5, SR_CTAID.Y ;  /* 0x00000000000579c3 */ /* 0x000e620000002600 */
[----:B------:R-:W-:Y:S01]  /*0f30*/  SHF.R.S32.HI R5, RZ, 0x1f, R0 ;  /* 0x0000001fff057819 */ /* 0x000fe20000011400 */
[----:B------:R-:W-:Y:S01]  /*0f40*/  ULDC.64 UR12, c[0x0][0x210] ;  /* 0x00008400000c7ab9 */ /* 0x000fe20000000a00 */
[----:B------:R-:W-:Y:S02]  /*0f50*/  LEA.HI R12, R9, R9, RZ, 0x1 ;  /* 0x00000009090c7211 */ /* 0x000fe400078f08ff */
[----:B------:R-:W-:Y:S02]  /*0f60*/  LEA.HI R11, R5, R0, RZ, 0x2 ;  /* 0x00000000050b7211 */ /* 0x000fe400078f10ff */
[----:B------:R-:W-:Y:S01]  /*0f70*/  LEA.HI R9, R8, R8, RZ, 0x1 ;  /* 0x0000000808097211 */ /* 0x000fe200078f08ff */
[----:B------:R-:W2:Y:S01]  /*0f80*/  LDC R18, c[0x0][0x240] ;  /* 0x00009000ff127b82 */ /* 0x000ea20000000800 */
[----:B------:R-:W-:-:S02]  /*0f90*/  LOP3.LUT R13, R11, 0x7ffffffc, RZ, 0xc0, !PT ;  /* 0x7ffffffc0b0d7812 */ /* 0x000fc400078ec0ff */
[----:B------:R-:W-:Y:S02]  /*0fa0*/  SHF.R.S32.HI R16, RZ, 0x1, R12 ;  /* 0x00000001ff107819 */ /* 0x000fe4000001140c */
[----:B------:R-:W-:Y:S01]  /*0fb0*/  SHF.R.S32.HI R12, RZ, 0x2, R11 ;  /* 0x00000002ff0c7819 */ /* 0x000fe2000001140b */
[----:B------:R-:W-:Y:S01]  /*0fc0*/  IMAD.IADD R11, R0, 0x1, -R13 ;  /* 0x00000001000b7824 */ /* 0x000fe200078e0a0d */
[----:B------:R-:W-:Y:S01]  /*0fd0*/  SHF.R.S32.HI R9, RZ, 0x1, R9 ;  /* 0x00000001ff097819 */ /* 0x000fe20000011409 */
[----:B------:R-:W3:Y:S03]  /*0fe0*/  LDC.64 R6, c[0x0][0x218] ;  /* 0x00008600ff067b82 */ /* 0x000ee60000000a00 */
[----:B------:R-:W-:-:S05]  /*0ff0*/  LEA R8, R8, R11, 0x3 ;  /* 0x0000000b08087211 */ /* 0x000fca00078e18ff */
[----:B------:R-:W4:Y:S01]  /*1000*/  LDC R14, c[0x0][0x238] ;  /* 0x00008e00ff0e7b82 */ /* 0x000f220000000800 */
[----:B-1----:R-:W-:Y:S02]  /*1010*/  IMAD R11, R16, UR5, R9 ;  /* 0x00000005100b7c24 */ /* 0x002fe4000f8e0209 */
[----:B------:R-:W-:-:S03]  /*1020*/  IMAD.SHL.U32 R8, R8, 0x2, RZ ;  /* 0x0000000208087824 */ /* 0x000fc600078e00ff */
[----:B------:R-:W-:Y:S02]  /*1030*/  LEA R11, R11, R0, 0x5 ;  /* 0x000000000b0b7211 */ /* 0x000fe400078e28ff */
[----:B------:R-:W1:Y:S01]  /*1040*/  LDC.64 R4, c[0x0][0x220] ;  /* 0x00008800ff047b82 */ /* 0x000e620000000a00 */
[----:B--2---:R-:W-:Y:S01]  /*1050*/  IMAD R9, R9, R18, UR5 ;  /* 0x0000000509097e24 */ /* 0x004fe2000f8e0212 */
[-C--:B0-----:R-:W-:Y:S01]  /*1060*/  LEA R13, R10, R12.reuse, 0x4 ;  /* 0x0000000c0a0d7211 */ /* 0x081fe200078e20ff */
[----:B------:R-:W-:Y:S01]  /*1070*/  ULDC UR5, c[0x0][0x230] ;  /* 0x00008c0000057ab9 */ /* 0x000fe20000000800 */
[----:B------:R-:W-:Y:S02]  /*1080*/  SHF.R.S32.HI R10, RZ, 0x1f, R8 ;  /* 0x0000001fff0a7819 */ /* 0x000fe40000011408 */
[----:B------:R-:W-:Y:S01]  /*1090*/  LEA R9, R9, R12, 0x3 ;  /* 0x0000000c09097211 */ /* 0x000fe200078e18ff */
[----:B---3--:R-:W-:-:S04]  /*10a0*/  IMAD.WIDE R6, R11, 0x4, R6 ;  /* 0x000000040b067825 */ /* 0x008fc800078e0206 */
[----:B------:R-:W-:Y:S01]  /*10b0*/  IMAD.SHL.U32 R9, R9, 0x2, RZ ;  /* 0x0000000209097824 */ /* 0x000fe200078e00ff */
[----:B------:R0:W2:Y:S01]  /*10c0*/  LDG.E.CONSTANT R18, desc[UR6][R6.64] ;  /* 0x0000000606127981 */ /* 0x0000a2000c1e9900 */
[----:B----4-:R-:W-:Y:S01]  /*10d0*/  IMAD R15, R13, R14, RZ ;  /* 0x0000000e0d0f7224 */ /* 0x010fe200078e02ff */
[----:B------:R-:W-:-:S04]  /*10e0*/  SHF.L.U32 R14, R14, 0x3, RZ ;  /* 0x000000030e0e7819 */ /* 0x000fc800000006ff */
[----:B------:R-:W-:Y:S01]  /*10f0*/  IADD3 R8, P1, R15, R8, RZ ;  /* 0x000000080f087210 */ /* 0x000fe20007f3e0ff */
[----:B-1----:R-:W-:Y:S01]  /*1100*/  IMAD.WIDE R16, R9, 0x2, R4 ;  /* 0x0000000209107825 */ /* 0x002fe200078e0204 */
[----:B------:R-:W-:Y:S02]  /*1110*/  IADD3 R9, R13, 0x8, RZ ;  /* 0x000000080d097810 */ /* 0x000fe40007ffe0ff */
[----:B------:R-:W-:Y:S02]  /*1120*/  LEA.HI.X.SX32 R11, R15, R10, 0x1, P1 ;  /* 0x0000000a0f0b7211 */ /* 0x000fe400008f0eff */
[----:B------:R-:W-:Y:S01]  /*1130*/  IADD3 R4, P2, R14, R8, RZ ;  /* 0x000000080e047210 */ /* 0x000fe20007f5e0ff */
[----:B------:R1:W3:Y:S01]  /*1140*/  LDG.E.CONSTANT R20, desc[UR6][R16.64] ;  /* 0x0000000610147981 */ /* 0x0002e2000c1e9900 */
[----:B------:R-:W-:Y:S02]  /*1150*/  ISETP.GE.AND P3, PT, R13, UR5, PT ;  /* 0x000000050d007c0c */ /* 0x000fe4000bf66270 */
[----:B------:R-:W-:-:S02]  /*1160*/  ISETP.GE.AND P4, PT, R9, UR5, PT ;  /* 0x0000000509007c0c */ /* 0x000fc4000bf86270 */
[----:B------:R-:W-:Y:S02]  /*1170*/  LEA R12, P1, R8, UR12, 0x1 ;  /* 0x0000000c080c7c11 */ /* 0x000fe4000f8208ff */
[----:B------:R-:W-:Y:S02]  /*1180*/  LEA.HI.X.SX32 R5, R14, R11, 0x1, P2 ;  /* 0x0000000b0e057211 */ /* 0x000fe400010f0eff */
[----:B------:R-:W-:Y:S02]  /*1190*/  LEA R14, P2, R4, UR12, 0x1 ;  /* 0x0000000c040e7c11 */ /* 0x000fe4000f8408ff */
[----:B------:R-:W-:Y:S02]  /*11a0*/  LEA.HI.X R13, R8, UR13, R11, 0x1, P1 ;  /* 0x0000000d080d7c11 */ /* 0x000fe400088f0c0b */
[----:B------:R-:W-:Y:S02]  /*11b0*/  CS2R R8, SRZ ;  /* 0x0000000000087805 */ /* 0x000fe4000001ff00 */
[----:B------:R-:W-:-:S02]  /*11c0*/  CS2R R10, SRZ ;  /* 0x00000000000a7805 */ /* 0x000fc4000001ff00 */
        /* <DEDUP_REMOVED lines=41> */
.L_x_46:
        /* <DEDUP_REMOVED lines=74> */
.L_x_47:
        /* <DEDUP_REMOVED lines=16> */
.L_x_62:


//--------------------- .text._ZN2at6native31matrix_to_m16n8k16_Bint4_layoutILi8EEEvNS_27GenericPackedTensorAccessorIhLm2ENS_17RestrictPtrTraitsEiEENS2_IiLm4ES3_iEE --------------------------
	.section	.text._ZN2at6native31matrix_to_m16n8k16_Bint4_layoutILi8EEEvNS_27GenericPackedTensorAccessorIhLm2ENS_17RestrictPtrTraitsEiEENS2_IiLm4ES3_iEE,"ax",@progbits
	.align	128
        .global         _ZN2at6native31matrix_to_m16n8k16_Bint4_layoutILi8EEEvNS_27GenericPackedTensorAccessorIhLm2ENS_17RestrictPtrTraitsEiEENS2_IiLm4ES3_iEE
        .type           _ZN2at6native31matrix_to_m16n8k16_Bint4_layoutILi8EEEvNS_27GenericPackedTensorAccessorIhLm2ENS_17RestrictPtrTraitsEiEENS2_IiLm4ES3_iEE,@function
        .size           _ZN2at6native31matrix_to_m16n8k16_Bint4_layoutILi8EEEvNS_27GenericPackedTensorAccessorIhLm2ENS_17RestrictPtrTraitsEiEENS2_IiLm4ES3_iEE,(.L_x_63 - _ZN2at6native31matrix_to_m16n8k16_Bint4_layoutILi8EEEvNS_27GenericPackedTensorAccessorIhLm2ENS_17RestrictPtrTraitsEiEENS2_IiLm4ES3_iEE)
        .other          _ZN2at6native31matrix_to_m16n8k16_Bint4_layoutILi8EEEvNS_27GenericPackedTensorAccessorIhLm2ENS_17RestrictPtrTraitsEiEENS2_IiLm4ES3_iEE,@"STO_CUDA_ENTRY STV_DEFAULT"
_ZN2at6native31matrix_to_m16n8k16_Bint4_layoutILi8EEEvNS_27GenericPackedTensorAccessorIhLm2ENS_17RestrictPtrTraitsEiEENS2_IiLm4ES3_iEE:
.text._ZN2at6native31matrix_to_m16n8k16_Bint4_layoutILi8EEEvNS_27GenericPackedTensorAccessorIhLm2ENS_17RestrictPtrTraitsEiEENS2_IiLm4ES3_iEE:
[----:B------:R-:W-:Y:S01]  /*0000*/  LDC R1, c[0x0][0x28] ;  /* 0x00000a00ff017b82 */ /* 0x000fe20000000800 */
[----:B------:R-:W0:Y:S01]  /*0010*/  S2R R14, SR_TID.X ;  /* 0x00000000000e7919 */ /* 0x000e220000002100 */
[----:B------:R-:W-:Y:S01]  /*0020*/  ULDC.64 UR6, c[0x0][0x218] ;  /* 0x0000860000067ab9 */ /* 0x000fe20000000a00 */
[----:B------:R-:W-:Y:S01]  /*0030*/  ULDC UR4, c[0x0][0x220] ;  /* 0x0000880000047ab9 */ /* 0x000fe20000000800 */
[----:B------:R-:W-:Y:S01]  /*0040*/  ULDC.64 UR8, c[0x0][0x240] ;  /* 0x0000900000087ab9 */ /* 0x000fe20000000a00 */
[----:B------:R-:W1:Y:S01]  /*0050*/  S2R R15, SR_CTAID.X ;  /* 0x00000000000f7919 */ /* 0x000e620000002500 */
[----:B------:R-:W2:Y:S01]  /*0060*/  S2R R17, SR_CTAID.Y ;  /* 0x0000000000117919 */ /* 0x000ea20000002600 */
[----:B0-----:R-:W-:Y:S02]  /*0070*/  SHF.R.U32.HI R2, RZ, 0x2, R14 ;  /* 0x00000002ff027819 */ /* 0x001fe4000001160e */
[----:B------:R-:W-:Y:S01]  /*0080*/  LOP3.LUT R7, R14, 0x3, RZ, 0xc0, !PT ;  /* 0x000000030e077812 */ /* 0x000fe200078ec0ff */
[----:B-1----:R-:W-:-:S02]  /*0090*/  IMAD.SHL.U32 R0, R15, 0x40, RZ ;  /* 0x000000400f007824 */ /* 0x002fc400078e00ff */
[----:B--2---:R-:W-:-:S03]  /*00a0*/  IMAD R2, R17, 0x8, R2 ;  /* 0x0000000811027824 */ /* 0x004fc600078e0202 */
[----:B------:R-:W-:Y:S01]  /*00b0*/  LOP3.LUT R6, R7, 0x7fffffc0, R0, 0xf8, !PT ;  /* 0x7fffffc007067812 */ /* 0x000fe200078ef800 */
[C---:B------:R-:W-:Y:S01]  /*00c0*/  IMAD R5, R2.reuse, UR4, RZ ;  /* 0x0000000402057c24 */ /* 0x040fe2000f8e02ff */
[----:B------:R-:W-:Y:S01]  /*00d0*/  ISETP.GE.U32.AND P0, PT, R2, UR6, PT ;  /* 0x0000000602007c0c */ /* 0x000fe2000bf06070 */
[----:B------:R-:W-:Y:S01]  /*00e0*/  ULDC.64 UR4, c[0x0][0x208] ;  /* 0x0000820000047ab9 */ /* 0x000fe20000000a00 */
[C---:B------:R-:W-:Y:S01]  /*00f0*/  LOP3.LUT R3, R6.reuse, 0x8, RZ, 0xfc, !PT ;  /* 0x0000000806037812 */ /* 0x040fe200078efcff */
[----:B------:R-:W-:Y:S01]  /*0100*/  IMAD R21, R17, UR8, RZ ;  /* 0x0000000811157c24 */ /* 0x000fe2000f8e02ff */
[----:B------:R-:W-:Y:S01]  /*0110*/  LOP3.LUT R20, R6, 0xc, RZ, 0xfc, !PT ;  /* 0x0000000c06147812 */ /* 0x000fe200078efcff */
[----:B------:R-:W-:Y:S01]  /*0120*/  ULDC UR6, c[0x0][0x248] ;  /* 0x0000920000067ab9 */ /* 0x000fe20000000800 */
[----:B------:R-:W-:Y:S02]  /*0130*/  ISETP.GE.OR P3, PT, R3, UR7, P0 ;  /* 0x0000000703007c0c */ /* 0x000fe40008766670 */
[----:B------:R-:W-:-:S02]  /*0140*/  ISETP.GE.OR P5, PT, R20, UR7, P0 ;  /* 0x0000000714007c0c */ /* 0x000fc400087a6670 */
[C---:B------:R-:W-:Y:S02]  /*0150*/  LOP3.LUT R16, R6.reuse, 0x4, RZ, 0xfc, !PT ;  /* 0x0000000406107812 */ /* 0x040fe400078efcff */
[----:B------:R-:W-:Y:S02]  /*0160*/  ISETP.GE.OR P1, PT, R6, UR7, P0 ;  /* 0x0000000706007c0c */ /* 0x000fe40008726670 */
[----:B------:R-:W-:Y:S02]  /*0170*/  ISETP.GE.OR P2, PT, R16, UR7, P0 ;  /* 0x0000000710007c0c */ /* 0x000fe40008746670 */
[----:B------:R-:W-:-:S03]  /*0180*/  SHF.R.S32.HI R4, RZ, 0x1f, R5 ;  /* 0x0000001fff047819 */ /* 0x000fc60000011405 */
[----:B------:R-:W0:Y:S08]  /*0190*/  @!P3 LDC.64 R18, c[0x0][0x210] ;  /* 0x00008400ff12bb82 */ /* 0x000e300000000a00 */
[----:B------:R-:W1:Y:S08]  /*01a0*/  @!P5 LDC.64 R12, c[0x0][0x210] ;  /* 0x00008400ff0cdb82 */ /* 0x000e700000000a00 */
[----:B------:R-:W2:Y:S08]  /*01b0*/  @!P2 LDC.64 R8, c[0x0][0x210] ;  /* 0x00008400ff08ab82 */ /* 0x000eb00000000a00 */
[----:B------:R-:W3:Y:S01]  /*01c0*/  @!P1 LDC.64 R10, c[0x0][0x210] ;  /* 0x00008400ff0a9b82 */ /* 0x000ee20000000a00 */
[----:B0-----:R-:W-:-:S02]  /*01d0*/  @!P3 IADD3 R18, P4, P6, R3, R18, R5 ;  /* 0x000000120312b210 */ /* 0x001fc40007e9e005 */
[----:B------:R-:W-:Y:S02]  /*01e0*/  PRMT R3, RZ, 0x7610, R3 ;  /* 0x00007610ff037816 */ /* 0x000fe40000000003 */
[----:B------:R-:W-:Y:S02]  /*01f0*/  @!P3 IADD3.X R19, RZ, R19, R4, P4, P6 ;  /* 0x00000013ff13b210 */ /* 0x000fe400027ec404 */
[--C-:B-1----:R-:W-:Y:S02]  /*0200*/  @!P5 IADD3 R12, P4, P6, R20, R12, R5.reuse ;  /* 0x0000000c140cd210 */ /* 0x102fe40007e9e005 */
[----:B------:R-:W-:Y:S01]  /*0210*/  PRMT R2, RZ, 0x7610, R2 ;  /* 0x00007610ff027816 */ /* 0x000fe20000000002 */
[----:B------:R0:W4:Y:S01]  /*0220*/  @!P3 LDG.E.U8 R3, desc[UR4][R18.64] ;  /* 0x000000041203b981 */ /* 0x000122000c1e1100 */
[----:B------:R-:W-:Y:S02]  /*0230*/  @!P5 IADD3.X R13, RZ, R13, R4, P4, P6 ;  /* 0x0000000dff0dd210 */ /* 0x000fe400027ec404 */
[----:B--2---:R-:W-:-:S03]  /*0240*/  @!P2 IADD3 R8, P4, P3, R16, R8, R5 ;  /* 0x000000081008a210 */ /* 0x004fc60007b9e005 */
[----:B------:R1:W2:Y:S01]  /*0250*/  @!P5 LDG.E.U8 R2, desc[UR4][R12.64] ;  /* 0x000000040c02d981 */ /* 0x0002a2000c1e1100 */
[----:B------:R-:W-:Y:S02]  /*0260*/  PRMT R20, RZ, 0x7610, R20 ;  /* 0x00007610ff147816 */ /* 0x000fe40000000014 */
[----:B------:R-:W-:Y:S02]  /*0270*/  @!P2 IADD3.X R9, RZ, R9, R4, P4, P3 ;  /* 0x00000009ff09a210 */ /* 0x000fe400027e6404 */
[----:B------:R-:W-:Y:S02]  /*0280*/  PRMT R16, RZ, 0x7610, R16 ;  /* 0x00007610ff107816 */ /* 0x000fe40000000010 */
[----:B---3--:R-:W-:Y:S01]  /*0290*/  @!P1 IADD3 R10, P5, P6, R6, R10, R5 ;  /* 0x0000000a060a9210 */ /* 0x008fe20007ebe005 */
[----:B------:R3:W5:Y:S03]  /*02a0*/  @!P2 LDG.E.U8 R20, desc[UR4][R8.64] ;  /* 0x000000040814a981 */ /* 0x000766000c1e1100 */
[----:B------:R-:W-:-:S05]  /*02b0*/  @!P1 IADD3.X R11, RZ, R11, R4, P5, P6 ;  /* 0x0000000bff0b9210 */ /* 0x000fca0002fec404 */
[----:B------:R5:W5:Y:S01]  /*02c0*/  @!P1 LDG.E.U8 R16, desc[UR4][R10.64] ;  /* 0x000000040a109981 */ /* 0x000b62000c1e1100 */
[----:B------:R-:W-:-:S05]  /*02d0*/  VIADD R6, R0, 0x10 ;  /* 0x0000001000067836 */ /* 0x000fca0000000000 */
[----:B------:R-:W-:-:S04]  /*02e0*/  LOP3.LUT R6, R7, 0x7fffffd0, R6, 0xf8, !PT ;  /* 0x7fffffd007067812 */ /* 0x000fc800078ef806 */
[C---:B0-----:R-:W-:Y:S02]  /*02f0*/  LOP3.LUT R19, R6.reuse, 0x8, RZ, 0xfc, !PT ;  /* 0x0000000806137812 */ /* 0x041fe400078efcff */
[----:B------:R-:W-:Y:S02]  /*0300*/  LOP3.LUT R18, R6, 0x4, RZ, 0xfc, !PT ;  /* 0x0000000406127812 */ /* 0x000fe400078efcff */
[----:B------:R-:W-:Y:S02]  /*0310*/  ISETP.GE.OR P3, PT, R19, UR7, P0 ;  /* 0x0000000713007c0c */ /* 0x000fe40008766670 */
[----:B------:R-:W-:Y:S02]  /*0320*/  ISETP.GE.OR P4, PT, R18, UR7, P0 ;  /* 0x0000000712007c0c */ /* 0x000fe40008786670 */
[----:B------:R-:W-:Y:S01]  /*0330*/  LOP3.LUT R17, R6, 0xc, RZ, 0xfc, !PT ;  /* 0x0000000c06117812 */ /* 0x000fe200078efcff */
[----:B-1----:R-:W-:Y:S02]  /*0340*/  IMAD R12, R15, UR9, RZ ;  /* 0x000000090f0c7c24 */ /* 0x002fe4000f8e02ff */
[----:B------:R-:W-:Y:S01]  /*0350*/  IMAD R23, R14, UR6, RZ ;  /* 0x000000060e177c24 */ /* 0x000fe2000f8e02ff */
[----:B------:R-:W-:Y:S01]  /*0360*/  ISETP.GE.OR P2, PT, R17, UR7, P0 ;  /* 0x0000000711007c0c */ /* 0x000fe20008746670 */
[----:B------:R-:W-:Y:S01]  /*0370*/  ULDC.64 UR8, c[0x0][0x228] ;  /* 0x00008a0000087ab9 */ /* 0x000fe20000000a00 */
[----:B------:R-:W-:-:S03]  /*0380*/  ISETP.GE.OR P1, PT, R6, UR7, P0 ;  /* 0x0000000706007c0c */ /* 0x000fc60008726670 */
[----:B------:R-:W0:Y:S01]  /*0390*/  @!P3 LDC.64 R14, c[0x0][0x210] ;  /* 0x00008400ff0ebb82 */ /* 0x000e220000000a00 */
[----:B------:R-:W-:Y:S02]  /*03a0*/  SHF.R.S32.HI R24, RZ, 0x1f, R21 ;  /* 0x0000001fff187819 */ /* 0x000fe40000011415 */
[----:B------:R-:W-:-:S05]  /*03b0*/  IADD3 R21, P5, P6, R23, R21, R12 ;  /* 0x0000001517157210 */ /* 0x000fca0007ebe00c */
[----:B---3--:R-:W1:Y:S01]  /*03c0*/  @!P4 LDC.64 R8, c[0x0][0x210] ;  /* 0x00008400ff08cb82 */ /* 0x008e620000000a00 */
[----:B------:R-:W-:Y:S02]  /*03d0*/  SHF.R.S32.HI R25, RZ, 0x1f, R12 ;  /* 0x0000001fff197819 */ /* 0x000fe4000001140c */
[----:B------:R-:W-:-:S04]  /*03e0*/  SHF.R.S32.HI R23, RZ, 0x1f, R23 ;  /* 0x0000001fff177819 */ /* 0x000fc80000011417 */
[----:B------:R-:W-:Y:S02]  /*03f0*/  IADD3.X R24, R23, R24, R25, P5, P6 ;  /* 0x0000001817187210 */ /* 0x000fe40002fec419 */
[----:B----4-:R-:W-:-:S05]  /*0400*/  LOP3.LUT R13, R3, 0xffff, RZ, 0xc0, !PT ;  /* 0x0000ffff030d7812 */ /* 0x010fca00078ec0ff */
[----:B------:R-:W-:Y:S01]  /*0410*/  IMAD.SHL.U32 R13, R13, 0x1000000, RZ ;  /* 0x010000000d0d7824 */ /* 0x000fe200078e00ff */
[----:B--2---:R-:W-:-:S04]  /*0420*/  LOP3.LUT R22, R2, 0xffff, RZ, 0xc0, !PT ;  /* 0x0000ffff02167812 */ /* 0x004fc800078ec0ff */
[----:B------:R-:W-:Y:S02]  /*0430*/  LOP3.LUT R13, R13, 0xf000000, RZ, 0xc0, !PT ;  /* 0x0f0000000d0d7812 */ /* 0x000fe400078ec0ff */
[----:B-----5:R-:W-:-:S03]  /*0440*/  LOP3.LUT R20, R20, 0xffff, RZ, 0xc0, !PT ;  /* 0x0000ffff14147812 */ /* 0x020fc600078ec0ff */
[----:B------:R-:W-:Y:S02]  /*0450*/  IMAD R22, R22, 0x10000000, R13 ;  /* 0x1000000016167824 */ /* 0x000fe400078e020d */
[----:B------:R-:W-:Y:S02]  /*0460*/  IMAD.SHL.U32 R10, R20, 0x100000, RZ ;  /* 0x00100000140a7824 */ /* 0x000fe400078e00ff */
[----:B------:R-:W-:-:S03]  /*0470*/  IMAD.U32 R11, R16, 0x10000, RZ ;  /* 0x00010000100b7824 */ /* 0x000fc600078e00ff */
[----:B------:R-:W-:Y:S02]  /*0480*/  LOP3.LUT R13, R10, 0xf00000, RZ, 0xc0, !PT ;  /* 0x00f000000a0d7812 */ /* 0x000fe400078ec0ff */
[----:B------:R-:W-:Y:S02]  /*0490*/  LOP3.LUT R12, R11, 0xf0000, RZ, 0xc0, !PT ;  /* 0x000f00000b0c7812 */ /* 0x000fe400078ec0ff */
[----:B------:R-:W2:Y:S01]  /*04a0*/  @!P2 LDC.64 R10, c[0x0][0x210] ;  /* 0x00008400ff0aab82 */ /* 0x000ea20000000a00 */
[----:B------:R-:W-:Y:S01]  /*04b0*/  IMAD.SHL.U32 R23, R3, 0x10, RZ ;  /* 0x0000001003177824 */ /* 0x000fe200078e00ff */
[----:B------:R-:W-:Y:S01]  /*04c0*/  IADD3 R22, R12, R22, R13 ;  /* 0x000000160c167210 */ /* 0x000fe20007ffe00d */
[----:B------:R-:W-:Y:S01]  /*04d0*/  IMAD.SHL.U32 R3, R2, 0x100, RZ ;  /* 0x0000010002037824 */ /* 0x000fe200078e00ff */
[----:B------:R-:W-:-:S04]  /*04e0*/  LEA R2, P5, R21, UR8, 0x2 ;  /* 0x0000000815027c11 */ /* 0x000fc8000f8a10ff */
[----:B------:R-:W3:Y:S01]  /*04f0*/  @!P1 LDC.64 R12, c[0x0][0x210] ;  /* 0x00008400ff0c9b82 */ /* 0x000ee20000000a00 */
[----:B------:R-:W-:Y:S02]  /*0500*/  LOP3.LUT R25, R23, 0xf00, RZ, 0xc0, !PT ;  /* 0x00000f0017197812 */ /* 0x000fe400078ec0ff */
[----:B------:R-:W-:Y:S02]  /*0510*/  LOP3.LUT R23, R3, 0xf000, RZ, 0xc0, !PT ;  /* 0x0000f00003177812 */ /* 0x000fe400078ec0ff */
[----:B------:R-:W-:Y:S02]  /*0520*/  LOP3.LUT R16, R16, 0xf0, RZ, 0xc0, !PT ;  /* 0x000000f010107812 */ /* 0x000fe400078ec0ff */
[----:B------:R-:W-:Y:S02]  /*0530*/  LEA.HI.X R3, R21, UR9, R24, 0x2, P5 ;  /* 0x0000000915037c11 */ /* 0x000fe4000a8f1418 */
[----:B0-----:R-:W-:Y:S02]  /*0540*/  @!P3 IADD3 R14, P5, P6, R19, R14, R5 ;  /* 0x0000000e130eb210 */ /* 0x001fe40007ebe005 */
[----:B------:R-:W-:-:S02]  /*0550*/  IADD3 R22, R25, R22, R23 ;  /* 0x0000001619167210 */ /* 0x000fc40007ffe017 */
[----:B------:R-:W-:Y:S02]  /*0560*/  LOP3.LUT R19, R20, 0xf0, RZ, 0xc0, !PT ;  /* 0x000000f014137812 */ /* 0x000fe400078ec0ff */
[----:B------:R-:W-:Y:S02]  /*0570*/  SHF.R.U32.HI R16, RZ, 0x4, R16 ;  /* 0x00000004ff107819 */ /* 0x000fe40000011610 */
[----:B------:R-:W-:Y:S02]  /*0580*/  @!P3 IADD3.X R15, RZ, R15, R4, P5, P6 ;  /* 0x0000000fff0fb210 */ /* 0x000fe40002fec404 */
[----:B-1----:R-:W-:Y:S02]  /*0590*/  @!P4 IADD3 R8, P5, P6, R18, R8, R5 ;  /* 0x000000081208c210 */ /* 0x002fe40007ebe005 */
[----:B------:R-:W-:Y:S02]  /*05a0*/  IADD3 R21, R16, R22, R19 ;  /* 0x0000001610157210 */ /* 0x000fe40007ffe013 */
[----:B------:R-:W-:-:S02]  /*05b0*/  PRMT R18, RZ, 0x7610, R18 ;  /* 0x00007610ff127816 */ /* 0x000fc40000000012 */
[----:B------:R-:W-:Y:S01]  /*05c0*/  @!P4 IADD3.X R9, RZ, R9, R4, P5, P6 ;  /* 0x00000009ff09c210 */ /* 0x000fe20002fec404 */
[----:B------:R0:W-:Y:S01]  /*05d0*/  STG.E desc[UR4][R2.64], R21 ;  /* 0x0000001502007986 */ /* 0x0001e2000c101904 */
[----:B--2---:R-:W-:-:S03]  /*05e0*/  @!P2 IADD3 R10, P5, P6, R17, R10, R5 ;  /* 0x0000000a110aa210 */ /* 0x004fc60007ebe005 */
[----:B------:R1:W2:Y:S01]  /*05f0*/  @!P3 LDG.E.U8 R18, desc[UR4][R14.64] ;  /* 0x000000040e12b981 */ /* 0x0002a2000c1e1100 */
[----:B------:R-:W-:Y:S02]  /*0600*/  @!P2 IADD3.X R11, RZ, R11, R4, P5, P6 ;  /* 0x0000000bff0ba210 */ /* 0x000fe40002fec404 */
[----:B------:R-:W-:Y:S02]  /*0610*/  PRMT R22, RZ, 0x7610, R22 ;  /* 0x00007610ff167816 */ /* 0x000fe40000000016 */
[----:B---3--:R-:W-:Y:S02]  /*0620*/  @!P1 IADD3 R16, P5, P6, R6, R12, R5 ;  /* 0x0000000c06109210 */ /* 0x008fe40007ebe005 */
[----:B------:R-:W-:Y:S02]  /*0630*/  PRMT R19, RZ, 0x7610, R19 ;  /* 0x00007610ff137816 */ /* 0x000fe40000000013 */
[----:B------:R-:W-:Y:S01]  /*0640*/  PRMT R20, RZ, 0x7610, R20 ;  /* 0x00007610ff147816 */ /* 0x000fe20000000014 */
[----:B------:R-:W3:Y:S01]  /*0650*/  @!P4 LDG.E.U8 R22, desc[UR4][R8.64] ;  /* 0x000000040816c981 */ /* 0x000ee2000c1e1100 */
[----:B------:R-:W-:Y:S01]  /*0660*/  @!P1 IADD3.X R17, RZ, R13, R4, P5, P6 ;  /* 0x0000000dff119210 */ /* 0x000fe20002fec404 */
[----:B-1----:R-:W1:Y:S02]  /*0670*/  LDC R15, c[0x0][0x24c] ;  /* 0x00009300ff0f7b82 */ /* 0x002e640000000800 */
[----:B------:R-:W4:Y:S04]  /*0680*/  @!P2 LDG.E.U8 R19, desc[UR4][R10.64] ;  /* 0x000000040a13a981 */ /* 0x000f28000c1e1100 */
[----:B------:R5:W4:Y:S01]  /*0690*/  @!P1 LDG.E.U8 R20, desc[UR4][R16.64] ;  /* 0x0000000410149981 */ /* 0x000b22000c1e1100 */
[----:B------:R-:W-:-:S05]  /*06a0*/  VIADD R6, R0, 0x20 ;  /* 0x0000002000067836 */ /* 0x000fca0000000000 */
[----:B------:R-:W-:-:S04]  /*06b0*/  LOP3.LUT R6, R7, 0x7fffffe0, R6, 0xf8, !PT ;  /* 0x7fffffe007067812 */ /* 0x000fc800078ef806 */
[C---:B------:R-:W-:Y:S02]  /*06c0*/  LOP3.LUT R23, R6.reuse, 0x8, RZ, 0xfc, !PT ;  /* 0x0000000806177812 */ /* 0x040fe400078efcff */
[C---:B0-----:R-:W-:Y:S02]  /*06d0*/  LOP3.LUT R21, R6.reuse, 0x4, RZ, 0xfc, !PT ;  /* 0x0000000406157812 */ /* 0x041fe400078efcff */
[----:B------:R-:W-:Y:S02]  /*06e0*/  ISETP.GE.OR P3, PT, R23, UR7, P0 ;  /* 0x0000000717007c0c */ /* 0x000fe40008766670 */
[----:B------:R-:W-:Y:S02]  /*06f0*/  ISETP.GE.OR P4, PT, R21, UR7, P0 ;  /* 0x0000000715007c0c */ /* 0x000fe40008786670 */
[----:B------:R-:W-:-:S04]  /*0700*/  LOP3.LUT R14, R6, 0xc, RZ, 0xfc, !PT ;  /* 0x0000000c060e7812 */ /* 0x000fc800078efcff */
[----:B------:R-:W-:-:S05]  /*0710*/  ISETP.GE.OR P2, PT, R14, UR7, P0 ;  /* 0x000000070e007c0c */ /* 0x000fca0008746670 */
[----:B------:R-:W0:Y:S01]  /*0720*/  @!P3 LDC.64 R12, c[0x0][0x210] ;  /* 0x00008400ff0cbb82 */ /* 0x000e220000000a00 */
[----:B------:R-:W-:-:S07]  /*0730*/  ISETP.GE.OR P1, PT, R6, UR7, P0 ;  /* 0x0000000706007c0c */ /* 0x000fce0008726670 */
[----:B-----5:R-:W5:Y:S01]  /*0740*/  @!P4 LDC.64 R16, c[0x0][0x210] ;  /* 0x00008400ff10cb82 */ /* 0x020f620000000a00 */
[----:B-1----:R-:W-:Y:S01]  /*0750*/  IMAD.WIDE R2, R15, 0x4, R2 ;  /* 0x000000040f027825 */ /* 0x002fe200078e0202 */
[----:B0-----:R-:W-:-:S04]  /*0760*/  @!P3 IADD3 R12, P5, P6, R23, R12, R5 ;  /* 0x0000000c170cb210 */ /* 0x001fc80007ebe005 */
[----:B------:R-:W-:Y:S02]  /*0770*/  @!P3 IADD3.X R13, RZ, R13, R4, P5, P6 ;  /* 0x0000000dff0db210 */ /* 0x000fe40002fec404 */
[----:B-----5:R-:W-:-:S04]  /*0780*/  @!P4 IADD3 R16, P5, P6, R21, R16, R5 ;  /* 0x000000101510c210 */ /* 0x020fc80007ebe005 */
[----:B------:R-:W-:Y:S02]  /*0790*/  @!P4 IADD3.X R17, RZ, R17, R4, P5, P6 ;  /* 0x00000011ff11c210 */ /* 0x000fe40002fec404 */
[----:B------:R-:W-:Y:S02]  /*07a0*/  PRMT R23, RZ, 0x7610, R23 ;  /* 0x00007610ff177816 */ /* 0x000fe40000000017 */
[----:B--2---:R-:W-:-:S05]  /*07b0*/  LOP3.LUT R8, R18, 0xffff, RZ, 0xc0, !PT ;  /* 0x0000ffff12087812 */ /* 0x004fca00078ec0ff */
[----:B------:R-:W-:Y:S01]  /*07c0*/  IMAD.SHL.U32 R9, R8, 0x1000000, RZ ;  /* 0x0100000008097824 */ /* 0x000fe200078e00ff */
[----:B---3--:R-:W-:-:S04]  /*07d0*/  LOP3.LUT R22, R22, 0xffff, RZ, 0xc0, !PT ;  /* 0x0000ffff16167812 */ /* 0x008fc800078ec0ff */
[----:B------:R-:W-:Y:S02]  /*07e0*/  LOP3.LUT R9, R9, 0xf000000, RZ, 0xc0, !PT ;  /* 0x0f00000009097812 */ /* 0x000fe400078ec0ff */
[----:B----4-:R-:W-:Y:S01]  /*07f0*/  LOP3.LUT R8, R19, 0xffff, RZ, 0xc0, !PT ;  /* 0x0000ffff13087812 */ /* 0x010fe200078ec0ff */
[----:B------:R-:W-:Y:S02]  /*0800*/  IMAD.SHL.U32 R10, R22, 0x100000, RZ ;  /* 0x00100000160a7824 */ /* 0x000fe400078e00ff */
[----:B------:R-:W-:Y:S02]  /*0810*/  IMAD.U32 R11, R20, 0x10000, RZ ;  /* 0x00010000140b7824 */ /* 0x000fe400078e00ff */
[----:B------:R-:W-:Y:S02]  /*0820*/  IMAD R24, R8, 0x10000000, R9 ;  /* 0x1000000008187824 */ /* 0x000fe400078e0209 */
[----:B------:R-:W0:Y:S01]  /*0830*/  @!P2 LDC.64 R8, c[0x0][0x210] ;  /* 0x00008400ff08ab82 */ /* 0x000e220000000a00 */
[----:B------:R-:W-:-:S02]  /*0840*/  LOP3.LUT R25, R11, 0xf0000, RZ, 0xc0, !PT ;  /* 0x000f00000b197812 */ /* 0x000fc400078ec0ff */
[----:B------:R-:W-:Y:S01]  /*0850*/  LOP3.LUT R11, R10, 0xf00000, RZ, 0xc0, !PT ;  /* 0x00f000000a0b7812 */ /* 0x000fe200078ec0ff */
[----:B------:R-:W-:-:S03]  /*0860*/  IMAD.SHL.U32 R18, R18, 0x10, RZ ;  /* 0x0000001012127824 */ /* 0x000fc600078e00ff */
[----:B------:R-:W-:Y:S02]  /*0870*/  IADD3 R24, R25, R24, R11 ;  /* 0x0000001819187210 */ /* 0x000fe40007ffe00b */
[----:B------:R-:W1:Y:S01]  /*0880*/  @!P1 LDC.64 R10, c[0x0][0x210] ;  /* 0x00008400ff0a9b82 */ /* 0x000e620000000a00 */
[----:B------:R-:W-:Y:S01]  /*0890*/  IMAD.SHL.U32 R19, R19, 0x100, RZ ;  /* 0x0000010013137824 */ /* 0x000fe200078e00ff */
[----:B------:R-:W-:Y:S02]  /*08a0*/  LOP3.LUT R18, R18, 0xf00, RZ, 0xc0, !PT ;  /* 0x00000f0012127812 */ /* 0x000fe400078ec0ff */
[----:B------:R-:W-:Y:S02]  /*08b0*/  LOP3.LUT R20, R20, 0xf0, RZ, 0xc0, !PT ;  /* 0x000000f014147812 */ /* 0x000fe400078ec0ff */
[----:B------:R-:W-:Y:S02]  /*08c0*/  LOP3.LUT R19, R19, 0xf000, RZ, 0xc0, !PT ;  /* 0x0000f00013137812 */ /* 0x000fe400078ec0ff */
[----:B------:R-:W-:-:S02]  /*08d0*/  SHF.R.U32.HI R20, RZ, 0x4, R20 ;  /* 0x00000004ff147819 */ /* 0x000fc40000011614 */
[----:B------:R-:W-:Y:S02]  /*08e0*/  IADD3 R18, R18, R24, R19 ;  /* 0x0000001812127210 */ /* 0x000fe40007ffe013 */
[----:B------:R-:W-:Y:S02]  /*08f0*/  LOP3.LUT R19, R22, 0xf0, RZ, 0xc0, !PT ;  /* 0x000000f016137812 */ /* 0x000fe400078ec0ff */
[----:B0-----:R-:W-:Y:S02]  /*0900*/  @!P2 IADD3 R8, P5, P6, R14, R8, R5 ;  /* 0x000000080e08a210 */ /* 0x001fe40007ebe005 */
[----:B------:R-:W-:Y:S02]  /*0910*/  IADD3 R19, R20, R18, R19 ;  /* 0x0000001214137210 */ /* 0x000fe40007ffe013 */
[----:B------:R-:W-:-:S03]  /*0920*/  PRMT R14, RZ, 0x7610, R14 ;  /* 0x00007610ff0e7816 */ /* 0x000fc6000000000e */
[----:B------:R0:W-:Y:S01]  /*0930*/  STG.E desc[UR4][R2.64], R19 ;  /* 0x0000001302007986 */ /* 0x0001e2000c101904 */
[----:B------:R-:W-:-:S03]  /*0940*/  @!P2 IADD3.X R9, RZ, R9, R4, P5, P6 ;  /* 0x00000009ff09a210 */ /* 0x000fc60002fec404 */
[----:B------:R-:W2:Y:S01]  /*0950*/  @!P3 LDG.E.U8 R14, desc[UR4][R12.64] ;  /* 0x000000040c0eb981 */ /* 0x000ea2000c1e1100 */
[----:B-1----:R-:W-:Y:S02]  /*0960*/  @!P1 IADD3 R10, P5, P6, R6, R10, R5 ;  /* 0x0000000a060a9210 */ /* 0x002fe40007ebe005 */
[----:B------:R-:W-:Y:S01]  /*0970*/  PRMT R18, RZ, 0x7610, R18 ;  /* 0x00007610ff127816 */ /* 0x000fe20000000012 */
[----:B------:R-:W3:Y:S01]  /*0980*/  @!P4 LDG.E.U8 R23, desc[UR4][R16.64] ;  /* 0x000000041017c981 */ /* 0x000ee2000c1e1100 */
[----:B------:R-:W-:Y:S02]  /*0990*/  PRMT R20, RZ, 0x7610, R20 ;  /* 0x00007610ff147816 */ /* 0x000fe40000000014 */
[----:B------:R-:W-:Y:S02]  /*09a0*/  @!P1 IADD3.X R11, RZ, R11, R4, P5, P6 ;  /* 0x0000000bff0b9210 */ /* 0x000fe40002fec404 */
[----:B------:R1:W4:Y:S04]  /*09b0*/  @!P2 LDG.E.U8 R18, desc[UR4][R8.64] ;  /* 0x000000040812a981 */ /* 0x000328000c1e1100 */
[----:B------:R5:W5:Y:S01]  /*09c0*/  @!P1 LDG.E.U8 R20, desc[UR4][R10.64] ;  /* 0x000000040a149981 */ /* 0x000b62000c1e1100 */
[----:B------:R-:W-:-:S05]  /*09d0*/  VIADD R0, R0, 0x30 ;  /* 0x0000003000007836 */ /* 0x000fca0000000000 */
[----:B------:R-:W-:-:S04]  /*09e0*/  LOP3.LUT R21, R7, 0x7ffffff0, R0, 0xf8, !PT ;  /* 0x7ffffff007157812 */ /* 0x000fc800078ef800 */
[----:B------:R-:W-:-:S04]  /*09f0*/  LOP3.LUT R22, R21, 0x8, RZ, 0xfc, !PT ;  /* 0x0000000815167812 */ /* 0x000fc800078efcff */
[----:B------:R-:W-:Y:S02]  /*0a00*/  ISETP.GE.OR P5, PT, R22, UR7, P0 ;  /* 0x0000000716007c0c */ /* 0x000fe400087a6670 */
[C---:B0-----:R-:W-:Y:S02]  /*0a10*/  LOP3.LUT R19, R21.reuse, 0x4, RZ, 0xfc, !PT ;  /* 0x0000000415137812 */ /* 0x041fe400078efcff */
[C---:B------:R-:W-:Y:S02]  /*0a20*/  ISETP.GE.OR P1, PT, R21.reuse, UR7, P0 ;  /* 0x0000000715007c0c */ /* 0x040fe40008726670 */
[----:B------:R-:W-:Y:S02]  /*0a30*/  LOP3.LUT R0, R21, 0xc, RZ, 0xfc, !PT ;  /* 0x0000000c15007812 */ /* 0x000fe400078efcff */
[----:B------:R-:W-:Y:S02]  /*0a40*/  ISETP.GE.OR P2, PT, R19, UR7, P0 ;  /* 0x0000000713007c0c */ /* 0x000fe40008746670 */
[----:B------:R-:W-:Y:S01]  /*0a50*/  ISETP.GE.OR P0, PT, R0, UR7, P0 ;  /* 0x0000000700007c0c */ /* 0x000fe20008706670 */
[----:B------:R-:W-:Y:S01]  /*0a60*/  IMAD.WIDE R2, R15, 0x4, R2 ;  /* 0x000000040f027825 */ /* 0x000fe200078e0202 */
[----:B--2---:R-:W-:-:S02]  /*0a70*/  LOP3.LUT R6, R14, 0xffff, RZ, 0xc0, !PT ;  /* 0x0000ffff0e067812 */ /* 0x004fc400078ec0ff */
[----:B---3--:R-:W-:-:S03]  /*0a80*/  LOP3.LUT R16, R23, 0xffff, RZ, 0xc0, !PT ;  /* 0x0000ffff17107812 */ /* 0x008fc600078ec0ff */
[----:B-1----:R-:W-:Y:S02]  /*0a90*/  IMAD.SHL.U32 R9, R6, 0x1000000, RZ ;  /* 0x0100000006097824 */ /* 0x002fe400078e00ff */
[----:B------:R-:W0:Y:S01]  /*0aa0*/  @!P5 LDC.64 R6, c[0x0][0x210] ;  /* 0x00008400ff06db82 */ /* 0x000e220000000a00 */
[----:B----4-:R-:W-:Y:S01]  /*0ab0*/  LOP3.LUT R8, R18, 0xffff, RZ, 0xc0, !PT ;  /* 0x0000ffff12087812 */ /* 0x010fe200078ec0ff */
[----:B-----5:R-:W-:Y:S01]  /*0ac0*/  IMAD.SHL.U32 R10, R16, 0x100000, RZ ;  /* 0x00100000100a7824 */ /* 0x020fe200078e00ff */
[----:B------:R-:W-:Y:S01]  /*0ad0*/  LOP3.LUT R9, R9, 0xf000000, RZ, 0xc0, !PT ;  /* 0x0f00000009097812 */ /* 0x000fe200078ec0ff */
[----:B------:R-:W-:-:S03]  /*0ae0*/  IMAD.U32 R11, R20, 0x10000, RZ ;  /* 0x00010000140b7824 */ /* 0x000fc600078e00ff */
[----:B------:R-:W-:Y:S01]  /*0af0*/  LOP3.LUT R13, R10, 0xf00000, RZ, 0xc0, !PT ;  /* 0x00f000000a0d7812 */ /* 0x000fe200078ec0ff */
[----:B------:R-:W-:Y:S02]  /*0b00*/  IMAD R12, R8, 0x10000000, R9 ;  /* 0x10000000080c7824 */ /* 0x000fe400078e0209 */
[----:B------:R-:W1:Y:S01]  /*0b10*/  @!P1 LDC.64 R8, c[0x0][0x210] ;  /* 0x00008400ff089b82 */ /* 0x000e620000000a00 */
[----:B------:R-:W-:Y:S01]  /*0b20*/  LOP3.LUT R17, R11, 0xf0000, RZ, 0xc0, !PT ;  /* 0x000f00000b117812 */ /* 0x000fe200078ec0ff */
[----:B------:R-:W-:Y:S02]  /*0b30*/  IMAD.SHL.U32 R14, R14, 0x10, RZ ;  /* 0x000000100e0e7824 */ /* 0x000fe400078e00ff */
[----:B------:R-:W-:Y:S01]  /*0b40*/  IMAD.SHL.U32 R18, R18, 0x100, RZ ;  /* 0x0000010012127824 */ /* 0x000fe200078e00ff */
[----:B------:R-:W-:-:S03]  /*0b50*/  IADD3 R17, R17, R12, R13 ;  /* 0x0000000c11117210 */ /* 0x000fc60007ffe00d */
[----:B------:R-:W2:Y:S01]  /*0b60*/  @!P2 LDC.64 R10, c[0x0][0x210] ;  /* 0x00008400ff0aab82 */ /* 0x000ea20000000a00 */
[----:B------:R-:W-:Y:S02]  /*0b70*/  LOP3.LUT R14, R14, 0xf00, RZ, 0xc0, !PT ;  /* 0x00000f000e0e7812 */ /* 0x000fe400078ec0ff */
[----:B------:R-:W-:-:S05]  /*0b80*/  LOP3.LUT R18, R18, 0xf000, RZ, 0xc0, !PT ;  /* 0x0000f00012127812 */ /* 0x000fca00078ec0ff */
[----:B------:R-:W3:Y:S01]  /*0b90*/  @!P0 LDC.64 R12, c[0x0][0x210] ;  /* 0x00008400ff0c8b82 */ /* 0x000ee20000000a00 */
[----:B------:R-:W-:Y:S02]  /*0ba0*/  LOP3.LUT R20, R20, 0xf0, RZ, 0xc0, !PT ;  /* 0x000000f014147812 */ /* 0x000fe400078ec0ff */
[----:B------:R-:W-:Y:S02]  /*0bb0*/  IADD3 R14, R14, R17, R18 ;  /* 0x000000110e0e7210 */ /* 0x000fe40007ffe012 */
[----:B------:R-:W-:Y:S02]  /*0bc0*/  SHF.R.U32.HI R20, RZ, 0x4, R20 ;  /* 0x00000004ff147819 */ /* 0x000fe40000011614 */
[----:B------:R-:W-:Y:S02]  /*0bd0*/  LOP3.LUT R17, R16, 0xf0, RZ, 0xc0, !PT ;  /* 0x000000f010117812 */ /* 0x000fe400078ec0ff */
[----:B0-----:R-:W-:Y:S02]  /*0be0*/  @!P5 IADD3 R6, P3, P4, R22, R6, R5 ;  /* 0x000000061606d210 */ /* 0x001fe40007c7e005 */
[----:B------:R-:W-:-:S02]  /*0bf0*/  IADD3 R17, R20, R14, R17 ;  /* 0x0000000e14117210 */ /* 0x000fc40007ffe011 */
[----:B------:R-:W-:Y:S02]  /*0c00*/  PRMT R14, RZ, 0x7610, R14 ;  /* 0x00007610ff0e7816 */ /* 0x000fe4000000000e */
[----:B------:R-:W-:Y:S01]  /*0c10*/  @!P5 IADD3.X R7, RZ, R7, R4, P3, P4 ;  /* 0x00000007ff07d210 */ /* 0x000fe20001fe8404 */
[----:B------:R0:W-:Y:S01]  /*0c20*/  STG.E desc[UR4][R2.64], R17 ;  /* 0x0000001102007986 */ /* 0x0001e2000c101904 */
[----:B-1----:R-:W-:-:S03]  /*0c30*/  @!P1 IADD3 R8, P4, P3, R21, R8, R5 ;  /* 0x0000000815089210 */ /* 0x002fc60007b9e005 */
[----:B------:R-:W4:Y:S01]  /*0c40*/  @!P5 LDG.E.U8 R14, desc[UR4][R6.64] ;  /* 0x00000004060ed981 */ /* 0x000f22000c1e1100 */
[--C-:B--2---:R-:W-:Y:S02]  /*0c50*/  @!P2 IADD3 R10, P5, P6, R19, R10, R5.reuse ;  /* 0x0000000a130aa210 */ /* 0x104fe40007ebe005 */
[----:B------:R-:W-:Y:S02]  /*0c60*/  @!P1 IADD3.X R9, RZ, R9, R4, P4, P3 ;  /* 0x00000009ff099210 */ /* 0x000fe400027e6404 */
[----:B---3--:R-:W-:Y:S02]  /*0c70*/  @!P0 IADD3 R12, P3, P4, R0, R12, R5 ;  /* 0x0000000c000c8210 */ /* 0x008fe40007c7e005 */
[----:B------:R-:W-:Y:S02]  /*0c80*/  PRMT R0, RZ, 0x7610, R0 ;  /* 0x00007610ff007816 */ /* 0x000fe40000000000 */
[--C-:B------:R-:W-:Y:S02]  /*0c90*/  @!P2 IADD3.X R11, RZ, R11, R4.reuse, P5, P6 ;  /* 0x0000000bff0ba210 */ /* 0x100fe40002fec404 */
[----:B------:R-:W-:-:S02]  /*0ca0*/  @!P0 IADD3.X R13, RZ, R13, R4, P3, P4 ;  /* 0x0000000dff0d8210 */ /* 0x000fc40001fe8404 */
[----:B------:R-:W-:Y:S01]  /*0cb0*/  PRMT R5, RZ, 0x7610, R5 ;  /* 0x00007610ff057816 */ /* 0x000fe20000000005 */
[----:B------:R-:W2:Y:S01]  /*0cc0*/  @!P2 LDG.E.U8 R0, desc[UR4][R10.64] ;  /* 0x000000040a00a981 */ /* 0x000ea2000c1e1100 */
[----:B------:R-:W-:-:S04]  /*0cd0*/  PRMT R4, RZ, 0x7610, R4 ;  /* 0x00007610ff047816 */ /* 0x000fc80000000004 */
[----:B------:R-:W3:Y:S04]  /*0ce0*/  @!P0 LDG.E.U8 R5, desc[UR4][R12.64] ;  /* 0x000000040c058981 */ /* 0x000ee8000c1e1100 */
[----:B------:R-:W5:Y:S01]  /*0cf0*/  @!P1 LDG.E.U8 R4, desc[UR4][R8.64] ;  /* 0x0000000408049981 */ /* 0x000f62000c1e1100 */
[----:B0-----:R-:W-:Y:S01]  /*0d00*/  IMAD.WIDE R2, R15, 0x4, R2 ;  /* 0x000000040f027825 */ /* 0x001fe200078e0202 */
[----:B----4-:R-:W-:-:S05]  /*0d10*/  LOP3.LUT R6, R14, 0xffff, RZ, 0xc0, !PT ;  /* 0x0000ffff0e067812 */ /* 0x010fca00078ec0ff */
[----:B------:R-:W-:-:S05]  /*0d20*/  IMAD.SHL.U32 R6, R6, 0x1000000, RZ ;  /* 0x0100000006067824 */ /* 0x000fca00078e00ff */
[----:B------:R-:W-:Y:S02]  /*0d30*/  LOP3.LUT R7, R6, 0xf000000, RZ, 0xc0, !PT ;  /* 0x0f00000006077812 */ /* 0x000fe400078ec0ff */
[----:B--2---:R-:W-:Y:S02]  /*0d40*/  LOP3.LUT R16, R0, 0xffff, RZ, 0xc0, !PT ;  /* 0x0000ffff00107812 */ /* 0x004fe400078ec0ff */
[----:B---3--:R-:W-:-:S03]  /*0d50*/  LOP3.LUT R0, R5, 0xffff, RZ, 0xc0, !PT ;  /* 0x0000ffff05007812 */ /* 0x008fc600078ec0ff */
[----:B------:R-:W-:Y:S02]  /*0d60*/  IMAD.SHL.U32 R17, R16, 0x100000, RZ ;  /* 0x0010000010117824 */ /* 0x000fe400078e00ff */
[----:B-----5:R-:W-:Y:S02]  /*0d70*/  IMAD.U32 R18, R4, 0x10000, RZ ;  /* 0x0001000004127824 */ /* 0x020fe400078e00ff */
[----:B------:R-:W-:Y:S01]  /*0d80*/  IMAD R0, R0, 0x10000000, R7 ;  /* 0x1000000000007824 */ /* 0x000fe200078e0207 */
[----:B------:R-:W-:Y:S01]  /*0d90*/  LOP3.LUT R17, R17, 0xf00000, RZ, 0xc0, !PT ;  /* 0x00f0000011117812 */ /* 0x000fe200078ec0ff */
[----:B------:R-:W-:Y:S01]  /*0da0*/  IMAD.SHL.U32 R14, R14, 0x10, RZ ;  /* 0x000000100e0e7824 */ /* 0x000fe200078e00ff */
[----:B------:R-:W-:Y:S01]  /*0db0*/  LOP3.LUT R18, R18, 0xf0000, RZ, 0xc0, !PT ;  /* 0x000f000012127812 */ /* 0x000fe200078ec0ff */
[----:B------:R-:W-:Y:S01]  /*0dc0*/  IMAD.SHL.U32 R5, R5, 0x100, RZ ;  /* 0x0000010005057824 */ /* 0x000fe200078e00ff */
[----:B------:R-:W-:Y:S02]  /*0dd0*/  LOP3.LUT R4, R4, 0xf0, RZ, 0xc0, !PT ;  /* 0x000000f004047812 */ /* 0x000fe400078ec0ff */
[----:B------:R-:W-:-:S02]  /*0de0*/  IADD3 R0, R18, R0, R17 ;  /* 0x0000000012007210 */ /* 0x000fc40007ffe011 */
[----:B------:R-:W-:Y:S02]  /*0df0*/  LOP3.LUT R14, R14, 0xf00, RZ, 0xc0, !PT ;  /* 0x00000f000e0e7812 */ /* 0x000fe400078ec0ff */
[----:B------:R-:W-:Y:S02]  /*0e00*/  LOP3.LUT R5, R5, 0xf000, RZ, 0xc0, !PT ;  /* 0x0000f00005057812 */ /* 0x000fe400078ec0ff */
[----:B------:R-:W-:Y:S02]  /*0e10*/  SHF.R.U32.HI R4, RZ, 0x4, R4 ;  /* 0x00000004ff047819 */ /* 0x000fe40000011604 */
[----:B------:R-:W-:Y:S02]  /*0e20*/  LOP3.LUT R7, R16, 0xf0, RZ, 0xc0, !PT ;  /* 0x000000f010077812 */ /* 0x000fe400078ec0ff */
[----:B------:R-:W-:-:S04]  /*0e30*/  IADD3 R0, R14, R0, R5 ;  /* 0x000000000e007210 */ /* 0x000fc80007ffe005 */
[----:B------:R-:W-:-:S05]  /*0e40*/  IADD3 R7, R4, R0, R7 ;  /* 0x0000000004077210 */ /* 0x000fca0007ffe007 */
[----:B------:R-:W-:Y:S01]  /*0e50*/  STG.E desc[UR4][R2.64], R7 ;  /* 0x0000000702007986 */ /* 0x000fe2000c101904 */
[----:B------:R-:W-:Y:S05]  /*0e60*/  EXIT ;  /* 0x000000000000794d */ /* 0x000fea0003800000 */
.L_x_48:
        /* <DEDUP_REMOVED lines=9> */
.L_x_63:


//--------------------- .text._ZN2at6native31matrix_to_m16n8k16_Bint4_layoutILi4EEEvNS_27GenericPackedTensorAccessorIhLm2ENS_17RestrictPtrTraitsEiEENS2_IiLm4ES3_iEE --------------------------
	.section	.text._ZN2at6native31matrix_to_m16n8k16_Bint4_layoutILi4EEEvNS_27GenericPackedTensorAccessorIhLm2ENS_17RestrictPtrTraitsEiEENS2_IiLm4ES3_iEE,"ax",@progbits
	.align	128
        .global         _ZN2at6native31matrix_to_m16n8k16_Bint4_layoutILi4EEEvNS_27GenericPackedTensorAccessorIhLm2ENS_17RestrictPtrTraitsEiEENS2_IiLm4ES3_iEE
        .type           _ZN2at6native31matrix_to_m16n8k16_Bint4_layoutILi4EEEvNS_27GenericPackedTensorAccessorIhLm2ENS_17RestrictPtrTraitsEiEENS2_IiLm4ES3_iEE,@function
        .size           _ZN2at6native31matrix_to_m16n8k16_Bint4_layoutILi4EEEvNS_27GenericPackedTensorAccessorIhLm2ENS_17RestrictPtrTraitsEiEENS2_IiLm4ES3_iEE,(.L_x_64 - _ZN2at6native31matrix_to_m16n8k16_Bint4_layoutILi4EEEvNS_27GenericPackedTensorAccessorIhLm2ENS_17RestrictPtrTraitsEiEENS2_IiLm4ES3_iEE)
        .other          _ZN2at6native31matrix_to_m16n8k16_Bint4_layoutILi4EEEvNS_27GenericPackedTensorAccessorIhLm2ENS_17RestrictPtrTraitsEiEENS2_IiLm4ES3_iEE,@"STO_CUDA_ENTRY STV_DEFAULT"
_ZN2at6native31matrix_to_m16n8k16_Bint4_layoutILi4EEEvNS_27GenericPackedTensorAccessorIhLm2ENS_17RestrictPtrTraitsEiEENS2_IiLm4ES3_iEE:
.text._ZN2at6native31matrix_to_m16n8k16_Bint4_layoutILi4EEEvNS_27GenericPackedTensorAccessorIhLm2ENS_17RestrictPtrTraitsEiEENS2_IiLm4ES3_iEE:
[----:B------:R-:W-:Y:S01]  /*0000*/  LDC R1, c[0x0][0x28] ;  /* 0x00000a00ff017b82 */ /* 0x000fe20000000800 */
[----:B------:R-:W0:Y:S01]  /*0010*/  S2R R8, SR_TID.X ;  /* 0x0000000000087919 */ /* 0x000e220000002100 */
[----:B------:R-:W-:Y:S01]  /*0020*/  ULDC.64 UR6, c[0x0][0x218] ;  /* 0x0000860000067ab9 */ /* 0x000fe20000000a00 */
[----:B------:R-:W-:Y:S01]  /*0030*/  ULDC UR4, c[0x0][0x220] ;  /* 0x0000880000047ab9 */ /* 0x000fe20000000800 */
[----:B------:R-:W1:Y:S01]  /*0040*/  S2R R10, SR_CTAID.X ;  /* 0x00000000000a7919 */ /* 0x000e620000002500 */
[----:B------:R-:W2:Y:S01]  /*0050*/  S2R R11, SR_CTAID.Y ;  /* 0x00000000000b7919 */ /* 0x000ea20000002600 */
[----:B------:R-:W-:Y:S01]  /*0060*/  PRMT R9, RZ, 0x7610, R9 ;  /* 0x00007610ff097816 */ /* 0x000fe20000000009 */
[----:B------:R-:W-:Y:S01]  /*0070*/  ULDC.64 UR8, c[0x0][0x240] ;  /* 0x0000900000087ab9 */ /* 0x000fe20000000a00 */
        /* <DEDUP_REMOVED lines=9> */
[----:B------:R-:W-:Y:S01]  /*0110*/  VIADD R19, R19, 0x10 ;  /* 0x0000001013137836 */ /* 0x000fe20000000000 */
        /* <DEDUP_REMOVED lines=15> */
[----:B-1----:R-:W-:-:S03]  /*0210*/  @!P3 IADD3 R16, P5, P6, R16, R12, R3 ;  /* 0x0000000c1010b210 */ /* 0x002fc60007ebe003 */
[----:B------:R-:W4:Y:S01]  /*0220*/  @!P4 LDG.E.U8 R2, desc[UR4][R14.64] ;  /* 0x000000040e02c981 */ /* 0x000f22000c1e1100 */
[----:B------:R-:W-:Y:S02]  /*0230*/  @!P3 IADD3.X R17, RZ, R13, R0, P5, P6 ;  /* 0x0000000dff11b210 */ /* 0x000fe40002fec400 */
[----:B--2---:R-:W-:-:S03]  /*0240*/  @!P2 IADD3 R4, P5, P6, R21, R4, R3 ;  /* 0x000000041504a210 */ /* 0x004fc60007ebe003 */
[----:B------:R0:W2:Y:S01]  /*0250*/  @!P3 LDG.E.U8 R9, desc[UR4][R16.64] ;  /* 0x000000041009b981 */ /* 0x0000a2000c1e1100 */
[----:B------:R-:W-:Y:S02]  /*0260*/  PRMT R12, RZ, 0x7610, R12 ;  /* 0x00007610ff0c7816 */ /* 0x000fe4000000000c */
[----:B------:R-:W-:Y:S02]  /*0270*/  @!P2 IADD3.X R5, RZ, R5, R0, P5, P6 ;  /* 0x00000005ff05a210 */ /* 0x000fe40002fec400 */
[----:B---3--:R-:W-:Y:S02]  /*0280*/  @!P1 IADD3 R6, P3, P4, R20, R6, R3 ;  /* 0x0000000614069210 */ /* 0x008fe40007c7e003 */
[----:B------:R-:W-:Y:S02]  /*0290*/  PRMT R20, RZ, 0x7610, R20 ;  /* 0x00007610ff147816 */ /* 0x000fe40000000014 */
[----:B------:R-:W-:-:S04]  /*02a0*/  @!P1 IADD3.X R7, RZ, R7, R0, P3, P4 ;  /* 0x00000007ff079210 */ /* 0x000fc80001fe8400 */
[----:B------:R-:W3:Y:S04]  /*02b0*/  @!P2 LDG.E.U8 R20, desc[UR4][R4.64] ;  /* 0x000000040414a981 */ /* 0x000ee8000c1e1100 */
[----:B------:R-:W5:Y:S01]  /*02c0*/  @!P1 LDG.E.U8 R12, desc[UR4][R6.64] ;  /* 0x00000004060c9981 */ /* 0x000f62000c1e1100 */
[----:B------:R-:W-:Y:S01]  /*02d0*/  LOP3.LUT R18, R18, 0x7ffffff0, R19, 0xf8, !PT ;  /* 0x7ffffff012127812 */ /* 0x000fe200078ef813 */
[----:B------:R-:W-:Y:S02]  /*02e0*/  IMAD R11, R11, UR8, RZ ;  /* 0x000000080b0b7c24 */ /* 0x000fe4000f8e02ff */
[----:B------:R-:W-:Y:S01]  /*02f0*/  IMAD R10, R10, UR9, RZ ;  /* 0x000000090a0a7c24 */ /* 0x000fe2000f8e02ff */
[----:B------:R-:W-:Y:S01]  /*0300*/  ISETP.GE.OR P1, PT, R18, UR7, P0 ;  /* 0x0000000712007c0c */ /* 0x000fe20008726670 */
[----:B------:R-:W-:-:S03]  /*0310*/  IMAD R8, R8, UR6, RZ ;  /* 0x0000000608087c24 */ /* 0x000fc6000f8e02ff */
[--C-:B------:R-:W-:Y:S02]  /*0320*/  SHF.R.S32.HI R23, RZ, 0x1f, R10.reuse ;  /* 0x0000001fff177819 */ /* 0x100fe4000001140a */
[----:B0-----:R-:W-:Y:S02]  /*0330*/  IADD3 R17, P3, P4, R8, R11, R10 ;  /* 0x0000000b08117210 */ /* 0x001fe40007c7e00a */
[----:B------:R-:W-:Y:S02]  /*0340*/  SHF.R.S32.HI R24, RZ, 0x1f, R8 ;  /* 0x0000001fff187819 */ /* 0x000fe40000011408 */
[C---:B----4-:R-:W-:Y:S01]  /*0350*/  LOP3.LUT R13, R2.reuse, 0xffff, RZ, 0xc0, !PT ;  /* 0x0000ffff020d7812 */ /* 0x050fe200078ec0ff */
[----:B------:R-:W-:-:S04]  /*0360*/  IMAD.SHL.U32 R21, R2, 0x10, RZ ;  /* 0x0000001002157824 */ /* 0x000fc800078e00ff */
[----:B------:R-:W-:Y:S01]  /*0370*/  IMAD.SHL.U32 R15, R13, 0x1000000, RZ ;  /* 0x010000000d0f7824 */ /* 0x000fe200078e00ff */
[----:B------:R-:W-:Y:S01]  /*0380*/  LOP3.LUT R13, R18, 0x8, RZ, 0xfc, !PT ;  /* 0x00000008120d7812 */ /* 0x000fe200078efcff */
[C---:B--2---:R-:W-:Y:S01]  /*0390*/  IMAD.SHL.U32 R2, R9.reuse, 0x100, RZ ;  /* 0x0000010009027824 */ /* 0x044fe200078e00ff */
[----:B------:R-:W-:Y:S02]  /*03a0*/  LOP3.LUT R14, R9, 0xffff, RZ, 0xc0, !PT ;  /* 0x0000ffff090e7812 */ /* 0x000fe400078ec0ff */
[----:B------:R-:W-:Y:S02]  /*03b0*/  LOP3.LUT R15, R15, 0xf000000, RZ, 0xc0, !PT ;  /* 0x0f0000000f0f7812 */ /* 0x000fe400078ec0ff */
[----:B------:R-:W-:Y:S02]  /*03c0*/  ISETP.GE.OR P5, PT, R13, UR7, P0 ;  /* 0x000000070d007c0c */ /* 0x000fe400087a6670 */
[----:B------:R-:W-:Y:S01]  /*03d0*/  LOP3.LUT R22, R2, 0xf000, RZ, 0xc0, !PT ;  /* 0x0000f00002167812 */ /* 0x000fe200078ec0ff */
[----:B------:R-:W-:Y:S01]  /*03e0*/  IMAD R19, R14, 0x10000000, R15 ;  /* 0x100000000e137824 */ /* 0x000fe200078e020f */
[----:B------:R-:W-:-:S02]  /*03f0*/  LOP3.LUT R15, R18, 0x4, RZ, 0xfc, !PT ;  /* 0x00000004120f7812 */ /* 0x000fc400078efcff */
[----:B------:R-:W-:Y:S02]  /*0400*/  LOP3.LUT R14, R18, 0xc, RZ, 0xfc, !PT ;  /* 0x0000000c120e7812 */ /* 0x000fe400078efcff */
[----:B------:R-:W-:Y:S02]  /*0410*/  ISETP.GE.OR P2, PT, R15, UR7, P0 ;  /* 0x000000070f007c0c */ /* 0x000fe40008746670 */
[----:B---3--:R-:W-:Y:S02]  /*0420*/  LOP3.LUT R16, R20, 0xffff, RZ, 0xc0, !PT ;  /* 0x0000ffff14107812 */ /* 0x008fe400078ec0ff */
[----:B------:R-:W-:Y:S01]  /*0430*/  ISETP.GE.OR P0, PT, R14, UR7, P0 ;  /* 0x000000070e007c0c */ /* 0x000fe20008706670 */
[----:B------:R-:W0:Y:S01]  /*0440*/  @!P5 LDC.64 R4, c[0x0][0x210] ;  /* 0x00008400ff04db82 */ /* 0x000e220000000a00 */
[----:B-----5:R-:W-:Y:S01]  /*0450*/  IMAD.U32 R7, R12, 0x10000, RZ ;  /* 0x000100000c077824 */ /* 0x020fe200078e00ff */
[----:B------:R-:W-:Y:S01]  /*0460*/  SHF.R.S32.HI R20, RZ, 0x1f, R11 ;  /* 0x0000001fff147819 */ /* 0x000fe2000001140b */
[----:B------:R-:W-:Y:S01]  /*0470*/  IMAD.SHL.U32 R6, R16, 0x100000, RZ ;  /* 0x0010000010067824 */ /* 0x000fe200078e00ff */
[----:B------:R-:W-:Y:S01]  /*0480*/  LOP3.LUT R21, R21, 0xf00, RZ, 0xc0, !PT ;  /* 0x00000f0015157812 */ /* 0x000fe200078ec0ff */
[----:B------:R-:W-:Y:S01]  /*0490*/  ULDC.64 UR6, c[0x0][0x228] ;  /* 0x00008a0000067ab9 */ /* 0x000fe20000000a00 */
[----:B------:R-:W-:-:S02]  /*04a0*/  LOP3.LUT R7, R7, 0xf0000, RZ, 0xc0, !PT ;  /* 0x000f000007077812 */ /* 0x000fc400078ec0ff */
[----:B------:R-:W-:Y:S01]  /*04b0*/  LOP3.LUT R6, R6, 0xf00000, RZ, 0xc0, !PT ;  /* 0x00f0000006067812 */ /* 0x000fe200078ec0ff */
[----:B------:R-:W1:Y:S01]  /*04c0*/  @!P2 LDC.64 R10, c[0x0][0x210] ;  /* 0x00008400ff0aab82 */ /* 0x000e620000000a00 */
[----:B------:R-:W-:Y:S02]  /*04d0*/  LOP3.LUT R2, R12, 0xf0, RZ, 0xc0, !PT ;  /* 0x000000f00c027812 */ /* 0x000fe400078ec0ff */
[----:B------:R-:W-:Y:S02]  /*04e0*/  IADD3 R19, R7, R19, R6 ;  /* 0x0000001307137210 */ /* 0x000fe40007ffe006 */
[----:B------:R-:W-:Y:S02]  /*04f0*/  IADD3.X R20, R24, R20, R23, P3, P4 ;  /* 0x0000001418147210 */ /* 0x000fe40001fe8417 */
[----:B------:R-:W-:Y:S01]  /*0500*/  IADD3 R19, R21, R19, R22 ;  /* 0x0000001315137210 */ /* 0x000fe20007ffe016 */
[----:B------:R-:W2:Y:S01]  /*0510*/  @!P1 LDC.64 R6, c[0x0][0x210] ;  /* 0x00008400ff069b82 */ /* 0x000ea20000000a00 */
[----:B------:R-:W-:-:S02]  /*0520*/  LOP3.LUT R16, R16, 0xf0, RZ, 0xc0, !PT ;  /* 0x000000f010107812 */ /* 0x000fc400078ec0ff */
[----:B------:R-:W-:Y:S02]  /*0530*/  SHF.R.U32.HI R2, RZ, 0x4, R2 ;  /* 0x00000004ff027819 */ /* 0x000fe40000011602 */
[----:B------:R-:W-:Y:S02]  /*0540*/  LEA R12, P3, R17, UR6, 0x2 ;  /* 0x00000006110c7c11 */ /* 0x000fe4000f8610ff */
[----:B0-----:R-:W-:Y:S01]  /*0550*/  @!P5 IADD3 R4, P4, P6, R13, R4, R3 ;  /* 0x000000040d04d210 */ /* 0x001fe20007e9e003 */
[----:B------:R-:W0:Y:S01]  /*0560*/  @!P0 LDC.64 R8, c[0x0][0x210] ;  /* 0x00008400ff088b82 */ /* 0x000e220000000a00 */
[----:B------:R-:W-:Y:S02]  /*0570*/  IADD3 R19, R2, R19, R16 ;  /* 0x0000001302137210 */ /* 0x000fe40007ffe010 */
[----:B------:R-:W-:Y:S02]  /*0580*/  LEA.HI.X R13, R17, UR7, R20, 0x2, P3 ;  /* 0x00000007110d7c11 */ /* 0x000fe400098f1414 */
[----:B------:R-:W-:-:S02]  /*0590*/  PRMT R2, RZ, 0x7610, R2 ;  /* 0x00007610ff027816 */ /* 0x000fc40000000002 */
[----:B------:R-:W-:Y:S01]  /*05a0*/  @!P5 IADD3.X R5, RZ, R5, R0, P4, P6 ;  /* 0x00000005ff05d210 */ /* 0x000fe200027ec400 */
[----:B------:R3:W-:Y:S01]  /*05b0*/  STG.E desc[UR4][R12.64], R19 ;  /* 0x000000130c007986 */ /* 0x0007e2000c101904 */
[----:B------:R-:W3:Y:S03]  /*05c0*/  LDC R17, c[0x0][0x24c] ;  /* 0x00009300ff117b82 */ /* 0x000ee60000000800 */
[----:B------:R-:W4:Y:S01]  /*05d0*/  @!P5 LDG.E.U8 R2, desc[UR4][R4.64] ;  /* 0x000000040402d981 */ /* 0x000f22000c1e1100 */
[--C-:B-1----:R-:W-:Y:S02]  /*05e0*/  @!P2 IADD3 R10, P5, P6, R15, R10, R3.reuse ;  /* 0x0000000a0f0aa210 */ /* 0x102fe40007ebe003 */
[----:B--2---:R-:W-:-:S04]  /*05f0*/  @!P1 IADD3 R6, P4, P3, R18, R6, R3 ;  /* 0x0000000612069210 */ /* 0x004fc80007b9e003 */
[--C-:B------:R-:W-:Y:S02]  /*0600*/  @!P1 IADD3.X R7, RZ, R7, R0.reuse, P4, P3 ;  /* 0x00000007ff079210 */ /* 0x100fe400027e6400 */
[--C-:B------:R-:W-:Y:S02]  /*0610*/  @!P2 IADD3.X R11, RZ, R11, R0.reuse, P5, P6 ;  /* 0x0000000bff0ba210 */ /* 0x100fe40002fec400 */
[--C-:B0-----:R-:W-:Y:S02]  /*0620*/  @!P0 IADD3 R8, P3, P4, R14, R8, R3.reuse ;  /* 0x000000080e088210 */ /* 0x101fe40007c7e003 */
[----:B------:R-:W-:Y:S02]  /*0630*/  PRMT R3, RZ, 0x7610, R3 ;  /* 0x00007610ff037816 */ /* 0x000fe40000000003 */
[----:B------:R-:W-:Y:S02]  /*0640*/  @!P0 IADD3.X R9, RZ, R9, R0, P3, P4 ;  /* 0x00000009ff098210 */ /* 0x000fe40001fe8400 */
[----:B------:R-:W-:-:S02]  /*0650*/  PRMT R14, RZ, 0x7610, R14 ;  /* 0x00007610ff0e7816 */ /* 0x000fc4000000000e */
[----:B------:R-:W-:Y:S01]  /*0660*/  PRMT R0, RZ, 0x7610, R0 ;  /* 0x00007610ff007816 */ /* 0x000fe20000000000 */
[----:B------:R-:W2:Y:S04]  /*0670*/  @!P2 LDG.E.U8 R3, desc[UR4][R10.64] ;  /* 0x000000040a03a981 */ /* 0x000ea8000c1e1100 */
[----:B------:R-:W5:Y:S04]  /*0680*/  @!P0 LDG.E.U8 R14, desc[UR4][R8.64] ;  /* 0x00000004080e8981 */ /* 0x000f68000c1e1100 */
[----:B------:R-:W5:Y:S01]  /*0690*/  @!P1 LDG.E.U8 R0, desc[UR4][R6.64] ;  /* 0x0000000406009981 */ /* 0x000f62000c1e1100 */
[----:B---3--:R-:W-:Y:S01]  /*06a0*/  IMAD.WIDE R12, R17, 0x4, R12 ;  /* 0x00000004110c7825 */ /* 0x008fe200078e020c */
[----:B----4-:R-:W-:-:S05]  /*06b0*/  LOP3.LUT R4, R2, 0xffff, RZ, 0xc0, !PT ;  /* 0x0000ffff02047812 */ /* 0x010fca00078ec0ff */
[----:B------:R-:W-:-:S05]  /*06c0*/  IMAD.SHL.U32 R4, R4, 0x1000000, RZ ;  /* 0x0100000004047824 */ /* 0x000fca00078e00ff */
[----:B------:R-:W-:Y:S01]  /*06d0*/  LOP3.LUT R4, R4, 0xf000000, RZ, 0xc0, !PT ;  /* 0x0f00000004047812 */ /* 0x000fe200078ec0ff */
[----:B------:R-:W-:Y:S01]  /*06e0*/  IMAD.SHL.U32 R2, R2, 0x10, RZ ;  /* 0x0000001002027824 */ /* 0x000fe200078e00ff */
[----:B--2---:R-:W-:Y:S02]  /*06f0*/  LOP3.LUT R5, R3, 0xffff, RZ, 0xc0, !PT ;  /* 0x0000ffff03057812 */ /* 0x004fe400078ec0ff */
[----:B-----5:R-:W-:-:S03]  /*0700*/  LOP3.LUT R3, R14, 0xffff, RZ, 0xc0, !PT ;  /* 0x0000ffff0e037812 */ /* 0x020fc600078ec0ff */
[----:B------:R-:W-:Y:S02]  /*0710*/  IMAD.SHL.U32 R15, R5, 0x100000, RZ ;  /* 0x00100000050f7824 */ /* 0x000fe400078e00ff */
[----:B------:R-:W-:Y:S02]  /*0720*/  IMAD.U32 R16, R0, 0x10000, RZ ;  /* 0x0001000000107824 */ /* 0x000fe400078e00ff */
[----:B------:R-:W-:Y:S01]  /*0730*/  IMAD R3, R3, 0x10000000, R4 ;  /* 0x1000000003037824 */ /* 0x000fe200078e0204 */
[----:B------:R-:W-:Y:S01]  /*0740*/  LOP3.LUT R4, R15, 0xf00000, RZ, 0xc0, !PT ;  /* 0x00f000000f047812 */ /* 0x000fe200078ec0ff */
[----:B------:R-:W-:Y:S01]  /*0750*/  IMAD.SHL.U32 R14, R14, 0x100, RZ ;  /* 0x000001000e0e7824 */ /* 0x000fe200078e00ff */
[----:B------:R-:W-:Y:S02]  /*0760*/  LOP3.LUT R16, R16, 0xf0000, RZ, 0xc0, !PT ;  /* 0x000f000010107812 */ /* 0x000fe400078ec0ff */
[----:B------:R-:W-:Y:S02]  /*0770*/  LOP3.LUT R0, R0, 0xf0, RZ, 0xc0, !PT ;  /* 0x000000f000007812 */ /* 0x000fe400078ec0ff */
[----:B------:R-:W-:-:S02]  /*0780*/  IADD3 R3, R16, R3, R4 ;  /* 0x0000000310037210 */ /* 0x000fc40007ffe004 */
[----:B------:R-:W-:Y:S02]  /*0790*/  LOP3.LUT R2, R2, 0xf00, RZ, 0xc0, !PT ;  /* 0x00000f0002027812 */ /* 0x000fe400078ec0ff */
[----:B------:R-:W-:Y:S02]  /*07a0*/  LOP3.LUT R14, R14, 0xf000, RZ, 0xc0, !PT ;  /* 0x0000f0000e0e7812 */ /* 0x000fe400078ec0ff */
[----:B------:R-:W-:Y:S02]  /*07b0*/  SHF.R.U32.HI R0, RZ, 0x4, R0 ;  /* 0x00000004ff007819 */ /* 0x000fe40000011600 */
[----:B------:R-:W-:Y:S02]  /*07c0*/  IADD3 R2, R2, R3, R14 ;  /* 0x0000000302027210 */ /* 0x000fe40007ffe00e */
[----:B------:R-:W-:-:S04]  /*07d0*/  LOP3.LUT R5, R5, 0xf0, RZ, 0xc0, !PT ;  /* 0x000000f005057812 */ /* 0x000fc800078ec0ff */
[----:B------:R-:W-:-:S05]  /*07e0*/  IADD3 R5, R0, R2, R5 ;  /* 0x0000000200057210 */ /* 0x000fca0007ffe005 */
[----:B------:R-:W-:Y:S01]  /*07f0*/  STG.E desc[UR4][R12.64], R5 ;  /* 0x000000050c007986 */ /* 0x000fe2000c101904 */
[----:B------:R-:W-:Y:S05]  /*0800*/  EXIT ;  /* 0x000000000000794d */ /* 0x000fea0003800000 */
.L_x_49:
        /* <DEDUP_REMOVED lines=15> */
.L_x_64:


//--------------------- .text._ZN2at6native31matrix_to_m16n8k16_Bint4_layoutILi2EEEvNS_27GenericPackedTensorAccessorIhLm2ENS_17RestrictPtrTraitsEiEENS2_IiLm4ES3_iEE --------------------------
	.section	.text._ZN2at6native31matrix_to_m16n8k16_Bint4_layoutILi2EEEvNS_27GenericPackedTensorAccessorIhLm2ENS_17RestrictPtrTraitsEiEENS2_IiLm4ES3_iEE,"ax",@progbits
	.align	128
        .global         _ZN2at6native31matrix_to_m16n8k16_Bint4_layoutILi2EEEvNS_27GenericPackedTensorAccessorIhLm2ENS_17RestrictPtrTraitsEiEENS2_IiLm4ES3_iEE
        .type           _ZN2at6native31matrix_to_m16n8k16_Bint4_layoutILi2EEEvNS_27GenericPackedTensorAccessorIhLm2ENS_17RestrictPtrTraitsEiEENS2_IiLm4ES3_iEE,@function
        .size           _ZN2at6native31matrix_to_m16n8k16_Bint4_layoutILi2EEEvNS_27GenericPackedTensorAccessorIhLm2ENS_17RestrictPtrTraitsEiEENS2_IiLm4ES3_iEE,(.L_x_65 - _ZN2at6native31matrix_to_m16n8k16_Bint4_layoutILi2EEEvNS_27GenericPackedTensorAccessorIhLm2ENS_17RestrictPtrTraitsEiEENS2_IiLm4ES3_iEE)
        .other          _ZN2at6native31matrix_to_m16n8k16_Bint4_layoutILi2EEEvNS_27GenericPackedTensorAccessorIhLm2ENS_17RestrictPtrTraitsEiEENS2_IiLm4ES3_iEE,@"STO_CUDA_ENTRY STV_DEFAULT"
_ZN2at6native31matrix_to_m16n8k16_Bint4_layoutILi2EEEvNS_27GenericPackedTensorAccessorIhLm2ENS_17RestrictPtrTraitsEiEENS2_IiLm4ES3_iEE:
.text._ZN2at6native31matrix_to_m16n8k16_Bint4_layoutILi2EEEvNS_27GenericPackedTensorAccessorIhLm2ENS_17RestrictPtrTraitsEiEENS2_IiLm4ES3_iEE:
[----:B------:R-:W-:Y:S01]  /*0000*/  LDC R1, c[0x0][0x28] ;  /* 0x00000a00ff017b82 */ /* 0x000fe20000000800 */
[----:B------:R-:W0:Y:S01]  /*0010*/  S2R R8, SR_CTAID.X ;  /* 0x0000000000087919 */ /* 0x000e220000002500 */
[----:B------:R-:W-:Y:S01]  /*0020*/  ULDC.64 UR4, c[0x0][0x218] ;  /* 0x0000860000047ab9 */ /* 0x000fe20000000a00 */
[----:B------:R-:W-:Y:S01]  /*0030*/  ULDC.64 UR6, c[0x0][0x240] ;  /* 0x0000900000067ab9 */ /* 0x000fe20000000a00 */
[----:B------:R-:W-:Y:S01]  /*0040*/  ULDC UR8, c[0x0][0x248] ;  /* 0x0000920000087ab9 */ /* 0x000fe20000000800 */
[----:B------:R-:W1:Y:S01]  /*0050*/  S2R R9, SR_TID.X ;  /* 0x0000000000097919 */ /* 0x000e620000002100 */
[----:B------:R-:W2:Y:S01]  /*0060*/  S2R R0, SR_CTAID.Y ;  /* 0x0000000000007919 */ /* 0x000ea20000002600 */
[----:B0-----:R-:W-:Y:S01]  /*0070*/  IMAD.SHL.U32 R2, R8, 0x10, RZ ;  /* 0x0000001008027824 */ /* 0x001fe200078e00ff */
[----:B-1----:R-:W-:-:S04]  /*0080*/  SHF.R.U32.HI R3, RZ, 0x2, R9 ;  /* 0x00000002ff037819 */ /* 0x002fc80000011609 */
[----:B------:R-:W-:Y:S01]  /*0090*/  LOP3.LUT R2, R2, 0x7ffffff0, RZ, 0xc0, !PT ;  /* 0x7ffffff002027812 */ /* 0x000fe200078ec0ff */
[----:B--2---:R-:W-:-:S03]  /*00a0*/  IMAD R10, R0, 0x8, R3 ;  /* 0x00000008000a7824 */ /* 0x004fc600078e0203 */
[----:B------:R-:W-:Y:S02]  /*00b0*/  LOP3.LUT R15, R2, 0x3, R9, 0xf8, !PT ;  /* 0x00000003020f7812 */ /* 0x000fe400078ef809 */
[C---:B------:R-:W-:Y:S01]  /*00c0*/  ISETP.GE.U32.AND P0, PT, R10.reuse, UR4, PT ;  /* 0x000000040a007c0c */ /* 0x040fe2000bf06070 */
[----:B------:R-:W-:Y:S01]  /*00d0*/  ULDC UR4, c[0x0][0x220] ;  /* 0x0000880000047ab9 */ /* 0x000fe20000000800 */
[C---:B------:R-:W-:Y:S01]  /*00e0*/  LOP3.LUT R14, R15.reuse, 0x8, RZ, 0xfc, !PT ;  /* 0x000000080f0e7812 */ /* 0x040fe200078efcff */
[----:B------:R-:W-:Y:S01]  /*00f0*/  IMAD R17, R10, UR4, RZ ;  /* 0x000000040a117c24 */ /* 0x000fe2000f8e02ff */
[C---:B------:R-:W-:Y:S02]  /*0100*/  LOP3.LUT R16, R15.reuse, 0xc, RZ, 0xfc, !PT ;  /* 0x0000000c0f107812 */ /* 0x040fe400078efcff */
[----:B------:R-:W-:Y:S02]  /*0110*/  ISETP.GE.OR P5, PT, R14, UR5, P0 ;  /* 0x000000050e007c0c */ /* 0x000fe400087a6670 */
[----:B------:R-:W-:-:S02]  /*0120*/  LOP3.LUT R11, R15, 0x4, RZ, 0xfc, !PT ;  /* 0x000000040f0b7812 */ /* 0x000fc400078efcff */
[----:B------:R-:W-:Y:S02]  /*0130*/  ISETP.GE.OR P2, PT, R16, UR5, P0 ;  /* 0x0000000510007c0c */ /* 0x000fe40008746670 */
[----:B------:R-:W-:Y:S02]  /*0140*/  ISETP.GE.OR P1, PT, R11, UR5, P0 ;  /* 0x000000050b007c0c */ /* 0x000fe40008726670 */
[----:B------:R-:W-:Y:S01]  /*0150*/  ISETP.GE.OR P0, PT, R15, UR5, P0 ;  /* 0x000000050f007c0c */ /* 0x000fe20008706670 */
[----:B------:R-:W-:Y:S01]  /*0160*/  ULDC.64 UR4, c[0x0][0x208] ;  /* 0x0000820000047ab9 */ /* 0x000fe20000000a00 */
[--C-:B------:R-:W-:Y:S02]  /*0170*/  SHF.R.S32.HI R18, RZ, 0x1f, R17.reuse ;  /* 0x0000001fff127819 */ /* 0x100fe40000011411 */
[----:B------:R-:W-:Y:S01]  /*0180*/  PRMT R10, RZ, 0x7610, R10 ;  /* 0x00007610ff0a7816 */ /* 0x000fe2000000000a */
[----:B------:R-:W0:Y:S08]  /*0190*/  @!P5 LDC.64 R12, c[0x0][0x210] ;  /* 0x00008400ff0cdb82 */ /* 0x000e300000000a00 */
[----:B------:R-:W1:Y:S08]  /*01a0*/  @!P2 LDC.64 R6, c[0x0][0x210] ;  /* 0x00008400ff06ab82 */ /* 0x000e700000000a00 */
[----:B------:R-:W2:Y:S08]  /*01b0*/  @!P1 LDC.64 R4, c[0x0][0x210] ;  /* 0x00008400ff049b82 */ /* 0x000eb00000000a00 */
[----:B------:R-:W3:Y:S01]  /*01c0*/  @!P0 LDC.64 R2, c[0x0][0x210] ;  /* 0x00008400ff028b82 */ /* 0x000ee20000000a00 */
[----:B0-----:R-:W-:-:S04]  /*01d0*/  @!P5 IADD3 R12, P3, P4, R14, R12, R17 ;  /* 0x0000000c0e0cd210 */ /* 0x001fc80007c7e011 */
[----:B------:R-:W-:Y:S02]  /*01e0*/  @!P5 IADD3.X R13, RZ, R13, R18, P3, P4 ;  /* 0x0000000dff0dd210 */ /* 0x000fe40001fe8412 */
[----:B-1----:R-:W-:-:S03]  /*01f0*/  @!P2 IADD3 R6, P4, P3, R16, R6, R17 ;  /* 0x000000061006a210 */ /* 0x002fc60007b9e011 */
[----:B------:R0:W4:Y:S01]  /*0200*/  @!P5 LDG.E.U8 R10, desc[UR4][R12.64] ;  /* 0x000000040c0ad981 */ /* 0x000122000c1e1100 */
[----:B------:R-:W-:Y:S02]  /*0210*/  PRMT R16, RZ, 0x7610, R16 ;  /* 0x00007610ff107816 */ /* 0x000fe40000000010 */
[--C-:B------:R-:W-:Y:S02]  /*0220*/  @!P2 IADD3.X R7, RZ, R7, R18.reuse, P4, P3 ;  /* 0x00000007ff07a210 */ /* 0x100fe400027e6412 */
[----:B--2---:R-:W-:Y:S02]  /*0230*/  @!P1 IADD3 R4, P5, P6, R11, R4, R17 ;  /* 0x000000040b049210 */ /* 0x004fe40007ebe011 */
[----:B------:R-:W-:Y:S02]  /*0240*/  PRMT R11, RZ, 0x7610, R11 ;  /* 0x00007610ff0b7816 */ /* 0x000fe4000000000b */
[----:B------:R-:W-:Y:S02]  /*0250*/  @!P1 IADD3.X R5, RZ, R5, R18, P5, P6 ;  /* 0x00000005ff059210 */ /* 0x000fe40002fec412 */
[----:B---3--:R-:W-:-:S02]  /*0260*/  @!P0 IADD3 R14, P3, P4, R15, R2, R17 ;  /* 0x000000020f0e8210 */ /* 0x008fc40007c7e011 */
[----:B------:R1:W2:Y:S01]  /*0270*/  @!P2 LDG.E.U8 R11, desc[UR4][R6.64] ;  /* 0x00000004060ba981 */ /* 0x0002a2000c1e1100 */
[----:B------:R-:W-:Y:S02]  /*0280*/  PRMT R2, RZ, 0x7610, R2 ;  /* 0x00007610ff027816 */ /* 0x000fe40000000002 */
[----:B------:R-:W-:Y:S01]  /*0290*/  @!P0 IADD3.X R15, RZ, R3, R18, P3, P4 ;  /* 0x00000003ff0f8210 */ /* 0x000fe20001fe8412 */
[----:B------:R3:W5:Y:S04]  /*02a0*/  @!P1 LDG.E.U8 R16, desc[UR4][R4.64] ;  /* 0x0000000404109981 */ /* 0x000768000c1e1100 */
[----:B------:R-:W5:Y:S01]  /*02b0*/  @!P0 LDG.E.U8 R2, desc[UR4][R14.64] ;  /* 0x000000040e028981 */ /* 0x000f62000c1e1100 */
[----:B0-----:R-:W-:Y:S02]  /*02c0*/  IMAD R12, R0, UR6, RZ ;  /* 0x00000006000c7c24 */ /* 0x001fe4000f8e02ff */
[----:B-1----:R-:W-:Y:S01]  /*02d0*/  IMAD R7, R8, UR7, RZ ;  /* 0x0000000708077c24 */ /* 0x002fe2000f8e02ff */
[----:B------:R-:W-:Y:S01]  /*02e0*/  ULDC.64 UR6, c[0x0][0x228] ;  /* 0x00008a0000067ab9 */ /* 0x000fe20000000a00 */
[----:B------:R-:W-:Y:S01]  /*02f0*/  IMAD R9, R9, UR8, RZ ;  /* 0x0000000809097c24 */ /* 0x000fe2000f8e02ff */
[----:B---3--:R-:W-:-:S02]  /*0300*/  SHF.R.S32.HI R5, RZ, 0x1f, R12 ;  /* 0x0000001fff057819 */ /* 0x008fc4000001140c */
[--C-:B------:R-:W-:Y:S02]  /*0310*/  SHF.R.S32.HI R6, RZ, 0x1f, R7.reuse ;  /* 0x0000001fff067819 */ /* 0x100fe40000011407 */
[----:B------:R-:W-:Y:S02]  /*0320*/  IADD3 R12, P0, P1, R9, R12, R7 ;  /* 0x0000000c090c7210 */ /* 0x000fe4000791e007 */
[----:B------:R-:W-:-:S04]  /*0330*/  SHF.R.S32.HI R9, RZ, 0x1f, R9 ;  /* 0x0000001fff097819 */ /* 0x000fc80000011409 */
[----:B------:R-:W-:Y:S02]  /*0340*/  IADD3.X R9, R9, R5, R6, P0, P1 ;  /* 0x0000000509097210 */ /* 0x000fe400007e2406 */
[C---:B----4-:R-:W-:Y:S01]  /*0350*/  LOP3.LUT R3, R10.reuse, 0xffff, RZ, 0xc0, !PT ;  /* 0x0000ffff0a037812 */ /* 0x050fe200078ec0ff */
[----:B------:R-:W-:-:S04]  /*0360*/  IMAD.SHL.U32 R10, R10, 0x10, RZ ;  /* 0x000000100a0a7824 */ /* 0x000fc800078e00ff */
[----:B------:R-:W-:Y:S01]  /*0370*/  IMAD.SHL.U32 R3, R3, 0x1000000, RZ ;  /* 0x0100000003037824 */ /* 0x000fe200078e00ff */
[----:B------:R-:W-:-:S04]  /*0380*/  LOP3.LUT R10, R10, 0xf00, RZ, 0xc0, !PT ;  /* 0x00000f000a0a7812 */ /* 0x000fc800078ec0ff */
[----:B------:R-:W-:Y:S02]  /*0390*/  LOP3.LUT R3, R3, 0xf000000, RZ, 0xc0, !PT ;  /* 0x0f00000003037812 */ /* 0x000fe400078ec0ff */
[C---:B--2---:R-:W-:Y:S01]  /*03a0*/  LOP3.LUT R0, R11.reuse, 0xffff, RZ, 0xc0, !PT ;  /* 0x0000ffff0b007812 */ /* 0x044fe200078ec0ff */
[----:B------:R-:W-:Y:S01]  /*03b0*/  IMAD.SHL.U32 R11, R11, 0x100, RZ ;  /* 0x000001000b0b7824 */ /* 0x000fe200078e00ff */
[----:B-----5:R-:W-:-:S03]  /*03c0*/  LOP3.LUT R16, R16, 0xffff, RZ, 0xc0, !PT ;  /* 0x0000ffff10107812 */ /* 0x020fc600078ec0ff */
[----:B------:R-:W-:Y:S02]  /*03d0*/  IMAD R0, R0, 0x10000000, R3 ;  /* 0x1000000000007824 */ /* 0x000fe400078e0203 */
[----:B------:R-:W-:Y:S01]  /*03e0*/  IMAD.U32 R4, R2, 0x10000, RZ ;  /* 0x0001000002047824 */ /* 0x000fe200078e00ff */
[C---:B------:R-:W-:Y:S01]  /*03f0*/  LOP3.LUT R5, R16.reuse, 0xf0, RZ, 0xc0, !PT ;  /* 0x000000f010057812 */ /* 0x040fe200078ec0ff */
[----:B------:R-:W-:-:S03]  /*0400*/  IMAD.SHL.U32 R3, R16, 0x100000, RZ ;  /* 0x0010000010037824 */ /* 0x000fc600078e00ff */
[----:B------:R-:W-:Y:S02]  /*0410*/  LOP3.LUT R4, R4, 0xf0000, RZ, 0xc0, !PT ;  /* 0x000f000004047812 */ /* 0x000fe400078ec0ff */
[----:B------:R-:W-:-:S04]  /*0420*/  LOP3.LUT R3, R3, 0xf00000, RZ, 0xc0, !PT ;  /* 0x00f0000003037812 */ /* 0x000fc800078ec0ff */
[----:B------:R-:W-:Y:S02]  /*0430*/  IADD3 R3, R4, R0, R3 ;  /* 0x0000000004037210 */ /* 0x000fe40007ffe003 */
[----:B------:R-:W-:Y:S02]  /*0440*/  LOP3.LUT R4, R11, 0xf000, RZ, 0xc0, !PT ;  /* 0x0000f0000b047812 */ /* 0x000fe400078ec0ff */
[----:B------:R-:W-:Y:S02]  /*0450*/  LOP3.LUT R0, R2, 0xf0, RZ, 0xc0, !PT ;  /* 0x000000f002007812 */ /* 0x000fe400078ec0ff */
[----:B------:R-:W-:Y:S02]  /*0460*/  IADD3 R4, R10, R3, R4 ;  /* 0x000000030a047210 */ /* 0x000fe40007ffe004 */
[----:B------:R-:W-:Y:S02]  /*0470*/  LEA R2, P0, R12, UR6, 0x2 ;  /* 0x000000060c027c11 */ /* 0x000fe4000f8010ff */
[----:B------:R-:W-:-:S02]  /*0480*/  SHF.R.U32.HI R0, RZ, 0x4, R0 ;  /* 0x00000004ff007819 */ /* 0x000fc40000011600 */
[----:B------:R-:W-:Y:S02]  /*0490*/  LEA.HI.X R3, R12, UR7, R9, 0x2, P0 ;  /* 0x000000070c037c11 */ /* 0x000fe400080f1409 */
[----:B------:R-:W-:-:S05]  /*04a0*/  IADD3 R5, R0, R4, R5 ;  /* 0x0000000400057210 */ /* 0x000fca0007ffe005 */
[----:B------:R-:W-:Y:S01]  /*04b0*/  STG.E desc[UR4][R2.64], R5 ;  /* 0x0000000502007986 */ /* 0x000fe2000c101904 */
[----:B------:R-:W-:Y:S05]  /*04c0*/  EXIT ;  /* 0x000000000000794d */ /* 0x000fea0003800000 */
.L_x_50:
        /* <DEDUP_REMOVED lines=11> */
.L_x_65:


//--------------------- .nv.shared._ZN2at6native30tinygemm_m16n8k16_chunk_kernelINS0_10ALayout_RMILNS0_14KReductionTypeE0EEENS0_15BLayout_TC_int4ILi8ELi256EEES4_Li8ELi8EEEvPKvS8_S8_Pviiiiii --------------------------
	.section	.nv.shared._ZN2at6native30tinygemm_m16n8k16_chunk_kernelINS0_10ALayout_RMILNS0_14KReductionTypeE0EEENS0_15BLayout_TC_int4ILi8ELi256EEES4_Li8ELi8EEEvPKvS8_S8_Pviiiiii,"aw",@nobits
	.sectionflags	@""
	.align	16
.nv.shared._ZN2at6native30tinygemm_m16n8k16_chunk_kernelINS0_10ALayout_RMILNS0_14KReductionTypeE0EEENS0_15BLayout_TC_int4ILi8ELi256EEES4_Li8ELi8EEEvPKvS8_S8_Pviiiiii:
	.zero		5120


//--------------------- .nv.shared.reserved.0     --------------------------
	.section	.nv.shared.reserved.0,"aw",@nobits
	.weak		__nv_reservedSMEM_offset_0_alias
	.size		__nv_reservedSMEM_offset_0_alias, 0, 0
	.other		__nv_reservedSMEM_offset_0_alias,@"STO_CUDA_RESERVED_SHARED STV_DEFAULT"
__nv_reservedSMEM_offset_0_alias:
	.zero		0


//--------------------- .nv.global                --------------------------
	.section	.nv.global,"aw",@nobits
.nv.global:
	.type		_ZN39_INTERNAL_8dabe82c_9_int4mm_cu_6587c1614cuda3std3__48in_placeE,@object
	.size		_ZN39_INTERNAL_8dabe82c_9_int4mm_cu_6587c1614cuda3std3__48in_placeE,(_ZN39_INTERNAL_8dabe82c_9_int4mm_cu_6587c1614cuda3std6ranges3__45__cpo8distanceE - _ZN39_INTERNAL_8dabe82c_9_int4mm_cu_6587c1614cuda3std3__48in_placeE)
_ZN39_INTERNAL_8dabe82c_9_int4mm_cu_6587c1614cuda3std3__48in_placeE:
	.zero		1
	.type		_ZN39_INTERNAL_8dabe82c_9_int4mm_cu_6587c1614cuda3std6ranges3__45__cpo8distanceE,@object
	.size		_ZN39_INTERNAL_8dabe82c_9_int4mm_cu_6587c1614cuda3std6ranges3__45__cpo8distanceE,(_ZN39_INTERNAL_8dabe82c_9_int4mm_cu_6587c1614cuda3std3__45__cpo6cbeginE - _ZN39_INTERNAL_8dabe82c_9_int4mm_cu_6587c1614cuda3std6ranges3__45__cpo8distanceE)
_ZN39_INTERNAL_8dabe82c_9_int4mm_cu_6587c1614cuda3std6ranges3__45__cpo8distanceE:
	.zero		1
	.type		_ZN39_INTERNAL_8dabe82c_9_int4mm_cu_6587c1614cuda3std3__45__cpo6cbeginE,@object
	.size		_ZN39_INTERNAL_8dabe82c_9_int4mm_cu_6587c1614cuda3std3__45__cpo6cbeginE,(_ZN39_INTERNAL_8dabe82c_9_int4mm_cu_6587c1614cuda3std6ranges3__45__cpo7advanceE - _ZN39_INTERNAL_8dabe82c_9_int4mm_cu_6587c1614cuda3std3__45__cpo6cbeginE)
_ZN39_INTERNAL_8dabe82c_9_int4mm_cu_6587c1614cuda3std3__45__cpo6cbeginE:
	.zero		1
	.type		_ZN39_INTERNAL_8dabe82c_9_int4mm_cu_6587c1614cuda3std6ranges3__45__cpo7advanceE,@object
	.size		_ZN39_INTERNAL_8dabe82c_9_int4mm_cu_6587c1614cuda3std6ranges3__45__cpo7advanceE,(_ZN39_INTERNAL_8dabe82c_9_int4mm_cu_6587c1614cuda3std3__45__cpo7crbeginE - _ZN39_INTERNAL_8dabe82c_9_int4mm_cu_6587c1614cuda3std6ranges3__45__cpo7advanceE)
_ZN39_INTERNAL_8dabe82c_9_int4mm_cu_6587c1614cuda3std6ranges3__45__cpo7advanceE:
	.zero		1
	.type		_ZN39_INTERNAL_8dabe82c_9_int4mm_cu_6587c1614cuda3std3__45__cpo7crbeginE,@object
	.size		_ZN39_INTERNAL_8dabe82c_9_int4mm_cu_6587c1614cuda3std3__45__cpo7crbeginE,(_ZN39_INTERNAL_8dabe82c_9_int4mm_cu_6587c1614cuda3std6ranges3__45__cpo4dataE - _ZN39_INTERNAL_8dabe82c_9_int4mm_cu_6587c1614cuda3std3__45__cpo7crbeginE)
_ZN39_INTERNAL_8dabe82c_9_int4mm_cu_6587c1614cuda3std3__45__cpo7crbeginE:
	.zero		1
	.type		_ZN39_INTERNAL_8dabe82c_9_int4mm_cu_6587c1614cuda3std6ranges3__45__cpo4dataE,@object
	.size		_ZN39_INTERNAL_8dabe82c_9_int4mm_cu_6587c1614cuda3std6ranges3__45__cpo4dataE,(_ZN39_INTERNAL_8dabe82c_9_int4mm_cu_6587c1614cuda3std6ranges3__45__cpo5beginE - _ZN39_INTERNAL_8dabe82c_9_int4mm_cu_6587c1614cuda3std6ranges3__45__cpo4dataE)
_ZN39_INTERNAL_8dabe82c_9_int4mm_cu_6587c1614cuda3std6ranges3__45__cpo4dataE:
	.zero		1
	.type		_ZN39_INTERNAL_8dabe82c_9_int4mm_cu_6587c1614cuda3std6ranges3__45__cpo5beginE,@object
	.size		_ZN39_INTERNAL_8dabe82c_9_int4mm_cu_6587c1614cuda3std6ranges3__45__cpo5beginE,(_ZN39_INTERNAL_8dabe82c_9_int4mm_cu_6587c1614cuda3std3__441_GLOBAL__N__8dabe82c_9_int4mm_cu_6587c1616ignoreE - _ZN39_INTERNAL_8dabe82c_9_int4mm_cu_6587c1614cuda3std6ranges3__45__cpo5beginE)
_ZN39_INTERNAL_8dabe82c_9_int4mm_cu_6587c1614cuda3std6ranges3__45__cpo5beginE:
	.zero		1
	.type		_ZN39_INTERNAL_8dabe82c_9_int4mm_cu_6587c1614cuda3std3__441_GLOBAL__N__8dabe82c_9_int4mm_cu_6587c1616ignoreE,@object
	.size		_ZN39_INTERNAL_8dabe82c_9_int4mm_cu_6587c1614cuda3std3__441_GLOBAL__N__8dabe82c_9_int4mm_cu_6587c1616ignoreE,(_ZN39_INTERNAL_8dabe82c_9_int4mm_cu_6587c1614cuda3std6ranges3__45__cpo4sizeE - _ZN39_INTERNAL_8dabe82c_9_int4mm_cu_6587c1614cuda3std3__441_GLOBAL__N__8dabe82c_9_int4mm_cu_6587c1616ignoreE)
_ZN39_INTERNAL_8dabe82c_9_int4mm_cu_6587c1614cuda3std3__441_GLOBAL__N__8dabe82c_9_int4mm_cu_6587c1616ignoreE:
	.zero		1
	.type		_ZN39_INTERNAL_8dabe82c_9_int4mm_cu_6587c1614cuda3std6ranges3__45__cpo4sizeE,@object
	.size		_ZN39_INTERNAL_8dabe82c_9_int4mm_cu_6587c1614cuda3std6ranges3__45__cpo4sizeE,(_ZN39_INTERNAL_8dabe82c_9_int4mm_cu_6587c1614cuda3std3__45__cpo5beginE - _ZN39_INTERNAL_8dabe82c_9_int4mm_cu_6587c1614cuda3std6ranges3__45__cpo4sizeE)
_ZN39_INTERNAL_8dabe82c_9_int4mm_cu_6587c1614cuda3std6ranges3__45__cpo4sizeE:
	.zero		1
	.type		_ZN39_INTERNAL_8dabe82c_9_int4mm_cu_6587c1614cuda3std3__45__cpo5beginE,@object
	.size		_ZN39_INTERNAL_8dabe82c_9_int4mm_cu_6587c1614cuda3std3__45__cpo5beginE,(_ZN39_INTERNAL_8dabe82c_9_int4mm_cu_6587c1614cuda3std6ranges3__45__cpo6cbeginE - _ZN39_INTERNAL_8dabe82c_9_int4mm_cu_6587c1614cuda3std3__45__cpo5beginE)
_ZN39_INTERNAL_8dabe82c_9_int4mm_cu_6587c1614cuda3std3__45__cpo5beginE:
	.zero		1
	.type		_ZN39_INTERNAL_8dabe82c_9_int4mm_cu_6587c1614cuda3std6ranges3__45__cpo6cbeginE,@object
	.size		_ZN39_INTERNAL_8dabe82c_9_int4mm_cu_6587c1614cuda3std6ranges3__45__cpo6cbeginE,(_ZN39_INTERNAL_8dabe82c_9_int4mm_cu_6587c1614cuda3std3__45__cpo6rbeginE - _ZN39_INTERNAL_8dabe82c_9_int4mm_cu_6587c1614cuda3std6ranges3__45__cpo6cbeginE)
_ZN39_INTERNAL_8dabe82c_9_int4mm_cu_6587c1614cuda3std6ranges3__45__cpo6cbeginE:
	.zero		1
	.type		_ZN39_INTERNAL_8dabe82c_9_int4mm_cu_6587c1614cuda3std3__45__cpo6rbeginE,@object
	.size		_ZN39_INTERNAL_8dabe82c_9_int4mm_cu_6587c1614cuda3std3__45__cpo6rbeginE,(_ZN39_INTERNAL_8dabe82c_9_int4mm_cu_6587c1614cuda3std6ranges3__45__cpo4nextE - _ZN39_INTERNAL_8dabe82c_9_int4mm_cu_6587c1614cuda3std3__45__cpo6rbeginE)
_ZN39_INTERNAL_8dabe82c_9_int4mm_cu_6587c1614cuda3std3__45__cpo6rbeginE:
	.zero		1
	.type		_ZN39_INTERNAL_8dabe82c_9_int4mm_cu_6587c1614cuda3std6ranges3__45__cpo4nextE,@object
	.size		_ZN39_INTERNAL_8dabe82c_9_int4mm_cu_6587c1614cuda3std6ranges3__45__cpo4nextE,(_ZN39_INTERNAL_8dabe82c_9_int4mm_cu_6587c1614cuda3std6ranges3__45__cpo4swapE - _ZN39_INTERNAL_8dabe82c_9_int4mm_cu_6587c1614cuda3std6ranges3__45__cpo4nextE)
_ZN39_INTERNAL_8dabe82c_9_int4mm_cu_6587c1614cuda3std6ranges3__45__cpo4nextE:
	.zero		1
	.type		_ZN39_INTERNAL_8dabe82c_9_int4mm_cu_6587c1614cuda3std6ranges3__45__cpo4swapE,@object
	.size		_ZN39_INTERNAL_8dabe82c_9_int4mm_cu_6587c1614cuda3std6ranges3__45__cpo4swapE,(_ZN39_INTERNAL_8dabe82c_9_int4mm_cu_6587c1614cuda3std3__420unreachable_sentinelE - _ZN39_INTERNAL_8dabe82c_9_int4mm_cu_6587c1614cuda3std6ranges3__45__cpo4swapE)
_ZN39_INTERNAL_8dabe82c_9_int4mm_cu_6587c1614cuda3std6ranges3__45__cpo4swapE:
	.zero		1
	.type		_ZN39_INTERNAL_8dabe82c_9_int4mm_cu_6587c1614cuda3std3__420unreachable_sentinelE,@object
	.size		_ZN39_INTERNAL_8dabe82c_9_int4mm_cu_6587c1614cuda3std3__420unreachable_sentinelE,(_ZN39_INTERNAL_8dabe82c_9_int4mm_cu_6587c1616thrust23THRUST_300001_SM_900_NS6system6detail10sequential3seqE - _ZN39_INTERNAL_8dabe82c_9_int4mm_cu_6587c1614cuda3std3__420unreachable_sentinelE)
_ZN39_INTERNAL_8dabe82c_9_int4mm_cu_6587c1614cuda3std3__420unreachable_sentinelE:
	.zero		1
	.type		_ZN39_INTERNAL_8dabe82c_9_int4mm_cu_6587c1616thrust23THRUST_300001_SM_900_NS6system6detail10sequential3seqE,@object
	.size		_ZN39_INTERNAL_8dabe82c_9_int4mm_cu_6587c1616thrust23THRUST_300001_SM_900_NS6system6detail10sequential3seqE,(_ZN39_INTERNAL_8dabe82c_9_int4mm_cu_6587c1614cuda3std3__45__cpo4cendE - _ZN39_INTERNAL_8dabe82c_9_int4mm_cu_6587c1616thrust23THRUST_300001_SM_900_NS6system6detail10sequential3seqE)
_ZN39_INTERNAL_8dabe82c_9_int4mm_cu_6587c1616thrust23THRUST_300001_SM_900_NS6system6detail10sequential3seqE:
	.zero		1
	.type		_ZN39_INTERNAL_8dabe82c_9_int4mm_cu_6587c1614cuda3std3__45__cpo4cendE,@object
	.size		_ZN39_INTERNAL_8dabe82c_9_int4mm_cu_6587c1614cuda3std3__45__cpo4cendE,(_ZN39_INTERNAL_8dabe82c_9_int4mm_cu_6587c1614cuda3std6ranges3__45__cpo9iter_swapE - _ZN39_INTERNAL_8dabe82c_9_int4mm_cu_6587c1614cuda3std3__45__cpo4cendE)
_ZN39_INTERNAL_8dabe82c_9_int4mm_cu_6587c1614cuda3std3__45__cpo4cendE:
	.zero		1
	.type		_ZN39_INTERNAL_8dabe82c_9_int4mm_cu_6587c1614cuda3std6ranges3__45__cpo9iter_swapE,@object
	.size		_ZN39_INTERNAL_8dabe82c_9_int4mm_cu_6587c1614cuda3std6ranges3__45__cpo9iter_swapE,(_ZN39_INTERNAL_8dabe82c_9_int4mm_cu_6587c1614cuda3std3__45__cpo5crendE - _ZN39_INTERNAL_8dabe82c_9_int4mm_cu_6587c1614cuda3std6ranges3__45__cpo9iter_swapE)
_ZN39_INTERNAL_8dabe82c_9_int4mm_cu_6587c1614cuda3std6ranges3__45__cpo9iter_swapE:
	.zero		1
	.type		_ZN39_INTERNAL_8dabe82c_9_int4mm_cu_6587c1614cuda3std3__45__cpo5crendE,@object
	.size		_ZN39_INTERNAL_8dabe82c_9_int4mm_cu_6587c1614cuda3std3__45__cpo5crendE,(_ZN39_INTERNAL_8dabe82c_9_int4mm_cu_6587c1614cuda3std6ranges3__45__cpo5cdataE - _ZN39_INTERNAL_8dabe82c_9_int4mm_cu_6587c1614cuda3std3__45__cpo5crendE)
_ZN39_INTERNAL_8dabe82c_9_int4mm_cu_6587c1614cuda3std3__45__cpo5crendE:
	.zero		1
	.type		_ZN39_INTERNAL_8dabe82c_9_int4mm_cu_6587c1614cuda3std6ranges3__45__cpo5cdataE,@object
	.size		_ZN39_INTERNAL_8dabe82c_9_int4mm_cu_6587c1614cuda3std6ranges3__45__cpo5cdataE,(_ZN39_INTERNAL_8dabe82c_9_int4mm_cu_6587c1614cuda3std6ranges3__45__cpo3endE - _ZN39_INTERNAL_8dabe82c_9_int4mm_cu_6587c1614cuda3std6ranges3__45__cpo5cdataE)
_ZN39_INTERNAL_8dabe82c_9_int4mm_cu_6587c1614cuda3std6ranges3__45__cpo5cdataE:
	.zero		1
	.type		_ZN39_INTERNAL_8dabe82c_9_int4mm_cu_6587c1614cuda3std6ranges3__45__cpo3endE,@object
	.size		_ZN39_INTERNAL_8dabe82c_9_int4mm_cu_6587c1614cuda3std6ranges3__45__cpo3endE,(_ZN39_INTERNAL_8dabe82c_9_int4mm_cu_6587c1614cuda3std3__419piecewise_constructE - _ZN39_INTERNAL_8dabe82c_9_int4mm_cu_6587c1614cuda3std6ranges3__45__cpo3endE)
_ZN39_INTERNAL_8dabe82c_9_int4mm_cu_6587c1614cuda3std6ranges3__45__cpo3endE:
	.zero		1
	.type		_ZN39_INTERNAL_8dabe82c_9_int4mm_cu_6587c1614cuda3std3__419piecewise_constructE,@object
	.size		_ZN39_INTERNAL_8dabe82c_9_int4mm_cu_6587c1614cuda3std3__419piecewise_constructE,(_ZN39_INTERNAL_8dabe82c_9_int4mm_cu_6587c1614cuda3std6ranges3__45__cpo5ssizeE - _ZN39_INTERNAL_8dabe82c_9_int4mm_cu_6587c1614cuda3std3__419piecewise_constructE)
_ZN39_INTERNAL_8dabe82c_9_int4mm_cu_6587c1614cuda3std3__419piecewise_constructE:
	.zero		1
	.type		_ZN39_INTERNAL_8dabe82c_9_int4mm_cu_6587c1614cuda3std6ranges3__45__cpo5ssizeE,@object
	.size		_ZN39_INTERNAL_8dabe82c_9_int4mm_cu_6587c1614cuda3std6ranges3__45__cpo5ssizeE,(_ZN39_INTERNAL_8dabe82c_9_int4mm_cu_6587c1614cuda3std3__45__cpo3endE - _ZN39_INTERNAL_8dabe82c_9_int4mm_cu_6587c1614cuda3std6ranges3__45__cpo5ssizeE)
_ZN39_INTERNAL_8dabe82c_9_int4mm_cu_6587c1614cuda3std6ranges3__45__cpo5ssizeE:
	.zero		1
	.type		_ZN39_INTERNAL_8dabe82c_9_int4mm_cu_6587c1614cuda3std3__45__cpo3endE,@object
	.size		_ZN39_INTERNAL_8dabe82c_9_int4mm_cu_6587c1614cuda3std3__45__cpo3endE,(_ZN39_INTERNAL_8dabe82c_9_int4mm_cu_6587c1614cuda3std6ranges3__45__cpo4cendE - _ZN39_INTERNAL_8dabe82c_9_int4mm_cu_6587c1614cuda3std3__45__cpo3endE)
_ZN39_INTERNAL_8dabe82c_9_int4mm_cu_6587c1614cuda3std3__45__cpo3endE:
	.zero		1
	.type		_ZN39_INTERNAL_8dabe82c_9_int4mm_cu_6587c1614cuda3std6ranges3__45__cpo4cendE,@object
	.size		_ZN39_INTERNAL_8dabe82c_9_int4mm_cu_6587c1614cuda3std6ranges3__45__cpo4cendE,(_ZN39_INTERNAL_8dabe82c_9_int4mm_cu_6587c1614cuda3std3__45__cpo4rendE - _ZN39_INTERNAL_8dabe82c_9_int4mm_cu_6587c1614cuda3std6ranges3__45__cpo4cendE)
_ZN39_INTERNAL_8dabe82c_9_int4mm_cu_6587c1614cuda3std6ranges3__45__cpo4cendE:
	.zero		1
	.type		_ZN39_INTERNAL_8dabe82c_9_int4mm_cu_6587c1614cuda3std3__45__cpo4rendE,@object
	.size		_ZN39_INTERNAL_8dabe82c_9_int4mm_cu_6587c1614cuda3std3__45__cpo4rendE,(_ZN39_INTERNAL_8dabe82c_9_int4mm_cu_6587c1614cuda3std6ranges3__45__cpo4prevE - _ZN39_INTERNAL_8dabe82c_9_int4mm_cu_6587c1614cuda3std3__45__cpo4rendE)
_ZN39_INTERNAL_8dabe82c_9_int4mm_cu_6587c1614cuda3std3__45__cpo4rendE:
	.zero		1
	.type		_ZN39_INTERNAL_8dabe82c_9_int4mm_cu_6587c1614cuda3std6ranges3__45__cpo4prevE,@object
	.size		_ZN39_INTERNAL_8dabe82c_9_int4mm_cu_6587c1614cuda3std6ranges3__45__cpo4prevE,(_ZN39_INTERNAL_8dabe82c_9_int4mm_cu_6587c1614cuda3std6ranges3__45__cpo9iter_moveE - _ZN39_INTERNAL_8dabe82c_9_int4mm_cu_6587c1614cuda3std6ranges3__45__cpo4prevE)
_ZN39_INTERNAL_8dabe82c_9_int4mm_cu_6587c1614cuda3std6ranges3__45__cpo4prevE:
	.zero		1
	.type		_ZN39_INTERNAL_8dabe82c_9_int4mm_cu_6587c1614cuda3std6ranges3__45__cpo9iter_moveE,@object
	.size		_ZN39_INTERNAL_8dabe82c_9_int4mm_cu_6587c1614cuda3std6ranges3__45__cpo9iter_moveE,(.L_13 - _ZN39_INTERNAL_8dabe82c_9_int4mm_cu_6587c1614cuda3std6ranges3__45__cpo9iter_moveE)
_ZN39_INTERNAL_8dabe82c_9_int4mm_cu_6587c1614cuda3std6ranges3__45__cpo9iter_moveE:
	.zero		1
.L_13:


//--------------------- .nv.shared._ZN2at6native30tinygemm_m16n8k16_chunk_kernelINS0_10ALayout_RMILNS0_14KReductionTypeE0EEENS0_15BLayout_TC_int4ILi4ELi256EEES4_Li8ELi8EEEvPKvS8_S8_Pviiiiii --------------------------
	.section	.nv.shared._ZN2at6native30tinygemm_m16n8k16_chunk_kernelINS0_10ALayout_RMILNS0_14KReductionTypeE0EEENS0_15BLayout_TC_int4ILi4ELi256EEES4_Li8ELi8EEEvPKvS8_S8_Pviiiiii,"aw",@nobits
	.sectionflags	@""
	.align	16
.nv.shared._ZN2at6native30tinygemm_m16n8k16_chunk_kernelINS0_10ALayout_RMILNS0_14KReductionTypeE0EEENS0_15BLayout_TC_int4ILi4ELi256EEES4_Li8ELi8EEEvPKvS8_S8_Pviiiiii:
	.zero		5120


//--------------------- .nv.shared._ZN2at6native30tinygemm_m16n8k16_chunk_kernelINS0_10ALayout_RMILNS0_14KReductionTypeE0EEENS0_15BLayout_TC_int4ILi2ELi256EEES4_Li8ELi8EEEvPKvS8_S8_Pviiiiii --------------------------
	.section	.nv.shared._ZN2at6native30tinygemm_m16n8k16_chunk_kernelINS0_10ALayout_RMILNS0_14KReductionTypeE0EEENS0_15BLayout_TC_int4ILi2ELi256EEES4_Li8ELi8EEEvPKvS8_S8_Pviiiiii,"aw",@nobits
	.sectionflags	@""
	.align	16
.nv.shared._ZN2at6native30tinygemm_m16n8k16_chunk_kernelINS0_10ALayout_RMILNS0_14KReductionTypeE0EEENS0_15BLayout_TC_int4ILi2ELi256EEES4_Li8ELi8EEEvPKvS8_S8_Pviiiiii:
	.zero		5120


//--------------------- .nv.shared._ZN2at6native30tinygemm_m16n8k16_chunk_kernelINS0_10ALayout_RMILNS0_14KReductionTypeE0EEENS0_15BLayout_TC_int4ILi8ELi128EEES4_Li8ELi8EEEvPKvS8_S8_Pviiiiii --------------------------
	.section	.nv.shared._ZN2at6native30tinygemm_m16n8k16_chunk_kernelINS0_10ALayout_RMILNS0_14KReductionTypeE0EEENS0_15BLayout_TC_int4ILi8ELi128EEES4_Li8ELi8EEEvPKvS8_S8_Pviiiiii,"aw",@nobits
	.sectionflags	@""
	.align	16
.nv.shared._ZN2at6native30tinygemm_m16n8k16_chunk_kernelINS0_10ALayout_RMILNS0_14KReductionTypeE0EEENS0_15BLayout_TC_int4ILi8ELi128EEES4_Li8ELi8EEEvPKvS8_S8_Pviiiiii:
	.zero		5120


//--------------------- .nv.shared._ZN2at6native30tinygemm_m16n8k16_chunk_kernelINS0_10ALayout_RMILNS0_14KReductionTypeE0EEENS0_15BLayout_TC_int4ILi4ELi128EEES4_Li8ELi8EEEvPKvS8_S8_Pviiiiii --------------------------
	.section	.nv.shared._ZN2at6native30tinygemm_m16n8k16_chunk_kernelINS0_10ALayout_RMILNS0_14KReductionTypeE0EEENS0_15BLayout_TC_int4ILi4ELi128EEES4_Li8ELi8EEEvPKvS8_S8_Pviiiiii,"aw",@nobits
	.sectionflags	@""
	.align	16
.nv.shared._ZN2at6native30tinygemm_m16n8k16_chunk_kernelINS0_10ALayout_RMILNS0_14KReductionTypeE0EEENS0_15BLayout_TC_int4ILi4ELi128EEES4_Li8ELi8EEEvPKvS8_S8_Pviiiiii:
	.zero		5120


//--------------------- .nv.shared._ZN2at6native30tinygemm_m16n8k16_chunk_kernelINS0_10ALayout_RMILNS0_14KReductionTypeE0EEENS0_15BLayout_TC_int4ILi2ELi128EEES4_Li8ELi8EEEvPKvS8_S8_Pviiiiii --------------------------
	.section	.nv.shared._ZN2at6native30tinygemm_m16n8k16_chunk_kernelINS0_10ALayout_RMILNS0_14KReductionTypeE0EEENS0_15BLayout_TC_int4ILi2ELi128EEES4_Li8ELi8EEEvPKvS8_S8_Pviiiiii,"aw",@nobits
	.sectionflags	@""
	.align	16
.nv.shared._ZN2at6native30tinygemm_m16n8k16_chunk_kernelINS0_10ALayout_RMILNS0_14KReductionTypeE0EEENS0_15BLayout_TC_int4ILi2ELi128EEES4_Li8ELi8EEEvPKvS8_S8_Pviiiiii:
	.zero		5120


//--------------------- .nv.shared._ZN2at6native30tinygemm_m16n8k16_chunk_kernelINS0_10ALayout_RMILNS0_14KReductionTypeE0EEENS0_15BLayout_TC_int4ILi8ELi64EEES4_Li8ELi8EEEvPKvS8_S8_Pviiiiii --------------------------
	.section	.nv.shared._ZN2at6native30tinygemm_m16n8k16_chunk_kernelINS0_10ALayout_RMILNS0_14KReductionTypeE0EEENS0_15BLayout_TC_int4ILi8ELi64EEES4_Li8ELi8EEEvPKvS8_S8_Pviiiiii,"aw",@nobits
	.sectionflags	@""
	.align	16
.nv.shared._ZN2at6native30tinygemm_m16n8k16_chunk_kernelINS0_10ALayout_RMILNS0_14KReductionTypeE0EEENS0_15BLayout_TC_int4ILi8ELi64EEES4_Li8ELi8EEEvPKvS8_S8_Pviiiiii:
	.zero		5120


//--------------------- .nv.shared._ZN2at6native30tinygemm_m16n8k16_chunk_kernelINS0_10ALayout_RMILNS0_14KReductionTypeE0EEENS0_15BLayout_TC_int4ILi4ELi64EEES4_Li8ELi8EEEvPKvS8_S8_Pviiiiii --------------------------
	.section	.nv.shared._ZN2at6native30tinygemm_m16n8k16_chunk_kernelINS0_10ALayout_RMILNS0_14KReductionTypeE0EEENS0_15BLayout_TC_int4ILi4ELi64EEES4_Li8ELi8EEEvPKvS8_S8_Pviiiiii,"aw",@nobits
	.sectionflags	@""
	.align	16
.nv.shared._ZN2at6native30tinygemm_m16n8k16_chunk_kernelINS0_10ALayout_RMILNS0_14KReductionTypeE0EEENS0_15BLayout_TC_int4ILi4ELi64EEES4_Li8ELi8EEEvPKvS8_S8_Pviiiiii:
	.zero		5120


//--------------------- .nv.shared._ZN2at6native30tinygemm_m16n8k16_chunk_kernelINS0_10ALayout_RMILNS0_14KReductionTypeE0EEENS0_15BLayout_TC_int4ILi2ELi64EEES4_Li8ELi8EEEvPKvS8_S8_Pviiiiii --------------------------
	.section	.nv.shared._ZN2at6native30tinygemm_m16n8k16_chunk_kernelINS0_10ALayout_RMILNS0_14KReductionTypeE0EEENS0_15BLayout_TC_int4ILi2ELi64EEES4_Li8ELi8EEEvPKvS8_S8_Pviiiiii,"aw",@nobits
	.sectionflags	@""
	.align	16
.nv.shared._ZN2at6native30tinygemm_m16n8k16_chunk_kernelINS0_10ALayout_RMILNS0_14KReductionTypeE0EEENS0_15BLayout_TC_int4ILi2ELi64EEES4_Li8ELi8EEEvPKvS8_S8_Pviiiiii:
	.zero		5120


//--------------------- .nv.shared._ZN2at6native30tinygemm_m16n8k16_chunk_kernelINS0_10ALayout_RMILNS0_14KReductionTypeE0EEENS0_15BLayout_TC_int4ILi8ELi32EEES4_Li8ELi8EEEvPKvS8_S8_Pviiiiii --------------------------
	.section	.nv.shared._ZN2at6native30tinygemm_m16n8k16_chunk_kernelINS0_10ALayout_RMILNS0_14KReductionTypeE0EEENS0_15BLayout_TC_int4ILi8ELi32EEES4_Li8ELi8EEEvPKvS8_S8_Pviiiiii,"aw",@nobits
	.sectionflags	@""
	.align	16
.nv.shared._ZN2at6native30tinygemm_m16n8k16_chunk_kernelINS0_10ALayout_RMILNS0_14KReductionTypeE0EEENS0_15BLayout_TC_int4ILi8ELi32EEES4_Li8ELi8EEEvPKvS8_S8_Pviiiiii:
	.zero		5120


//--------------------- .nv.shared._ZN2at6native30tinygemm_m16n8k16_chunk_kernelINS0_10ALayout_RMILNS0_14KReductionTypeE0EEENS0_15BLayout_TC_int4ILi4ELi32EEES4_Li8ELi8EEEvPKvS8_S8_Pviiiiii --------------------------
	.section	.nv.shared._ZN2at6native30tinygemm_m16n8k16_chunk_kernelINS0_10ALayout_RMILNS0_14KReductionTypeE0EEENS0_15BLayout_TC_int4ILi4ELi32EEES4_Li8ELi8EEEvPKvS8_S8_Pviiiiii,"aw",@nobits
	.sectionflags	@""
	.align	16
.nv.shared._ZN2at6native30tinygemm_m16n8k16_chunk_kernelINS0_10ALayout_RMILNS0_14KReductionTypeE0EEENS0_15BLayout_TC_int4ILi4ELi32EEES4_Li8ELi8EEEvPKvS8_S8_Pviiiiii:
	.zero		5120


//--------------------- .nv.shared._ZN2at6native30tinygemm_m16n8k16_chunk_kernelINS0_10ALayout_RMILNS0_14KReductionTypeE0EEENS0_15BLayout_TC_int4ILi2ELi32EEES4_Li8ELi8EEEvPKvS8_S8_Pviiiiii --------------------------
	.section	.nv.shared._ZN2at6native30tinygemm_m16n8k16_chunk_kernelINS0_10ALayout_RMILNS0_14KReductionTypeE0EEENS0_15BLayout_TC_int4ILi2ELi32EEES4_Li8ELi8EEEvPKvS8_S8_Pviiiiii,"aw",@nobits
	.sectionflags	@""
	.align	16
.nv.shared._ZN2at6native30tinygemm_m16n8k16_chunk_kernelINS0_10ALayout_RMILNS0_14KReductionTypeE0EEENS0_15BLayout_TC_int4ILi2ELi32EEES4_Li8ELi8EEEvPKvS8_S8_Pviiiiii:
	.zero		5120


//--------------------- .nv.constant0._ZN2at6native30tinygemm_m16n8k16_chunk_kernelINS0_10ALayout_RMILNS0_14KReductionTypeE0EEENS0_15BLayout_TC_int4ILi8ELi256EEES4_Li8ELi8EEEvPKvS8_S8_Pviiiiii --------------------------
	.section	.nv.constant0._ZN2at6native30tinygemm_m16n8k16_chunk_kernelINS0_10ALayout_RMILNS0_14KReductionTypeE0EEENS0_15BLayout_TC_int4ILi8ELi256EEES4_Li8ELi8EEEvPKvS8_S8_Pviiiiii,"a",@progbits
	.sectionflags	@""
	.align	4
.nv.constant0._ZN2at6native30tinygemm_m16n8k16_chunk_kernelINS0_10ALayout_RMILNS0_14KReductionTypeE0EEENS0_15BLayout_TC_int4ILi8ELi256EEES4_Li8ELi8EEEvPKvS8_S8_Pviiiiii:
	.zero		584


//--------------------- .nv.constant0._ZN2at6native30tinygemm_m16n8k16_chunk_kernelINS0_10ALayout_RMILNS0_14KReductionTypeE0EEENS0_15BLayout_TC_int4ILi4ELi256EEES4_Li8ELi8EEEvPKvS8_S8_Pviiiiii --------------------------
	.section	.nv.constant0._ZN2at6native30tinygemm_m16n8k16_chunk_kernelINS0_10ALayout_RMILNS0_14KReductionTypeE0EEENS0_15BLayout_TC_int4ILi4ELi256EEES4_Li8ELi8EEEvPKvS8_S8_Pviiiiii,"a",@progbits
	.sectionflags	@""
	.align	4
.nv.constant0._ZN2at6native30tinygemm_m16n8k16_chunk_kernelINS0_10ALayout_RMILNS0_14KReductionTypeE0EEENS0_15BLayout_TC_int4ILi4ELi256EEES4_Li8ELi8EEEvPKvS8_S8_Pviiiiii:
	.zero		584


//--------------------- .nv.constant0._ZN2at6native30tinygemm_m16n8k16_chunk_kernelINS0_10ALayout_RMILNS0_14KReductionTypeE0EEENS0_15BLayout_TC_int4ILi2ELi256EEES4_Li8ELi8EEEvPKvS8_S8_Pviiiiii --------------------------
	.section	.nv.constant0._ZN2at6native30tinygemm_m16n8k16_chunk_kernelINS0_10ALayout_RMILNS0_14KReductionTypeE0EEENS0_15BLayout_TC_int4ILi2ELi256EEES4_Li8ELi8EEEvPKvS8_S8_Pviiiiii,"a",@progbits
	.sectionflags	@""
	.align	4
.nv.constant0._ZN2at6native30tinygemm_m16n8k16_chunk_kernelINS0_10ALayout_RMILNS0_14KReductionTypeE0EEENS0_15BLayout_TC_int4ILi2ELi256EEES4_Li8ELi8EEEvPKvS8_S8_Pviiiiii:
	.zero		584


//--------------------- .nv.constant0._ZN2at6native30tinygemm_m16n8k16_chunk_kernelINS0_10ALayout_RMILNS0_14KReductionTypeE0EEENS0_15BLayout_TC_int4ILi8ELi128EEES4_Li8ELi8EEEvPKvS8_S8_Pviiiiii --------------------------
	.section	.nv.constant0._ZN2at6native30tinygemm_m16n8k16_chunk_kernelINS0_10ALayout_RMILNS0_14KReductionTypeE0EEENS0_15BLayout_TC_int4ILi8ELi128EEES4_Li8ELi8EEEvPKvS8_S8_Pviiiiii,"a",@progbits
	.sectionflags	@""
	.align	4
.nv.constant0._ZN2at6native30tinygemm_m16n8k16_chunk_kernelINS0_10ALayout_RMILNS0_14KReductionTypeE0EEENS0_15BLayout_TC_int4ILi8ELi128EEES4_Li8ELi8EEEvPKvS8_S8_Pviiiiii:
	.zero		584


//--------------------- .nv.constant0._ZN2at6native30tinygemm_m16n8k16_chunk_kernelINS0_10ALayout_RMILNS0_14KReductionTypeE0EEENS0_15BLayout_TC_int4ILi4ELi128EEES4_Li8ELi8EEEvPKvS8_S8_Pviiiiii --------------------------
	.section	.nv.constant0._ZN2at6native30tinygemm_m16n8k16_chunk_kernelINS0_10ALayout_RMILNS0_14KReductionTypeE0EEENS0_15BLayout_TC_int4ILi4ELi128EEES4_Li8ELi8EEEvPKvS8_S8_Pviiiiii,"a",@progbits
	.sectionflags	@""
	.align	4
.nv.constant0._ZN2at6native30tinygemm_m16n8k16_chunk_kernelINS0_10ALayout_RMILNS0_14KReductionTypeE0EEENS0_15BLayout_TC_int4ILi4ELi128EEES4_Li8ELi8EEEvPKvS8_S8_Pviiiiii:
	.zero		584


//--------------------- .nv.constant0._ZN2at6native30tinygemm_m16n8k16_chunk_kernelINS0_10ALayout_RMILNS0_14KReductionTypeE0EEENS0_15BLayout_TC_int4ILi2ELi128EEES4_Li8ELi8EEEvPKvS8_S8_Pviiiiii --------------------------
	.section	.nv.constant0._ZN2at6native30tinygemm_m16n8k16_chunk_kernelINS0_10ALayout_RMILNS0_14KReductionTypeE0EEENS0_15BLayout_TC_int4ILi2ELi128EEES4_Li8ELi8EEEvPKvS8_S8_Pviiiiii,"a",@progbits
	.sectionflags	@""
	.align	4
.nv.constant0._ZN2at6native30tinygemm_m16n8k16_chunk_kernelINS0_10ALayout_RMILNS0_14KReductionTypeE0EEENS0_15BLayout_TC_int4ILi2ELi128EEES4_Li8ELi8EEEvPKvS8_S8_Pviiiiii:
	.zero		584


//--------------------- .nv.constant0._ZN2at6native30tinygemm_m16n8k16_chunk_kernelINS0_10ALayout_RMILNS0_14KReductionTypeE0EEENS0_15BLayout_TC_int4ILi8ELi64EEES4_Li8ELi8EEEvPKvS8_S8_Pviiiiii --------------------------
	.section	.nv.constant0._ZN2at6native30tinygemm_m16n8k16_chunk_kernelINS0_10ALayout_RMILNS0_14KReductionTypeE0EEENS0_15BLayout_TC_int4ILi8ELi64EEES4_Li8ELi8EEEvPKvS8_S8_Pviiiiii,"a",@progbits
	.sectionflags	@""
	.align	4
.nv.constant0._ZN2at6native30tinygemm_m16n8k16_chunk_kernelINS0_10ALayout_RMILNS0_14KReductionTypeE0EEENS0_15BLayout_TC_int4ILi8ELi64EEES4_Li8ELi8EEEvPKvS8_S8_Pviiiiii:
	.zero		584


//--------------------- .nv.constant0._ZN2at6native30tinygemm_m16n8k16_chunk_kernelINS0_10ALayout_RMILNS0_14KReductionTypeE0EEENS0_15BLayout_TC_int4ILi4ELi64EEES4_Li8ELi8EEEvPKvS8_S8_Pviiiiii --------------------------
	.section	.nv.constant0._ZN2at6native30tinygemm_m16n8k16_chunk_kernelINS0_10ALayout_RMILNS0_14KReductionTypeE0EEENS0_15BLayout_TC_int4ILi4ELi64EEES4_Li8ELi8EEEvPKvS8_S8_Pviiiiii,"a",@progbits
	.sectionflags	@""
	.align	4
.nv.constant0._ZN2at6native30tinygemm_m16n8k16_chunk_kernelINS0_10ALayout_RMILNS0_14KReductionTypeE0EEENS0_15BLayout_TC_int4ILi4ELi64EEES4_Li8ELi8EEEvPKvS8_S8_Pviiiiii:
	.zero		584


//--------------------- .nv.constant0._ZN2at6native30tinygemm_m16n8k16_chunk_kernelINS0_10ALayout_RMILNS0_14KReductionTypeE0EEENS0_15BLayout_TC_int4ILi2ELi64EEES4_Li8ELi8EEEvPKvS8_S8_Pviiiiii --------------------------
	.section	.nv.constant0._ZN2at6native30tinygemm_m16n8k16_chunk_kernelINS0_10ALayout_RMILNS0_14KReductionTypeE0EEENS0_15BLayout_TC_int4ILi2ELi64EEES4_Li8ELi8EEEvPKvS8_S8_Pviiiiii,"a",@progbits
	.sectionflags	@""
	.align	4
.nv.constant0._ZN2at6native30tinygemm_m16n8k16_chunk_kernelINS0_10ALayout_RMILNS0_14KReductionTypeE0EEENS0_15BLayout_TC_int4ILi2ELi64EEES4_Li8ELi8EEEvPKvS8_S8_Pviiiiii:
	.zero		584


//--------------------- .nv.constant0._ZN2at6native30tinygemm_m16n8k16_chunk_kernelINS0_10ALayout_RMILNS0_14KReductionTypeE0EEENS0_15BLayout_TC_int4ILi8ELi32EEES4_Li8ELi8EEEvPKvS8_S8_Pviiiiii --------------------------
	.section	.nv.constant0._ZN2at6native30tinygemm_m16n8k16_chunk_kernelINS0_10ALayout_RMILNS0_14KReductionTypeE0EEENS0_15BLayout_TC_int4ILi8ELi32EEES4_Li8ELi8EEEvPKvS8_S8_Pviiiiii,"a",@progbits
	.sectionflags	@""
	.align	4
.nv.constant0._ZN2at6native30tinygemm_m16n8k16_chunk_kernelINS0_10ALayout_RMILNS0_14KReductionTypeE0EEENS0_15BLayout_TC_int4ILi8ELi32EEES4_Li8ELi8EEEvPKvS8_S8_Pviiiiii:
	.zero		584


//--------------------- .nv.constant0._ZN2at6native30tinygemm_m16n8k16_chunk_kernelINS0_10ALayout_RMILNS0_14KReductionTypeE0EEENS0_15BLayout_TC_int4ILi4ELi32EEES4_Li8ELi8EEEvPKvS8_S8_Pviiiiii --------------------------
	.section	.nv.constant0._ZN2at6native30tinygemm_m16n8k16_chunk_kernelINS0_10ALayout_RMILNS0_14KReductionTypeE0EEENS0_15BLayout_TC_int4ILi4ELi32EEES4_Li8ELi8EEEvPKvS8_S8_Pviiiiii,"a",@progbits
	.sectionflags	@""
	.align	4
.nv.constant0._ZN2at6native30tinygemm_m16n8k16_chunk_kernelINS0_10ALayout_RMILNS0_14KReductionTypeE0EEENS0_15BLayout_TC_int4ILi4ELi32EEES4_Li8ELi8EEEvPKvS8_S8_Pviiiiii:
	.zero		584


//--------------------- .nv.constant0._ZN2at6native30tinygemm_m16n8k16_chunk_kernelINS0_10ALayout_RMILNS0_14KReductionTypeE0EEENS0_15BLayout_TC_int4ILi2ELi32EEES4_Li8ELi8EEEvPKvS8_S8_Pviiiiii --------------------------
	.section	.nv.constant0._ZN2at6native30tinygemm_m16n8k16_chunk_kernelINS0_10ALayout_RMILNS0_14KReductionTypeE0EEENS0_15BLayout_TC_int4ILi2ELi32EEES4_Li8ELi8EEEvPKvS8_S8_Pviiiiii,"a",@progbits
	.sectionflags	@""
	.align	4
.nv.constant0._ZN2at6native30tinygemm_m16n8k16_chunk_kernelINS0_10ALayout_RMILNS0_14KReductionTypeE0EEENS0_15BLayout_TC_int4ILi2ELi32EEES4_Li8ELi8EEEvPKvS8_S8_Pviiiiii:
	.zero		584


//--------------------- .nv.constant0._ZN2at6native31matrix_to_m16n8k16_Bint4_layoutILi8EEEvNS_27GenericPackedTensorAccessorIhLm2ENS_17RestrictPtrTraitsEiEENS2_IiLm4ES3_iEE --------------------------
	.section	.nv.constant0._ZN2at6native31matrix_to_m16n8k16_Bint4_layoutILi8EEEvNS_27GenericPackedTensorAccessorIhLm2ENS_17RestrictPtrTraitsEiEENS2_IiLm4ES3_iEE,"a",@progbits
	.sectionflags	@""
	.align	4
.nv.constant0._ZN2at6native31matrix_to_m16n8k16_Bint4_layoutILi8EEEvNS_27GenericPackedTensorAccessorIhLm2ENS_17RestrictPtrTraitsEiEENS2_IiLm4ES3_iEE:
	.zero		592


//--------------------- .nv.constant0._ZN2at6native31matrix_to_m16n8k16_Bint4_layoutILi4EEEvNS_27GenericPackedTensorAccessorIhLm2ENS_17RestrictPtrTraitsEiEENS2_IiLm4ES3_iEE --------------------------
	.section	.nv.constant0._ZN2at6native31matrix_to_m16n8k16_Bint4_layoutILi4EEEvNS_27GenericPackedTensorAccessorIhLm2ENS_17RestrictPtrTraitsEiEENS2_IiLm4ES3_iEE,"a",@progbits
	.sectionflags	@""
	.align	4
.nv.constant0._ZN2at6native31matrix_to_m16n8k16_Bint4_layoutILi4EEEvNS_27GenericPackedTensorAccessorIhLm2ENS_17RestrictPtrTraitsEiEENS2_IiLm4ES3_iEE:
	.zero		592


//--------------------- .nv.constant0._ZN2at6native31matrix_to_m16n8k16_Bint4_layoutILi2EEEvNS_27GenericPackedTensorAccessorIhLm2ENS_17RestrictPtrTraitsEiEENS2_IiLm4ES3_iEE --------------------------
	.section	.nv.constant0._ZN2at6native31matrix_to_m16n8k16_Bint4_layoutILi2EEEvNS_27GenericPackedTensorAccessorIhLm2ENS_17RestrictPtrTraitsEiEENS2_IiLm4ES3_iEE,"a",@progbits
	.sectionflags	@""
	.align	4
.nv.constant0._ZN2at6native31matrix_to_m16n8k16_Bint4_layoutILi2EEEvNS_27GenericPackedTensorAccessorIhLm2ENS_17RestrictPtrTraitsEiEENS2_IiLm4ES3_iEE:
	.zero		592


//--------------------- SYMBOLS --------------------------

	.type		.nv.reservedSmem.offset0,@object
	.size		.nv.reservedSmem.offset0,0x4
